//
// Generated by NVIDIA NVVM Compiler
//
// Compiler Build ID: CL-36424714
// Cuda compilation tools, release 13.0, V13.0.88
// Based on NVVM 20.0.0
//

.version 9.0
.target sm_100
.address_size 64

	// .globl	_ZN3cub18CUB_300001_SM_10006detail11EmptyKernelIvEEvv
// _ZZN3cub18CUB_300001_SM_10006detail6reduce28DeviceReduceSingleTileKernelINS2_10policy_hubIljN4cuda3std3__44plusIlEEE10Policy1000EN6thrust24THRUST_300001_SM_1000_NS18transform_iteratorINSD_6detail14equal_to_valueIiEENSF_15normal_iteratorINSD_10device_ptrIfEEEEllEEPljS9_llNS7_10__identityEEEvT0_T1_T2_T3_T4_T6_E12temp_storage has been demoted
// _ZZN3cub18CUB_300001_SM_10006detail6reduce18DeviceReduceKernelINS2_10policy_hubIljN4cuda3std3__44plusIlEEE10Policy1000EN6thrust24THRUST_300001_SM_1000_NS18transform_iteratorINSD_6detail14equal_to_valueIiEENSF_15normal_iteratorINSD_10device_ptrIfEEEEllEEjS9_lNS7_10__identityEEEvT0_PT3_T1_NS0_13GridEvenShareISR_EET2_T4_E12temp_storage has been demoted
// _ZZN3cub18CUB_300001_SM_10006detail6reduce28DeviceReduceSingleTileKernelINS2_10policy_hubIljN4cuda3std3__44plusIlEEE10Policy1000EPlSC_iS9_llNS7_10__identityEEEvT0_T1_T2_T3_T4_T6_E12temp_storage has been demoted
// _ZZN3cub18CUB_300001_SM_10006detail6reduce28DeviceReduceSingleTileKernelINS2_10policy_hubIlyN4cuda3std3__44plusIlEEE10Policy1000EN6thrust24THRUST_300001_SM_1000_NS18transform_iteratorINSD_6detail14equal_to_valueIiEENSF_15normal_iteratorINSD_10device_ptrIfEEEEllEEPlyS9_llNS7_10__identityEEEvT0_T1_T2_T3_T4_T6_E12temp_storage has been demoted
// _ZZN3cub18CUB_300001_SM_10006detail6reduce18DeviceReduceKernelINS2_10policy_hubIlyN4cuda3std3__44plusIlEEE10Policy1000EN6thrust24THRUST_300001_SM_1000_NS18transform_iteratorINSD_6detail14equal_to_valueIiEENSF_15normal_iteratorINSD_10device_ptrIfEEEEllEEyS9_lNS7_10__identityEEEvT0_PT3_T1_NS0_13GridEvenShareISR_EET2_T4_E12temp_storage has been demoted
// _ZZN3cub18CUB_300001_SM_10006detail6reduce28DeviceReduceSingleTileKernelINS2_10policy_hubIlyN4cuda3std3__44plusIlEEE10Policy1000EPlSC_iS9_llNS7_10__identityEEEvT0_T1_T2_T3_T4_T6_E12temp_storage has been demoted
.global .align 1 .b8 _ZN34_INTERNAL_d42d8461_4_k_cu_2cf8e89a4cuda3std3__45__cpo5beginE[1];
.global .align 1 .b8 _ZN34_INTERNAL_d42d8461_4_k_cu_2cf8e89a4cuda3std3__45__cpo3endE[1];
.global .align 1 .b8 _ZN34_INTERNAL_d42d8461_4_k_cu_2cf8e89a4cuda3std3__45__cpo6cbeginE[1];
.global .align 1 .b8 _ZN34_INTERNAL_d42d8461_4_k_cu_2cf8e89a4cuda3std3__45__cpo4cendE[1];
.global .align 1 .b8 _ZN34_INTERNAL_d42d8461_4_k_cu_2cf8e89a4cuda3std3__45__cpo6rbeginE[1];
.global .align 1 .b8 _ZN34_INTERNAL_d42d8461_4_k_cu_2cf8e89a4cuda3std3__45__cpo4rendE[1];
.global .align 1 .b8 _ZN34_INTERNAL_d42d8461_4_k_cu_2cf8e89a4cuda3std3__45__cpo7crbeginE[1];
.global .align 1 .b8 _ZN34_INTERNAL_d42d8461_4_k_cu_2cf8e89a4cuda3std3__45__cpo5crendE[1];
.global .align 1 .b8 _ZN34_INTERNAL_d42d8461_4_k_cu_2cf8e89a4cuda3std3__436_GLOBAL__N__d42d8461_4_k_cu_2cf8e89a6ignoreE[1];
.global .align 1 .b8 _ZN34_INTERNAL_d42d8461_4_k_cu_2cf8e89a4cuda3std3__419piecewise_constructE[1];
.global .align 1 .b8 _ZN34_INTERNAL_d42d8461_4_k_cu_2cf8e89a4cuda3std3__48in_placeE[1];
.global .align 1 .b8 _ZN34_INTERNAL_d42d8461_4_k_cu_2cf8e89a4cuda3std3__420unreachable_sentinelE[1];
.global .align 1 .b8 _ZN34_INTERNAL_d42d8461_4_k_cu_2cf8e89a4cuda3std3__47nulloptE[1];
.global .align 1 .b8 _ZN34_INTERNAL_d42d8461_4_k_cu_2cf8e89a4cuda3std3__48unexpectE[1];
.global .align 1 .b8 _ZN34_INTERNAL_d42d8461_4_k_cu_2cf8e89a4cuda3std6ranges3__45__cpo4swapE[1];
.global .align 1 .b8 _ZN34_INTERNAL_d42d8461_4_k_cu_2cf8e89a4cuda3std6ranges3__45__cpo9iter_moveE[1];
.global .align 1 .b8 _ZN34_INTERNAL_d42d8461_4_k_cu_2cf8e89a4cuda3std6ranges3__45__cpo5beginE[1];
.global .align 1 .b8 _ZN34_INTERNAL_d42d8461_4_k_cu_2cf8e89a4cuda3std6ranges3__45__cpo3endE[1];
.global .align 1 .b8 _ZN34_INTERNAL_d42d8461_4_k_cu_2cf8e89a4cuda3std6ranges3__45__cpo6cbeginE[1];
.global .align 1 .b8 _ZN34_INTERNAL_d42d8461_4_k_cu_2cf8e89a4cuda3std6ranges3__45__cpo4cendE[1];
.global .align 1 .b8 _ZN34_INTERNAL_d42d8461_4_k_cu_2cf8e89a4cuda3std6ranges3__45__cpo7advanceE[1];
.global .align 1 .b8 _ZN34_INTERNAL_d42d8461_4_k_cu_2cf8e89a4cuda3std6ranges3__45__cpo9iter_swapE[1];
.global .align 1 .b8 _ZN34_INTERNAL_d42d8461_4_k_cu_2cf8e89a4cuda3std6ranges3__45__cpo4nextE[1];
.global .align 1 .b8 _ZN34_INTERNAL_d42d8461_4_k_cu_2cf8e89a4cuda3std6ranges3__45__cpo4prevE[1];
.global .align 1 .b8 _ZN34_INTERNAL_d42d8461_4_k_cu_2cf8e89a4cuda3std6ranges3__45__cpo4dataE[1];
.global .align 1 .b8 _ZN34_INTERNAL_d42d8461_4_k_cu_2cf8e89a4cuda3std6ranges3__45__cpo5cdataE[1];
.global .align 1 .b8 _ZN34_INTERNAL_d42d8461_4_k_cu_2cf8e89a4cuda3std6ranges3__45__cpo4sizeE[1];
.global .align 1 .b8 _ZN34_INTERNAL_d42d8461_4_k_cu_2cf8e89a4cuda3std6ranges3__45__cpo5ssizeE[1];
.global .align 1 .b8 _ZN34_INTERNAL_d42d8461_4_k_cu_2cf8e89a4cuda3std6ranges3__45__cpo8distanceE[1];
.global .align 1 .b8 _ZN34_INTERNAL_d42d8461_4_k_cu_2cf8e89a6thrust24THRUST_300001_SM_1000_NS8cuda_cub3parE[1];
.global .align 1 .b8 _ZN34_INTERNAL_d42d8461_4_k_cu_2cf8e89a6thrust24THRUST_300001_SM_1000_NS8cuda_cub10par_nosyncE[1];
.global .align 1 .b8 _ZN34_INTERNAL_d42d8461_4_k_cu_2cf8e89a6thrust24THRUST_300001_SM_1000_NS6system6detail10sequential3seqE[1];
.global .align 1 .b8 _ZN34_INTERNAL_d42d8461_4_k_cu_2cf8e89a6thrust24THRUST_300001_SM_1000_NS12placeholders2_1E[1];
.global .align 1 .b8 _ZN34_INTERNAL_d42d8461_4_k_cu_2cf8e89a6thrust24THRUST_300001_SM_1000_NS12placeholders2_2E[1];
.global .align 1 .b8 _ZN34_INTERNAL_d42d8461_4_k_cu_2cf8e89a6thrust24THRUST_300001_SM_1000_NS12placeholders2_3E[1];
.global .align 1 .b8 _ZN34_INTERNAL_d42d8461_4_k_cu_2cf8e89a6thrust24THRUST_300001_SM_1000_NS12placeholders2_4E[1];
.global .align 1 .b8 _ZN34_INTERNAL_d42d8461_4_k_cu_2cf8e89a6thrust24THRUST_300001_SM_1000_NS12placeholders2_5E[1];
.global .align 1 .b8 _ZN34_INTERNAL_d42d8461_4_k_cu_2cf8e89a6thrust24THRUST_300001_SM_1000_NS12placeholders2_6E[1];
.global .align 1 .b8 _ZN34_INTERNAL_d42d8461_4_k_cu_2cf8e89a6thrust24THRUST_300001_SM_1000_NS12placeholders2_7E[1];
.global .align 1 .b8 _ZN34_INTERNAL_d42d8461_4_k_cu_2cf8e89a6thrust24THRUST_300001_SM_1000_NS12placeholders2_8E[1];
.global .align 1 .b8 _ZN34_INTERNAL_d42d8461_4_k_cu_2cf8e89a6thrust24THRUST_300001_SM_1000_NS12placeholders2_9E[1];
.global .align 1 .b8 _ZN34_INTERNAL_d42d8461_4_k_cu_2cf8e89a6thrust24THRUST_300001_SM_1000_NS12placeholders3_10E[1];
.global .align 1 .b8 _ZN34_INTERNAL_d42d8461_4_k_cu_2cf8e89a6thrust24THRUST_300001_SM_1000_NS3seqE[1];

.visible .entry _ZN3cub18CUB_300001_SM_10006detail11EmptyKernelIvEEvv()
{


	ret;

}
	// .globl	_ZN3cub18CUB_300001_SM_10006detail8for_each13static_kernelINS2_12policy_hub_t12policy_500_tEmN6thrust24THRUST_300001_SM_1000_NS8cuda_cub20__uninitialized_fill7functorINS7_10device_ptrIfEEfEEEEvT0_T1_
.visible .entry _ZN3cub18CUB_300001_SM_10006detail8for_each13static_kernelINS2_12policy_hub_t12policy_500_tEmN6thrust24THRUST_300001_SM_1000_NS8cuda_cub20__uninitialized_fill7functorINS7_10device_ptrIfEEfEEEEvT0_T1_(
	.param .u64 _ZN3cub18CUB_300001_SM_10006detail8for_each13static_kernelINS2_12policy_hub_t12policy_500_tEmN6thrust24THRUST_300001_SM_1000_NS8cuda_cub20__uninitialized_fill7functorINS7_10device_ptrIfEEfEEEEvT0_T1__param_0,
	.param .align 8 .b8 _ZN3cub18CUB_300001_SM_10006detail8for_each13static_kernelINS2_12policy_hub_t12policy_500_tEmN6thrust24THRUST_300001_SM_1000_NS8cuda_cub20__uninitialized_fill7functorINS7_10device_ptrIfEEfEEEEvT0_T1__param_1[16]
)
.maxntid 256
{
	.reg .pred 	%p<4>;
	.reg .b16 	%rs<5>;
	.reg .b32 	%r<10>;
	.reg .b32 	%f<3>;
	.reg .b64 	%rd<16>;

	ld.param.f32 	%f2, [_ZN3cub18CUB_300001_SM_10006detail8for_each13static_kernelINS2_12policy_hub_t12policy_500_tEmN6thrust24THRUST_300001_SM_1000_NS8cuda_cub20__uninitialized_fill7functorINS7_10device_ptrIfEEfEEEEvT0_T1__param_1+8];
	ld.param.u64 	%rd4, [_ZN3cub18CUB_300001_SM_10006detail8for_each13static_kernelINS2_12policy_hub_t12policy_500_tEmN6thrust24THRUST_300001_SM_1000_NS8cuda_cub20__uninitialized_fill7functorINS7_10device_ptrIfEEfEEEEvT0_T1__param_1];
	ld.param.u64 	%rd5, [_ZN3cub18CUB_300001_SM_10006detail8for_each13static_kernelINS2_12policy_hub_t12policy_500_tEmN6thrust24THRUST_300001_SM_1000_NS8cuda_cub20__uninitialized_fill7functorINS7_10device_ptrIfEEfEEEEvT0_T1__param_0];
	mov.u32 	%r7, %ctaid.x;
	mul.wide.u32 	%rd1, %r7, 512;
	sub.s64 	%rd2, %rd5, %rd1;
	setp.lt.u64 	%p1, %rd2, 512;
	@%p1 bra 	$L__BB1_2;
	mov.u32 	%r9, %tid.x;
	cvta.to.global.u64 	%rd11, %rd4;
	cvt.u64.u32 	%rd12, %r9;
	add.s64 	%rd13, %rd1, %rd12;
	shl.b64 	%rd14, %rd13, 2;
	add.s64 	%rd15, %rd11, %rd14;
	st.global.f32 	[%rd15], %f2;
	st.global.f32 	[%rd15+1024], %f2;
	bra.uni 	$L__BB1_6;
$L__BB1_2:
	cvta.to.global.u64 	%rd6, %rd4;
	mov.u32 	%r1, %tid.x;
	cvt.u64.u32 	%rd7, %r1;
	setp.le.u64 	%p2, %rd2, %rd7;
	add.s64 	%rd8, %rd1, %rd7;
	shl.b64 	%rd9, %rd8, 2;
	add.s64 	%rd3, %rd6, %rd9;
	@%p2 bra 	$L__BB1_4;
	st.global.f32 	[%rd3], %f2;
$L__BB1_4:
	add.s32 	%r8, %r1, 256;
	cvt.u64.u32 	%rd10, %r8;
	setp.le.u64 	%p3, %rd2, %rd10;
	@%p3 bra 	$L__BB1_6;
	st.global.f32 	[%rd3+1024], %f2;
$L__BB1_6:
	ret;

}
	// .globl	_ZN3cub18CUB_300001_SM_10006detail9transform16transform_kernelINS2_10policy_hubILb1EN4cuda3std3__45tupleIJN6thrust24THRUST_300001_SM_1000_NS6detail15normal_iteratorINSA_10device_ptrIfEEEEEEEE10policy1000Ei8finddiffSF_JPfEEEvT0_iT1_T2_DpNS2_10kernel_argIT3_EE
.visible .entry _ZN3cub18CUB_300001_SM_10006detail9transform16transform_kernelINS2_10policy_hubILb1EN4cuda3std3__45tupleIJN6thrust24THRUST_300001_SM_1000_NS6detail15normal_iteratorINSA_10device_ptrIfEEEEEEEE10policy1000Ei8finddiffSF_JPfEEEvT0_iT1_T2_DpNS2_10kernel_argIT3_EE(
	.param .u32 _ZN3cub18CUB_300001_SM_10006detail9transform16transform_kernelINS2_10policy_hubILb1EN4cuda3std3__45tupleIJN6thrust24THRUST_300001_SM_1000_NS6detail15normal_iteratorINSA_10device_ptrIfEEEEEEEE10policy1000Ei8finddiffSF_JPfEEEvT0_iT1_T2_DpNS2_10kernel_argIT3_EE_param_0,
	.param .u32 _ZN3cub18CUB_300001_SM_10006detail9transform16transform_kernelINS2_10policy_hubILb1EN4cuda3std3__45tupleIJN6thrust24THRUST_300001_SM_1000_NS6detail15normal_iteratorINSA_10device_ptrIfEEEEEEEE10policy1000Ei8finddiffSF_JPfEEEvT0_iT1_T2_DpNS2_10kernel_argIT3_EE_param_1,
	.param .align 4 .b8 _ZN3cub18CUB_300001_SM_10006detail9transform16transform_kernelINS2_10policy_hubILb1EN4cuda3std3__45tupleIJN6thrust24THRUST_300001_SM_1000_NS6detail15normal_iteratorINSA_10device_ptrIfEEEEEEEE10policy1000Ei8finddiffSF_JPfEEEvT0_iT1_T2_DpNS2_10kernel_argIT3_EE_param_2[8],
	.param .align 8 .b8 _ZN3cub18CUB_300001_SM_10006detail9transform16transform_kernelINS2_10policy_hubILb1EN4cuda3std3__45tupleIJN6thrust24THRUST_300001_SM_1000_NS6detail15normal_iteratorINSA_10device_ptrIfEEEEEEEE10policy1000Ei8finddiffSF_JPfEEEvT0_iT1_T2_DpNS2_10kernel_argIT3_EE_param_3[8],
	.param .align 8 .b8 _ZN3cub18CUB_300001_SM_10006detail9transform16transform_kernelINS2_10policy_hubILb1EN4cuda3std3__45tupleIJN6thrust24THRUST_300001_SM_1000_NS6detail15normal_iteratorINSA_10device_ptrIfEEEEEEEE10policy1000Ei8finddiffSF_JPfEEEvT0_iT1_T2_DpNS2_10kernel_argIT3_EE_param_4[16]
)
.maxntid 128
{
	.reg .pred 	%p<67>;
	.reg .b32 	%r<77>;
	.reg .b32 	%f<123>;
	.reg .b64 	%rd<64>;

	ld.param.f32 	%f1, [_ZN3cub18CUB_300001_SM_10006detail9transform16transform_kernelINS2_10policy_hubILb1EN4cuda3std3__45tupleIJN6thrust24THRUST_300001_SM_1000_NS6detail15normal_iteratorINSA_10device_ptrIfEEEEEEEE10policy1000Ei8finddiffSF_JPfEEEvT0_iT1_T2_DpNS2_10kernel_argIT3_EE_param_2];
	ld.param.f32 	%f2, [_ZN3cub18CUB_300001_SM_10006detail9transform16transform_kernelINS2_10policy_hubILb1EN4cuda3std3__45tupleIJN6thrust24THRUST_300001_SM_1000_NS6detail15normal_iteratorINSA_10device_ptrIfEEEEEEEE10policy1000Ei8finddiffSF_JPfEEEvT0_iT1_T2_DpNS2_10kernel_argIT3_EE_param_2+4];
	ld.param.u32 	%r43, [_ZN3cub18CUB_300001_SM_10006detail9transform16transform_kernelINS2_10policy_hubILb1EN4cuda3std3__45tupleIJN6thrust24THRUST_300001_SM_1000_NS6detail15normal_iteratorINSA_10device_ptrIfEEEEEEEE10policy1000Ei8finddiffSF_JPfEEEvT0_iT1_T2_DpNS2_10kernel_argIT3_EE_param_0];
	ld.param.u64 	%rd14, [_ZN3cub18CUB_300001_SM_10006detail9transform16transform_kernelINS2_10policy_hubILb1EN4cuda3std3__45tupleIJN6thrust24THRUST_300001_SM_1000_NS6detail15normal_iteratorINSA_10device_ptrIfEEEEEEEE10policy1000Ei8finddiffSF_JPfEEEvT0_iT1_T2_DpNS2_10kernel_argIT3_EE_param_4];
	ld.param.u64 	%rd15, [_ZN3cub18CUB_300001_SM_10006detail9transform16transform_kernelINS2_10policy_hubILb1EN4cuda3std3__45tupleIJN6thrust24THRUST_300001_SM_1000_NS6detail15normal_iteratorINSA_10device_ptrIfEEEEEEEE10policy1000Ei8finddiffSF_JPfEEEvT0_iT1_T2_DpNS2_10kernel_argIT3_EE_param_3];
	ld.param.u32 	%r42, [_ZN3cub18CUB_300001_SM_10006detail9transform16transform_kernelINS2_10policy_hubILb1EN4cuda3std3__45tupleIJN6thrust24THRUST_300001_SM_1000_NS6detail15normal_iteratorINSA_10device_ptrIfEEEEEEEE10policy1000Ei8finddiffSF_JPfEEEvT0_iT1_T2_DpNS2_10kernel_argIT3_EE_param_1];
	cvta.to.global.u64 	%rd1, %rd15;
	cvta.to.global.u64 	%rd2, %rd14;
	shl.b32 	%r1, %r42, 7;
	mov.u32 	%r44, %ctaid.x;
	mul.lo.s32 	%r2, %r1, %r44;
	sub.s32 	%r3, %r43, %r2;
	min.s32 	%r4, %r1, %r3;
	shl.b32 	%r5, %r4, 2;
	mov.u32 	%r6, %tid.x;
	shl.b32 	%r67, %r6, 7;
	setp.ge.s32 	%p1, %r67, %r5;
	@%p1 bra 	$L__BB2_3;
	mul.wide.u32 	%rd16, %r6, 128;
	add.s64 	%rd17, %rd2, %rd16;
	mul.wide.s32 	%rd18, %r2, 4;
	add.s64 	%rd62, %rd17, %rd18;
$L__BB2_2:
	.pragma "nounroll";
	// begin inline asm
	prefetch.global.L2 [%rd62];
	// end inline asm
	add.s32 	%r67, %r67, 16384;
	add.s64 	%rd62, %rd62, 16384;
	setp.lt.s32 	%p2, %r67, %r5;
	@%p2 bra 	$L__BB2_2;
$L__BB2_3:
	mul.wide.s32 	%rd20, %r2, 4;
	add.s64 	%rd6, %rd2, %rd20;
	add.s64 	%rd7, %rd1, %rd20;
	setp.gt.s32 	%p3, %r1, %r3;
	@%p3 bra 	$L__BB2_16;
	setp.lt.s32 	%p4, %r42, 1;
	@%p4 bra 	$L__BB2_57;
	and.b32  	%r10, %r42, 7;
	setp.lt.u32 	%p5, %r42, 8;
	mov.b32 	%r74, 0;
	@%p5 bra 	$L__BB2_8;
	and.b32  	%r74, %r42, 2147483640;
	neg.s32 	%r69, %r74;
	mul.wide.u32 	%rd21, %r6, 4;
	add.s64 	%rd63, %rd20, %rd21;
	add.s32 	%r68, %r6, 128;
$L__BB2_7:
	.pragma "nounroll";
	mul.wide.s32 	%rd22, %r68, 4;
	add.s64 	%rd23, %rd20, %rd22;
	add.s64 	%rd24, %rd2, %rd63;
	ld.global.f32 	%f3, [%rd24];
	sub.f32 	%f4, %f3, %f2;
	abs.f32 	%f5, %f4;
	setp.lt.f32 	%p6, %f5, %f1;
	selp.f32 	%f6, 0f3F800000, 0f00000000, %p6;
	add.s64 	%rd25, %rd1, %rd63;
	st.global.f32 	[%rd25], %f6;
	add.s64 	%rd26, %rd2, %rd23;
	ld.global.f32 	%f7, [%rd26];
	sub.f32 	%f8, %f7, %f2;
	abs.f32 	%f9, %f8;
	setp.lt.f32 	%p7, %f9, %f1;
	selp.f32 	%f10, 0f3F800000, 0f00000000, %p7;
	add.s64 	%rd27, %rd1, %rd23;
	st.global.f32 	[%rd27], %f10;
	ld.global.f32 	%f11, [%rd26+512];
	sub.f32 	%f12, %f11, %f2;
	abs.f32 	%f13, %f12;
	setp.lt.f32 	%p8, %f13, %f1;
	selp.f32 	%f14, 0f3F800000, 0f00000000, %p8;
	st.global.f32 	[%rd27+512], %f14;
	ld.global.f32 	%f15, [%rd26+1024];
	sub.f32 	%f16, %f15, %f2;
	abs.f32 	%f17, %f16;
	setp.lt.f32 	%p9, %f17, %f1;
	selp.f32 	%f18, 0f3F800000, 0f00000000, %p9;
	st.global.f32 	[%rd27+1024], %f18;
	ld.global.f32 	%f19, [%rd26+1536];
	sub.f32 	%f20, %f19, %f2;
	abs.f32 	%f21, %f20;
	setp.lt.f32 	%p10, %f21, %f1;
	selp.f32 	%f22, 0f3F800000, 0f00000000, %p10;
	st.global.f32 	[%rd27+1536], %f22;
	ld.global.f32 	%f23, [%rd26+2048];
	sub.f32 	%f24, %f23, %f2;
	abs.f32 	%f25, %f24;
	setp.lt.f32 	%p11, %f25, %f1;
	selp.f32 	%f26, 0f3F800000, 0f00000000, %p11;
	st.global.f32 	[%rd27+2048], %f26;
	ld.global.f32 	%f27, [%rd26+2560];
	sub.f32 	%f28, %f27, %f2;
	abs.f32 	%f29, %f28;
	setp.lt.f32 	%p12, %f29, %f1;
	selp.f32 	%f30, 0f3F800000, 0f00000000, %p12;
	st.global.f32 	[%rd27+2560], %f30;
	ld.global.f32 	%f31, [%rd26+3072];
	sub.f32 	%f32, %f31, %f2;
	abs.f32 	%f33, %f32;
	setp.lt.f32 	%p13, %f33, %f1;
	selp.f32 	%f34, 0f3F800000, 0f00000000, %p13;
	st.global.f32 	[%rd27+3072], %f34;
	add.s32 	%r69, %r69, 8;
	add.s64 	%rd63, %rd63, 4096;
	add.s32 	%r68, %r68, 1024;
	setp.eq.s32 	%p14, %r69, 0;
	@%p14 bra 	$L__BB2_8;
	bra.uni 	$L__BB2_7;
$L__BB2_8:
	setp.eq.s32 	%p15, %r10, 0;
	@%p15 bra 	$L__BB2_57;
	and.b32  	%r37, %r42, 3;
	setp.lt.u32 	%p16, %r10, 4;
	@%p16 bra 	$L__BB2_11;
	shl.b32 	%r46, %r74, 7;
	add.s32 	%r47, %r46, %r6;
	mul.wide.s32 	%rd28, %r47, 4;
	add.s64 	%rd29, %rd6, %rd28;
	ld.global.f32 	%f35, [%rd29];
	sub.f32 	%f36, %f35, %f2;
	abs.f32 	%f37, %f36;
	setp.lt.f32 	%p17, %f37, %f1;
	selp.f32 	%f38, 0f3F800000, 0f00000000, %p17;
	add.s64 	%rd30, %rd7, %rd28;
	st.global.f32 	[%rd30], %f38;
	ld.global.f32 	%f39, [%rd29+512];
	sub.f32 	%f40, %f39, %f2;
	abs.f32 	%f41, %f40;
	setp.lt.f32 	%p18, %f41, %f1;
	selp.f32 	%f42, 0f3F800000, 0f00000000, %p18;
	st.global.f32 	[%rd30+512], %f42;
	ld.global.f32 	%f43, [%rd29+1024];
	sub.f32 	%f44, %f43, %f2;
	abs.f32 	%f45, %f44;
	setp.lt.f32 	%p19, %f45, %f1;
	selp.f32 	%f46, 0f3F800000, 0f00000000, %p19;
	st.global.f32 	[%rd30+1024], %f46;
	ld.global.f32 	%f47, [%rd29+1536];
	sub.f32 	%f48, %f47, %f2;
	abs.f32 	%f49, %f48;
	setp.lt.f32 	%p20, %f49, %f1;
	selp.f32 	%f50, 0f3F800000, 0f00000000, %p20;
	st.global.f32 	[%rd30+1536], %f50;
	add.s32 	%r74, %r74, 4;
$L__BB2_11:
	setp.eq.s32 	%p21, %r37, 0;
	@%p21 bra 	$L__BB2_57;
	setp.eq.s32 	%p22, %r37, 1;
	@%p22 bra 	$L__BB2_14;
	shl.b32 	%r48, %r74, 7;
	add.s32 	%r49, %r48, %r6;
	mul.wide.s32 	%rd31, %r49, 4;
	add.s64 	%rd32, %rd6, %rd31;
	ld.global.f32 	%f51, [%rd32];
	sub.f32 	%f52, %f51, %f2;
	abs.f32 	%f53, %f52;
	setp.lt.f32 	%p23, %f53, %f1;
	selp.f32 	%f54, 0f3F800000, 0f00000000, %p23;
	add.s64 	%rd33, %rd7, %rd31;
	st.global.f32 	[%rd33], %f54;
	ld.global.f32 	%f55, [%rd32+512];
	sub.f32 	%f56, %f55, %f2;
	abs.f32 	%f57, %f56;
	setp.lt.f32 	%p24, %f57, %f1;
	selp.f32 	%f58, 0f3F800000, 0f00000000, %p24;
	st.global.f32 	[%rd33+512], %f58;
	add.s32 	%r74, %r74, 2;
$L__BB2_14:
	and.b32  	%r50, %r42, 1;
	setp.eq.b32 	%p25, %r50, 1;
	not.pred 	%p26, %p25;
	@%p26 bra 	$L__BB2_57;
	shl.b32 	%r51, %r74, 7;
	add.s32 	%r52, %r51, %r6;
	mul.wide.s32 	%rd34, %r52, 4;
	add.s64 	%rd35, %rd6, %rd34;
	ld.global.f32 	%f59, [%rd35];
	sub.f32 	%f60, %f59, %f2;
	abs.f32 	%f61, %f60;
	setp.lt.f32 	%p27, %f61, %f1;
	selp.f32 	%f62, 0f3F800000, 0f00000000, %p27;
	add.s64 	%rd36, %rd7, %rd34;
	st.global.f32 	[%rd36], %f62;
	bra.uni 	$L__BB2_57;
$L__BB2_16:
	setp.lt.s32 	%p28, %r42, 1;
	@%p28 bra 	$L__BB2_57;
	and.b32  	%r14, %r42, 7;
	setp.lt.u32 	%p29, %r42, 8;
	mov.b32 	%r71, 0;
	@%p29 bra 	$L__BB2_36;
	and.b32  	%r71, %r42, 2147483640;
	mov.b32 	%r70, 0;
$L__BB2_19:
	.pragma "nounroll";
	shl.b32 	%r55, %r70, 7;
	add.s32 	%r21, %r55, %r6;
	setp.ge.s32 	%p30, %r21, %r4;
	@%p30 bra 	$L__BB2_21;
	mul.wide.u32 	%rd37, %r21, 4;
	add.s64 	%rd38, %rd6, %rd37;
	ld.global.f32 	%f63, [%rd38];
	sub.f32 	%f64, %f63, %f2;
	abs.f32 	%f65, %f64;
	setp.lt.f32 	%p31, %f65, %f1;
	selp.f32 	%f66, 0f3F800000, 0f00000000, %p31;
	add.s64 	%rd39, %rd7, %rd37;
	st.global.f32 	[%rd39], %f66;
$L__BB2_21:
	add.s32 	%r56, %r21, 128;
	setp.ge.s32 	%p32, %r56, %r4;
	mul.wide.s32 	%rd40, %r56, 4;
	add.s64 	%rd12, %rd6, %rd40;
	add.s64 	%rd13, %rd7, %rd40;
	@%p32 bra 	$L__BB2_23;
	ld.global.f32 	%f67, [%rd12];
	sub.f32 	%f68, %f67, %f2;
	abs.f32 	%f69, %f68;
	setp.lt.f32 	%p33, %f69, %f1;
	selp.f32 	%f70, 0f3F800000, 0f00000000, %p33;
	st.global.f32 	[%rd13], %f70;
$L__BB2_23:
	add.s32 	%r57, %r21, 256;
	setp.ge.s32 	%p34, %r57, %r4;
	@%p34 bra 	$L__BB2_25;
	ld.global.f32 	%f71, [%rd12+512];
	sub.f32 	%f72, %f71, %f2;
	abs.f32 	%f73, %f72;
	setp.lt.f32 	%p35, %f73, %f1;
	selp.f32 	%f74, 0f3F800000, 0f00000000, %p35;
	st.global.f32 	[%rd13+512], %f74;
$L__BB2_25:
	add.s32 	%r58, %r21, 384;
	setp.ge.s32 	%p36, %r58, %r4;
	@%p36 bra 	$L__BB2_27;
	ld.global.f32 	%f75, [%rd12+1024];
	sub.f32 	%f76, %f75, %f2;
	abs.f32 	%f77, %f76;
	setp.lt.f32 	%p37, %f77, %f1;
	selp.f32 	%f78, 0f3F800000, 0f00000000, %p37;
	st.global.f32 	[%rd13+1024], %f78;
$L__BB2_27:
	add.s32 	%r59, %r21, 512;
	setp.ge.s32 	%p38, %r59, %r4;
	@%p38 bra 	$L__BB2_29;
	ld.global.f32 	%f79, [%rd12+1536];
	sub.f32 	%f80, %f79, %f2;
	abs.f32 	%f81, %f80;
	setp.lt.f32 	%p39, %f81, %f1;
	selp.f32 	%f82, 0f3F800000, 0f00000000, %p39;
	st.global.f32 	[%rd13+1536], %f82;
$L__BB2_29:
	add.s32 	%r60, %r21, 640;
	setp.ge.s32 	%p40, %r60, %r4;
	@%p40 bra 	$L__BB2_31;
	ld.global.f32 	%f83, [%rd12+2048];
	sub.f32 	%f84, %f83, %f2;
	abs.f32 	%f85, %f84;
	setp.lt.f32 	%p41, %f85, %f1;
	selp.f32 	%f86, 0f3F800000, 0f00000000, %p41;
	st.global.f32 	[%rd13+2048], %f86;
$L__BB2_31:
	add.s32 	%r61, %r21, 768;
	setp.ge.s32 	%p42, %r61, %r4;
	@%p42 bra 	$L__BB2_33;
	ld.global.f32 	%f87, [%rd12+2560];
	sub.f32 	%f88, %f87, %f2;
	abs.f32 	%f89, %f88;
	setp.lt.f32 	%p43, %f89, %f1;
	selp.f32 	%f90, 0f3F800000, 0f00000000, %p43;
	st.global.f32 	[%rd13+2560], %f90;
$L__BB2_33:
	add.s32 	%r62, %r21, 896;
	setp.ge.s32 	%p44, %r62, %r4;
	@%p44 bra 	$L__BB2_35;
	ld.global.f32 	%f91, [%rd12+3072];
	sub.f32 	%f92, %f91, %f2;
	abs.f32 	%f93, %f92;
	setp.lt.f32 	%p45, %f93, %f1;
	selp.f32 	%f94, 0f3F800000, 0f00000000, %p45;
	st.global.f32 	[%rd13+3072], %f94;
$L__BB2_35:
	add.s32 	%r70, %r70, 8;
	setp.ne.s32 	%p46, %r70, %r71;
	@%p46 bra 	$L__BB2_19;
$L__BB2_36:
	setp.eq.s32 	%p47, %r14, 0;
	@%p47 bra 	$L__BB2_57;
	and.b32  	%r24, %r42, 3;
	setp.lt.u32 	%p48, %r14, 4;
	@%p48 bra 	$L__BB2_47;
	shl.b32 	%r63, %r71, 7;
	add.s32 	%r25, %r63, %r6;
	setp.ge.s32 	%p49, %r25, %r4;
	@%p49 bra 	$L__BB2_40;
	mul.wide.s32 	%rd41, %r25, 4;
	add.s64 	%rd42, %rd6, %rd41;
	ld.global.f32 	%f95, [%rd42];
	sub.f32 	%f96, %f95, %f2;
	abs.f32 	%f97, %f96;
	setp.lt.f32 	%p50, %f97, %f1;
	selp.f32 	%f98, 0f3F800000, 0f00000000, %p50;
	add.s64 	%rd43, %rd7, %rd41;
	st.global.f32 	[%rd43], %f98;
$L__BB2_40:
	add.s32 	%r26, %r25, 128;
	setp.ge.s32 	%p51, %r26, %r4;
	@%p51 bra 	$L__BB2_42;
	mul.wide.s32 	%rd44, %r26, 4;
	add.s64 	%rd45, %rd6, %rd44;
	ld.global.f32 	%f99, [%rd45];
	sub.f32 	%f100, %f99, %f2;
	abs.f32 	%f101, %f100;
	setp.lt.f32 	%p52, %f101, %f1;
	selp.f32 	%f102, 0f3F800000, 0f00000000, %p52;
	add.s64 	%rd46, %rd7, %rd44;
	st.global.f32 	[%rd46], %f102;
$L__BB2_42:
	add.s32 	%r27, %r25, 256;
	setp.ge.s32 	%p53, %r27, %r4;
	@%p53 bra 	$L__BB2_44;
	mul.wide.s32 	%rd47, %r27, 4;
	add.s64 	%rd48, %rd6, %rd47;
	ld.global.f32 	%f103, [%rd48];
	sub.f32 	%f104, %f103, %f2;
	abs.f32 	%f105, %f104;
	setp.lt.f32 	%p54, %f105, %f1;
	selp.f32 	%f106, 0f3F800000, 0f00000000, %p54;
	add.s64 	%rd49, %rd7, %rd47;
	st.global.f32 	[%rd49], %f106;
$L__BB2_44:
	add.s32 	%r28, %r25, 384;
	setp.ge.s32 	%p55, %r28, %r4;
	@%p55 bra 	$L__BB2_46;
	mul.wide.s32 	%rd50, %r28, 4;
	add.s64 	%rd51, %rd6, %rd50;
	ld.global.f32 	%f107, [%rd51];
	sub.f32 	%f108, %f107, %f2;
	abs.f32 	%f109, %f108;
	setp.lt.f32 	%p56, %f109, %f1;
	selp.f32 	%f110, 0f3F800000, 0f00000000, %p56;
	add.s64 	%rd52, %rd7, %rd50;
	st.global.f32 	[%rd52], %f110;
$L__BB2_46:
	add.s32 	%r71, %r71, 4;
$L__BB2_47:
	setp.eq.s32 	%p57, %r24, 0;
	@%p57 bra 	$L__BB2_57;
	setp.eq.s32 	%p58, %r24, 1;
	@%p58 bra 	$L__BB2_54;
	shl.b32 	%r64, %r71, 7;
	add.s32 	%r31, %r64, %r6;
	setp.ge.s32 	%p59, %r31, %r4;
	@%p59 bra 	$L__BB2_51;
	mul.wide.s32 	%rd53, %r31, 4;
	add.s64 	%rd54, %rd6, %rd53;
	ld.global.f32 	%f111, [%rd54];
	sub.f32 	%f112, %f111, %f2;
	abs.f32 	%f113, %f112;
	setp.lt.f32 	%p60, %f113, %f1;
	selp.f32 	%f114, 0f3F800000, 0f00000000, %p60;
	add.s64 	%rd55, %rd7, %rd53;
	st.global.f32 	[%rd55], %f114;
$L__BB2_51:
	add.s32 	%r32, %r31, 128;
	setp.ge.s32 	%p61, %r32, %r4;
	@%p61 bra 	$L__BB2_53;
	mul.wide.s32 	%rd56, %r32, 4;
	add.s64 	%rd57, %rd6, %rd56;
	ld.global.f32 	%f115, [%rd57];
	sub.f32 	%f116, %f115, %f2;
	abs.f32 	%f117, %f116;
	setp.lt.f32 	%p62, %f117, %f1;
	selp.f32 	%f118, 0f3F800000, 0f00000000, %p62;
	add.s64 	%rd58, %rd7, %rd56;
	st.global.f32 	[%rd58], %f118;
$L__BB2_53:
	add.s32 	%r71, %r71, 2;
$L__BB2_54:
	and.b32  	%r65, %r42, 1;
	setp.eq.b32 	%p63, %r65, 1;
	not.pred 	%p64, %p63;
	@%p64 bra 	$L__BB2_57;
	shl.b32 	%r66, %r71, 7;
	add.s32 	%r35, %r66, %r6;
	setp.ge.s32 	%p65, %r35, %r4;
	@%p65 bra 	$L__BB2_57;
	mul.wide.s32 	%rd59, %r35, 4;
	add.s64 	%rd60, %rd6, %rd59;
	ld.global.f32 	%f119, [%rd60];
	sub.f32 	%f120, %f119, %f2;
	abs.f32 	%f121, %f120;
	setp.lt.f32 	%p66, %f121, %f1;
	selp.f32 	%f122, 0f3F800000, 0f00000000, %p66;
	add.s64 	%rd61, %rd7, %rd59;
	st.global.f32 	[%rd61], %f122;
$L__BB2_57:
	ret;

}
	// .globl	_ZN3cub18CUB_300001_SM_10006detail9transform16transform_kernelINS2_10policy_hubILb1EN4cuda3std3__45tupleIJN6thrust24THRUST_300001_SM_1000_NS6detail15normal_iteratorINSA_10device_ptrIfEEEEEEEE10policy1000El8finddiffSF_JPfEEEvT0_iT1_T2_DpNS2_10kernel_argIT3_EE
.visible .entry _ZN3cub18CUB_300001_SM_10006detail9transform16transform_kernelINS2_10policy_hubILb1EN4cuda3std3__45tupleIJN6thrust24THRUST_300001_SM_1000_NS6detail15normal_iteratorINSA_10device_ptrIfEEEEEEEE10policy1000El8finddiffSF_JPfEEEvT0_iT1_T2_DpNS2_10kernel_argIT3_EE(
	.param .u64 _ZN3cub18CUB_300001_SM_10006detail9transform16transform_kernelINS2_10policy_hubILb1EN4cuda3std3__45tupleIJN6thrust24THRUST_300001_SM_1000_NS6detail15normal_iteratorINSA_10device_ptrIfEEEEEEEE10policy1000El8finddiffSF_JPfEEEvT0_iT1_T2_DpNS2_10kernel_argIT3_EE_param_0,
	.param .u32 _ZN3cub18CUB_300001_SM_10006detail9transform16transform_kernelINS2_10policy_hubILb1EN4cuda3std3__45tupleIJN6thrust24THRUST_300001_SM_1000_NS6detail15normal_iteratorINSA_10device_ptrIfEEEEEEEE10policy1000El8finddiffSF_JPfEEEvT0_iT1_T2_DpNS2_10kernel_argIT3_EE_param_1,
	.param .align 4 .b8 _ZN3cub18CUB_300001_SM_10006detail9transform16transform_kernelINS2_10policy_hubILb1EN4cuda3std3__45tupleIJN6thrust24THRUST_300001_SM_1000_NS6detail15normal_iteratorINSA_10device_ptrIfEEEEEEEE10policy1000El8finddiffSF_JPfEEEvT0_iT1_T2_DpNS2_10kernel_argIT3_EE_param_2[8],
	.param .align 8 .b8 _ZN3cub18CUB_300001_SM_10006detail9transform16transform_kernelINS2_10policy_hubILb1EN4cuda3std3__45tupleIJN6thrust24THRUST_300001_SM_1000_NS6detail15normal_iteratorINSA_10device_ptrIfEEEEEEEE10policy1000El8finddiffSF_JPfEEEvT0_iT1_T2_DpNS2_10kernel_argIT3_EE_param_3[8],
	.param .align 8 .b8 _ZN3cub18CUB_300001_SM_10006detail9transform16transform_kernelINS2_10policy_hubILb1EN4cuda3std3__45tupleIJN6thrust24THRUST_300001_SM_1000_NS6detail15normal_iteratorINSA_10device_ptrIfEEEEEEEE10policy1000El8finddiffSF_JPfEEEvT0_iT1_T2_DpNS2_10kernel_argIT3_EE_param_4[16]
)
.maxntid 128
{
	.reg .pred 	%p<67>;
	.reg .b32 	%r<74>;
	.reg .b32 	%f<123>;
	.reg .b64 	%rd<70>;

	ld.param.f32 	%f1, [_ZN3cub18CUB_300001_SM_10006detail9transform16transform_kernelINS2_10policy_hubILb1EN4cuda3std3__45tupleIJN6thrust24THRUST_300001_SM_1000_NS6detail15normal_iteratorINSA_10device_ptrIfEEEEEEEE10policy1000El8finddiffSF_JPfEEEvT0_iT1_T2_DpNS2_10kernel_argIT3_EE_param_2];
	ld.param.f32 	%f2, [_ZN3cub18CUB_300001_SM_10006detail9transform16transform_kernelINS2_10policy_hubILb1EN4cuda3std3__45tupleIJN6thrust24THRUST_300001_SM_1000_NS6detail15normal_iteratorINSA_10device_ptrIfEEEEEEEE10policy1000El8finddiffSF_JPfEEEvT0_iT1_T2_DpNS2_10kernel_argIT3_EE_param_2+4];
	ld.param.u64 	%rd15, [_ZN3cub18CUB_300001_SM_10006detail9transform16transform_kernelINS2_10policy_hubILb1EN4cuda3std3__45tupleIJN6thrust24THRUST_300001_SM_1000_NS6detail15normal_iteratorINSA_10device_ptrIfEEEEEEEE10policy1000El8finddiffSF_JPfEEEvT0_iT1_T2_DpNS2_10kernel_argIT3_EE_param_0];
	ld.param.u64 	%rd16, [_ZN3cub18CUB_300001_SM_10006detail9transform16transform_kernelINS2_10policy_hubILb1EN4cuda3std3__45tupleIJN6thrust24THRUST_300001_SM_1000_NS6detail15normal_iteratorINSA_10device_ptrIfEEEEEEEE10policy1000El8finddiffSF_JPfEEEvT0_iT1_T2_DpNS2_10kernel_argIT3_EE_param_4];
	ld.param.u64 	%rd17, [_ZN3cub18CUB_300001_SM_10006detail9transform16transform_kernelINS2_10policy_hubILb1EN4cuda3std3__45tupleIJN6thrust24THRUST_300001_SM_1000_NS6detail15normal_iteratorINSA_10device_ptrIfEEEEEEEE10policy1000El8finddiffSF_JPfEEEvT0_iT1_T2_DpNS2_10kernel_argIT3_EE_param_3];
	ld.param.u32 	%r40, [_ZN3cub18CUB_300001_SM_10006detail9transform16transform_kernelINS2_10policy_hubILb1EN4cuda3std3__45tupleIJN6thrust24THRUST_300001_SM_1000_NS6detail15normal_iteratorINSA_10device_ptrIfEEEEEEEE10policy1000El8finddiffSF_JPfEEEvT0_iT1_T2_DpNS2_10kernel_argIT3_EE_param_1];
	cvta.to.global.u64 	%rd1, %rd17;
	cvta.to.global.u64 	%rd2, %rd16;
	shl.b32 	%r1, %r40, 7;
	mov.u32 	%r41, %ctaid.x;
	cvt.u64.u32 	%rd18, %r41;
	cvt.s64.s32 	%rd19, %r1;
	mul.lo.s64 	%rd3, %rd19, %rd18;
	sub.s64 	%rd20, %rd15, %rd3;
	min.s64 	%rd21, %rd20, %rd19;
	cvt.u32.u64 	%r2, %rd21;
	shl.b32 	%r3, %r2, 2;
	mov.u32 	%r4, %tid.x;
	shl.b32 	%r64, %r4, 7;
	setp.ge.s32 	%p1, %r64, %r3;
	@%p1 bra 	$L__BB3_3;
	shl.b64 	%rd22, %rd3, 2;
	add.s64 	%rd23, %rd2, %rd22;
	mul.wide.u32 	%rd24, %r4, 128;
	add.s64 	%rd68, %rd23, %rd24;
$L__BB3_2:
	.pragma "nounroll";
	// begin inline asm
	prefetch.global.L2 [%rd68];
	// end inline asm
	add.s32 	%r64, %r64, 16384;
	add.s64 	%rd68, %rd68, 16384;
	setp.lt.s32 	%p2, %r64, %r3;
	@%p2 bra 	$L__BB3_2;
$L__BB3_3:
	shl.b64 	%rd26, %rd3, 2;
	add.s64 	%rd7, %rd2, %rd26;
	add.s64 	%rd8, %rd1, %rd26;
	setp.eq.s32 	%p3, %r1, %r2;
	@%p3 bra 	$L__BB3_45;
	setp.lt.s32 	%p4, %r40, 1;
	@%p4 bra 	$L__BB3_57;
	and.b32  	%r8, %r40, 7;
	setp.lt.u32 	%p5, %r40, 8;
	mov.b32 	%r71, 0;
	@%p5 bra 	$L__BB3_24;
	and.b32  	%r71, %r40, 2147483640;
	mov.b32 	%r67, 0;
$L__BB3_7:
	.pragma "nounroll";
	shl.b32 	%r44, %r67, 7;
	add.s32 	%r19, %r44, %r4;
	setp.ge.s32 	%p6, %r19, %r2;
	@%p6 bra 	$L__BB3_9;
	mul.wide.u32 	%rd27, %r19, 4;
	add.s64 	%rd28, %rd7, %rd27;
	ld.global.f32 	%f3, [%rd28];
	sub.f32 	%f4, %f3, %f2;
	abs.f32 	%f5, %f4;
	setp.lt.f32 	%p7, %f5, %f1;
	selp.f32 	%f6, 0f3F800000, 0f00000000, %p7;
	add.s64 	%rd29, %rd8, %rd27;
	st.global.f32 	[%rd29], %f6;
$L__BB3_9:
	add.s32 	%r45, %r19, 128;
	setp.ge.s32 	%p8, %r45, %r2;
	mul.wide.s32 	%rd30, %r45, 4;
	add.s64 	%rd13, %rd7, %rd30;
	add.s64 	%rd14, %rd8, %rd30;
	@%p8 bra 	$L__BB3_11;
	ld.global.f32 	%f7, [%rd13];
	sub.f32 	%f8, %f7, %f2;
	abs.f32 	%f9, %f8;
	setp.lt.f32 	%p9, %f9, %f1;
	selp.f32 	%f10, 0f3F800000, 0f00000000, %p9;
	st.global.f32 	[%rd14], %f10;
$L__BB3_11:
	add.s32 	%r46, %r19, 256;
	setp.ge.s32 	%p10, %r46, %r2;
	@%p10 bra 	$L__BB3_13;
	ld.global.f32 	%f11, [%rd13+512];
	sub.f32 	%f12, %f11, %f2;
	abs.f32 	%f13, %f12;
	setp.lt.f32 	%p11, %f13, %f1;
	selp.f32 	%f14, 0f3F800000, 0f00000000, %p11;
	st.global.f32 	[%rd14+512], %f14;
$L__BB3_13:
	add.s32 	%r47, %r19, 384;
	setp.ge.s32 	%p12, %r47, %r2;
	@%p12 bra 	$L__BB3_15;
	ld.global.f32 	%f15, [%rd13+1024];
	sub.f32 	%f16, %f15, %f2;
	abs.f32 	%f17, %f16;
	setp.lt.f32 	%p13, %f17, %f1;
	selp.f32 	%f18, 0f3F800000, 0f00000000, %p13;
	st.global.f32 	[%rd14+1024], %f18;
$L__BB3_15:
	add.s32 	%r48, %r19, 512;
	setp.ge.s32 	%p14, %r48, %r2;
	@%p14 bra 	$L__BB3_17;
	ld.global.f32 	%f19, [%rd13+1536];
	sub.f32 	%f20, %f19, %f2;
	abs.f32 	%f21, %f20;
	setp.lt.f32 	%p15, %f21, %f1;
	selp.f32 	%f22, 0f3F800000, 0f00000000, %p15;
	st.global.f32 	[%rd14+1536], %f22;
$L__BB3_17:
	add.s32 	%r49, %r19, 640;
	setp.ge.s32 	%p16, %r49, %r2;
	@%p16 bra 	$L__BB3_19;
	ld.global.f32 	%f23, [%rd13+2048];
	sub.f32 	%f24, %f23, %f2;
	abs.f32 	%f25, %f24;
	setp.lt.f32 	%p17, %f25, %f1;
	selp.f32 	%f26, 0f3F800000, 0f00000000, %p17;
	st.global.f32 	[%rd14+2048], %f26;
$L__BB3_19:
	add.s32 	%r50, %r19, 768;
	setp.ge.s32 	%p18, %r50, %r2;
	@%p18 bra 	$L__BB3_21;
	ld.global.f32 	%f27, [%rd13+2560];
	sub.f32 	%f28, %f27, %f2;
	abs.f32 	%f29, %f28;
	setp.lt.f32 	%p19, %f29, %f1;
	selp.f32 	%f30, 0f3F800000, 0f00000000, %p19;
	st.global.f32 	[%rd14+2560], %f30;
$L__BB3_21:
	add.s32 	%r51, %r19, 896;
	setp.ge.s32 	%p20, %r51, %r2;
	@%p20 bra 	$L__BB3_23;
	ld.global.f32 	%f31, [%rd13+3072];
	sub.f32 	%f32, %f31, %f2;
	abs.f32 	%f33, %f32;
	setp.lt.f32 	%p21, %f33, %f1;
	selp.f32 	%f34, 0f3F800000, 0f00000000, %p21;
	st.global.f32 	[%rd14+3072], %f34;
$L__BB3_23:
	add.s32 	%r67, %r67, 8;
	setp.eq.s32 	%p22, %r67, %r71;
	@%p22 bra 	$L__BB3_24;
	bra.uni 	$L__BB3_7;
$L__BB3_24:
	setp.eq.s32 	%p23, %r8, 0;
	@%p23 bra 	$L__BB3_57;
	and.b32  	%r28, %r40, 3;
	setp.lt.u32 	%p24, %r8, 4;
	@%p24 bra 	$L__BB3_35;
	shl.b32 	%r52, %r71, 7;
	add.s32 	%r29, %r52, %r4;
	setp.ge.s32 	%p25, %r29, %r2;
	@%p25 bra 	$L__BB3_28;
	mul.wide.s32 	%rd31, %r29, 4;
	add.s64 	%rd32, %rd7, %rd31;
	ld.global.f32 	%f35, [%rd32];
	sub.f32 	%f36, %f35, %f2;
	abs.f32 	%f37, %f36;
	setp.lt.f32 	%p26, %f37, %f1;
	selp.f32 	%f38, 0f3F800000, 0f00000000, %p26;
	add.s64 	%rd33, %rd8, %rd31;
	st.global.f32 	[%rd33], %f38;
$L__BB3_28:
	add.s32 	%r30, %r29, 128;
	setp.ge.s32 	%p27, %r30, %r2;
	@%p27 bra 	$L__BB3_30;
	mul.wide.s32 	%rd34, %r30, 4;
	add.s64 	%rd35, %rd7, %rd34;
	ld.global.f32 	%f39, [%rd35];
	sub.f32 	%f40, %f39, %f2;
	abs.f32 	%f41, %f40;
	setp.lt.f32 	%p28, %f41, %f1;
	selp.f32 	%f42, 0f3F800000, 0f00000000, %p28;
	add.s64 	%rd36, %rd8, %rd34;
	st.global.f32 	[%rd36], %f42;
$L__BB3_30:
	add.s32 	%r31, %r29, 256;
	setp.ge.s32 	%p29, %r31, %r2;
	@%p29 bra 	$L__BB3_32;
	mul.wide.s32 	%rd37, %r31, 4;
	add.s64 	%rd38, %rd7, %rd37;
	ld.global.f32 	%f43, [%rd38];
	sub.f32 	%f44, %f43, %f2;
	abs.f32 	%f45, %f44;
	setp.lt.f32 	%p30, %f45, %f1;
	selp.f32 	%f46, 0f3F800000, 0f00000000, %p30;
	add.s64 	%rd39, %rd8, %rd37;
	st.global.f32 	[%rd39], %f46;
$L__BB3_32:
	add.s32 	%r32, %r29, 384;
	setp.ge.s32 	%p31, %r32, %r2;
	@%p31 bra 	$L__BB3_34;
	mul.wide.s32 	%rd40, %r32, 4;
	add.s64 	%rd41, %rd7, %rd40;
	ld.global.f32 	%f47, [%rd41];
	sub.f32 	%f48, %f47, %f2;
	abs.f32 	%f49, %f48;
	setp.lt.f32 	%p32, %f49, %f1;
	selp.f32 	%f50, 0f3F800000, 0f00000000, %p32;
	add.s64 	%rd42, %rd8, %rd40;
	st.global.f32 	[%rd42], %f50;
$L__BB3_34:
	add.s32 	%r71, %r71, 4;
$L__BB3_35:
	setp.eq.s32 	%p33, %r28, 0;
	@%p33 bra 	$L__BB3_57;
	setp.eq.s32 	%p34, %r28, 1;
	@%p34 bra 	$L__BB3_42;
	shl.b32 	%r53, %r71, 7;
	add.s32 	%r35, %r53, %r4;
	setp.ge.s32 	%p35, %r35, %r2;
	@%p35 bra 	$L__BB3_39;
	mul.wide.s32 	%rd43, %r35, 4;
	add.s64 	%rd44, %rd7, %rd43;
	ld.global.f32 	%f51, [%rd44];
	sub.f32 	%f52, %f51, %f2;
	abs.f32 	%f53, %f52;
	setp.lt.f32 	%p36, %f53, %f1;
	selp.f32 	%f54, 0f3F800000, 0f00000000, %p36;
	add.s64 	%rd45, %rd8, %rd43;
	st.global.f32 	[%rd45], %f54;
$L__BB3_39:
	add.s32 	%r36, %r35, 128;
	setp.ge.s32 	%p37, %r36, %r2;
	@%p37 bra 	$L__BB3_41;
	mul.wide.s32 	%rd46, %r36, 4;
	add.s64 	%rd47, %rd7, %rd46;
	ld.global.f32 	%f55, [%rd47];
	sub.f32 	%f56, %f55, %f2;
	abs.f32 	%f57, %f56;
	setp.lt.f32 	%p38, %f57, %f1;
	selp.f32 	%f58, 0f3F800000, 0f00000000, %p38;
	add.s64 	%rd48, %rd8, %rd46;
	st.global.f32 	[%rd48], %f58;
$L__BB3_41:
	add.s32 	%r71, %r71, 2;
$L__BB3_42:
	and.b32  	%r54, %r40, 1;
	setp.eq.b32 	%p39, %r54, 1;
	not.pred 	%p40, %p39;
	@%p40 bra 	$L__BB3_57;
	shl.b32 	%r55, %r71, 7;
	add.s32 	%r39, %r55, %r4;
	setp.ge.s32 	%p41, %r39, %r2;
	@%p41 bra 	$L__BB3_57;
	mul.wide.s32 	%rd49, %r39, 4;
	add.s64 	%rd50, %rd7, %rd49;
	ld.global.f32 	%f59, [%rd50];
	sub.f32 	%f60, %f59, %f2;
	abs.f32 	%f61, %f60;
	setp.lt.f32 	%p42, %f61, %f1;
	selp.f32 	%f62, 0f3F800000, 0f00000000, %p42;
	add.s64 	%rd51, %rd8, %rd49;
	st.global.f32 	[%rd51], %f62;
	bra.uni 	$L__BB3_57;
$L__BB3_45:
	setp.lt.s32 	%p43, %r40, 1;
	@%p43 bra 	$L__BB3_57;
	and.b32  	%r10, %r40, 7;
	setp.lt.u32 	%p44, %r40, 8;
	mov.b32 	%r69, 0;
	@%p44 bra 	$L__BB3_49;
	and.b32  	%r69, %r40, 2147483640;
	neg.s32 	%r66, %r69;
	mul.wide.u32 	%rd52, %r4, 4;
	add.s64 	%rd69, %rd26, %rd52;
	add.s32 	%r65, %r4, 128;
$L__BB3_48:
	.pragma "nounroll";
	mul.wide.s32 	%rd53, %r65, 4;
	add.s64 	%rd54, %rd26, %rd53;
	add.s64 	%rd55, %rd2, %rd69;
	ld.global.f32 	%f63, [%rd55];
	sub.f32 	%f64, %f63, %f2;
	abs.f32 	%f65, %f64;
	setp.lt.f32 	%p45, %f65, %f1;
	selp.f32 	%f66, 0f3F800000, 0f00000000, %p45;
	add.s64 	%rd56, %rd1, %rd69;
	st.global.f32 	[%rd56], %f66;
	add.s64 	%rd57, %rd2, %rd54;
	ld.global.f32 	%f67, [%rd57];
	sub.f32 	%f68, %f67, %f2;
	abs.f32 	%f69, %f68;
	setp.lt.f32 	%p46, %f69, %f1;
	selp.f32 	%f70, 0f3F800000, 0f00000000, %p46;
	add.s64 	%rd58, %rd1, %rd54;
	st.global.f32 	[%rd58], %f70;
	ld.global.f32 	%f71, [%rd57+512];
	sub.f32 	%f72, %f71, %f2;
	abs.f32 	%f73, %f72;
	setp.lt.f32 	%p47, %f73, %f1;
	selp.f32 	%f74, 0f3F800000, 0f00000000, %p47;
	st.global.f32 	[%rd58+512], %f74;
	ld.global.f32 	%f75, [%rd57+1024];
	sub.f32 	%f76, %f75, %f2;
	abs.f32 	%f77, %f76;
	setp.lt.f32 	%p48, %f77, %f1;
	selp.f32 	%f78, 0f3F800000, 0f00000000, %p48;
	st.global.f32 	[%rd58+1024], %f78;
	ld.global.f32 	%f79, [%rd57+1536];
	sub.f32 	%f80, %f79, %f2;
	abs.f32 	%f81, %f80;
	setp.lt.f32 	%p49, %f81, %f1;
	selp.f32 	%f82, 0f3F800000, 0f00000000, %p49;
	st.global.f32 	[%rd58+1536], %f82;
	ld.global.f32 	%f83, [%rd57+2048];
	sub.f32 	%f84, %f83, %f2;
	abs.f32 	%f85, %f84;
	setp.lt.f32 	%p50, %f85, %f1;
	selp.f32 	%f86, 0f3F800000, 0f00000000, %p50;
	st.global.f32 	[%rd58+2048], %f86;
	ld.global.f32 	%f87, [%rd57+2560];
	sub.f32 	%f88, %f87, %f2;
	abs.f32 	%f89, %f88;
	setp.lt.f32 	%p51, %f89, %f1;
	selp.f32 	%f90, 0f3F800000, 0f00000000, %p51;
	st.global.f32 	[%rd58+2560], %f90;
	ld.global.f32 	%f91, [%rd57+3072];
	sub.f32 	%f92, %f91, %f2;
	abs.f32 	%f93, %f92;
	setp.lt.f32 	%p52, %f93, %f1;
	selp.f32 	%f94, 0f3F800000, 0f00000000, %p52;
	st.global.f32 	[%rd58+3072], %f94;
	add.s32 	%r66, %r66, 8;
	add.s64 	%rd69, %rd69, 4096;
	add.s32 	%r65, %r65, 1024;
	setp.eq.s32 	%p53, %r66, 0;
	@%p53 bra 	$L__BB3_49;
	bra.uni 	$L__BB3_48;
$L__BB3_49:
	setp.eq.s32 	%p54, %r10, 0;
	@%p54 bra 	$L__BB3_57;
	and.b32  	%r22, %r40, 3;
	setp.lt.u32 	%p55, %r10, 4;
	@%p55 bra 	$L__BB3_52;
	shl.b32 	%r57, %r69, 7;
	add.s32 	%r58, %r57, %r4;
	mul.wide.s32 	%rd59, %r58, 4;
	add.s64 	%rd60, %rd7, %rd59;
	ld.global.f32 	%f95, [%rd60];
	sub.f32 	%f96, %f95, %f2;
	abs.f32 	%f97, %f96;
	setp.lt.f32 	%p56, %f97, %f1;
	selp.f32 	%f98, 0f3F800000, 0f00000000, %p56;
	add.s64 	%rd61, %rd8, %rd59;
	st.global.f32 	[%rd61], %f98;
	ld.global.f32 	%f99, [%rd60+512];
	sub.f32 	%f100, %f99, %f2;
	abs.f32 	%f101, %f100;
	setp.lt.f32 	%p57, %f101, %f1;
	selp.f32 	%f102, 0f3F800000, 0f00000000, %p57;
	st.global.f32 	[%rd61+512], %f102;
	ld.global.f32 	%f103, [%rd60+1024];
	sub.f32 	%f104, %f103, %f2;
	abs.f32 	%f105, %f104;
	setp.lt.f32 	%p58, %f105, %f1;
	selp.f32 	%f106, 0f3F800000, 0f00000000, %p58;
	st.global.f32 	[%rd61+1024], %f106;
	ld.global.f32 	%f107, [%rd60+1536];
	sub.f32 	%f108, %f107, %f2;
	abs.f32 	%f109, %f108;
	setp.lt.f32 	%p59, %f109, %f1;
	selp.f32 	%f110, 0f3F800000, 0f00000000, %p59;
	st.global.f32 	[%rd61+1536], %f110;
	add.s32 	%r69, %r69, 4;
$L__BB3_52:
	setp.eq.s32 	%p60, %r22, 0;
	@%p60 bra 	$L__BB3_57;
	setp.eq.s32 	%p61, %r22, 1;
	@%p61 bra 	$L__BB3_55;
	shl.b32 	%r59, %r69, 7;
	add.s32 	%r60, %r59, %r4;
	mul.wide.s32 	%rd62, %r60, 4;
	add.s64 	%rd63, %rd7, %rd62;
	ld.global.f32 	%f111, [%rd63];
	sub.f32 	%f112, %f111, %f2;
	abs.f32 	%f113, %f112;
	setp.lt.f32 	%p62, %f113, %f1;
	selp.f32 	%f114, 0f3F800000, 0f00000000, %p62;
	add.s64 	%rd64, %rd8, %rd62;
	st.global.f32 	[%rd64], %f114;
	ld.global.f32 	%f115, [%rd63+512];
	sub.f32 	%f116, %f115, %f2;
	abs.f32 	%f117, %f116;
	setp.lt.f32 	%p63, %f117, %f1;
	selp.f32 	%f118, 0f3F800000, 0f00000000, %p63;
	st.global.f32 	[%rd64+512], %f118;
	add.s32 	%r69, %r69, 2;
$L__BB3_55:
	and.b32  	%r61, %r40, 1;
	setp.eq.b32 	%p64, %r61, 1;
	not.pred 	%p65, %p64;
	@%p65 bra 	$L__BB3_57;
	shl.b32 	%r62, %r69, 7;
	add.s32 	%r63, %r62, %r4;
	mul.wide.s32 	%rd65, %r63, 4;
	add.s64 	%rd66, %rd7, %rd65;
	ld.global.f32 	%f119, [%rd66];
	sub.f32 	%f120, %f119, %f2;
	abs.f32 	%f121, %f120;
	setp.lt.f32 	%p66, %f121, %f1;
	selp.f32 	%f122, 0f3F800000, 0f00000000, %p66;
	add.s64 	%rd67, %rd8, %rd65;
	st.global.f32 	[%rd67], %f122;
$L__BB3_57:
	ret;

}
	// .globl	_ZN3cub18CUB_300001_SM_10006detail6reduce28DeviceReduceSingleTileKernelINS2_10policy_hubIljN4cuda3std3__44plusIlEEE10Policy1000EN6thrust24THRUST_300001_SM_1000_NS18transform_iteratorINSD_6detail14equal_to_valueIiEENSF_15normal_iteratorINSD_10device_ptrIfEEEEllEEPljS9_llNS7_10__identityEEEvT0_T1_T2_T3_T4_T6_
.visible .entry _ZN3cub18CUB_300001_SM_10006detail6reduce28DeviceReduceSingleTileKernelINS2_10policy_hubIljN4cuda3std3__44plusIlEEE10Policy1000EN6thrust24THRUST_300001_SM_1000_NS18transform_iteratorINSD_6detail14equal_to_valueIiEENSF_15normal_iteratorINSD_10device_ptrIfEEEEllEEPljS9_llNS7_10__identityEEEvT0_T1_T2_T3_T4_T6_(
	.param .align 8 .b8 _ZN3cub18CUB_300001_SM_10006detail6reduce28DeviceReduceSingleTileKernelINS2_10policy_hubIljN4cuda3std3__44plusIlEEE10Policy1000EN6thrust24THRUST_300001_SM_1000_NS18transform_iteratorINSD_6detail14equal_to_valueIiEENSF_15normal_iteratorINSD_10device_ptrIfEEEEllEEPljS9_llNS7_10__identityEEEvT0_T1_T2_T3_T4_T6__param_0[16],
	.param .u64 .ptr .align 1 _ZN3cub18CUB_300001_SM_10006detail6reduce28DeviceReduceSingleTileKernelINS2_10policy_hubIljN4cuda3std3__44plusIlEEE10Policy1000EN6thrust24THRUST_300001_SM_1000_NS18transform_iteratorINSD_6detail14equal_to_valueIiEENSF_15normal_iteratorINSD_10device_ptrIfEEEEllEEPljS9_llNS7_10__identityEEEvT0_T1_T2_T3_T4_T6__param_1,
	.param .u32 _ZN3cub18CUB_300001_SM_10006detail6reduce28DeviceReduceSingleTileKernelINS2_10policy_hubIljN4cuda3std3__44plusIlEEE10Policy1000EN6thrust24THRUST_300001_SM_1000_NS18transform_iteratorINSD_6detail14equal_to_valueIiEENSF_15normal_iteratorINSD_10device_ptrIfEEEEllEEPljS9_llNS7_10__identityEEEvT0_T1_T2_T3_T4_T6__param_2,
	.param .align 1 .b8 _ZN3cub18CUB_300001_SM_10006detail6reduce28DeviceReduceSingleTileKernelINS2_10policy_hubIljN4cuda3std3__44plusIlEEE10Policy1000EN6thrust24THRUST_300001_SM_1000_NS18transform_iteratorINSD_6detail14equal_to_valueIiEENSF_15normal_iteratorINSD_10device_ptrIfEEEEllEEPljS9_llNS7_10__identityEEEvT0_T1_T2_T3_T4_T6__param_3[1],
	.param .u64 _ZN3cub18CUB_300001_SM_10006detail6reduce28DeviceReduceSingleTileKernelINS2_10policy_hubIljN4cuda3std3__44plusIlEEE10Policy1000EN6thrust24THRUST_300001_SM_1000_NS18transform_iteratorINSD_6detail14equal_to_valueIiEENSF_15normal_iteratorINSD_10device_ptrIfEEEEllEEPljS9_llNS7_10__identityEEEvT0_T1_T2_T3_T4_T6__param_4,
	.param .align 1 .b8 _ZN3cub18CUB_300001_SM_10006detail6reduce28DeviceReduceSingleTileKernelINS2_10policy_hubIljN4cuda3std3__44plusIlEEE10Policy1000EN6thrust24THRUST_300001_SM_1000_NS18transform_iteratorINSD_6detail14equal_to_valueIiEENSF_15normal_iteratorINSD_10device_ptrIfEEEEllEEPljS9_llNS7_10__identityEEEvT0_T1_T2_T3_T4_T6__param_5[1]
)
.maxntid 512
.minnctapersm 1
{
	.reg .pred 	%p<140>;
	.reg .b16 	%rs<5>;
	.reg .b32 	%r<292>;
	.reg .b32 	%f<77>;
	.reg .b64 	%rd<431>;
	// demoted variable
	.shared .align 8 .b8 _ZZN3cub18CUB_300001_SM_10006detail6reduce28DeviceReduceSingleTileKernelINS2_10policy_hubIljN4cuda3std3__44plusIlEEE10Policy1000EN6thrust24THRUST_300001_SM_1000_NS18transform_iteratorINSD_6detail14equal_to_valueIiEENSF_15normal_iteratorINSD_10device_ptrIfEEEEllEEPljS9_llNS7_10__identityEEEvT0_T1_T2_T3_T4_T6_E12temp_storage[152];
	ld.param.u32 	%r52, [_ZN3cub18CUB_300001_SM_10006detail6reduce28DeviceReduceSingleTileKernelINS2_10policy_hubIljN4cuda3std3__44plusIlEEE10Policy1000EN6thrust24THRUST_300001_SM_1000_NS18transform_iteratorINSD_6detail14equal_to_valueIiEENSF_15normal_iteratorINSD_10device_ptrIfEEEEllEEPljS9_llNS7_10__identityEEEvT0_T1_T2_T3_T4_T6__param_0+8];
	ld.param.u64 	%rd49, [_ZN3cub18CUB_300001_SM_10006detail6reduce28DeviceReduceSingleTileKernelINS2_10policy_hubIljN4cuda3std3__44plusIlEEE10Policy1000EN6thrust24THRUST_300001_SM_1000_NS18transform_iteratorINSD_6detail14equal_to_valueIiEENSF_15normal_iteratorINSD_10device_ptrIfEEEEllEEPljS9_llNS7_10__identityEEEvT0_T1_T2_T3_T4_T6__param_0];
	ld.param.u64 	%rd51, [_ZN3cub18CUB_300001_SM_10006detail6reduce28DeviceReduceSingleTileKernelINS2_10policy_hubIljN4cuda3std3__44plusIlEEE10Policy1000EN6thrust24THRUST_300001_SM_1000_NS18transform_iteratorINSD_6detail14equal_to_valueIiEENSF_15normal_iteratorINSD_10device_ptrIfEEEEllEEPljS9_llNS7_10__identityEEEvT0_T1_T2_T3_T4_T6__param_1];
	ld.param.u32 	%r53, [_ZN3cub18CUB_300001_SM_10006detail6reduce28DeviceReduceSingleTileKernelINS2_10policy_hubIljN4cuda3std3__44plusIlEEE10Policy1000EN6thrust24THRUST_300001_SM_1000_NS18transform_iteratorINSD_6detail14equal_to_valueIiEENSF_15normal_iteratorINSD_10device_ptrIfEEEEllEEPljS9_llNS7_10__identityEEEvT0_T1_T2_T3_T4_T6__param_2];
	ld.param.u64 	%rd50, [_ZN3cub18CUB_300001_SM_10006detail6reduce28DeviceReduceSingleTileKernelINS2_10policy_hubIljN4cuda3std3__44plusIlEEE10Policy1000EN6thrust24THRUST_300001_SM_1000_NS18transform_iteratorINSD_6detail14equal_to_valueIiEENSF_15normal_iteratorINSD_10device_ptrIfEEEEllEEPljS9_llNS7_10__identityEEEvT0_T1_T2_T3_T4_T6__param_4];
	cvta.to.global.u64 	%rd1, %rd51;
	setp.ne.s32 	%p1, %r53, 0;
	@%p1 bra 	$L__BB4_3;
	mov.u32 	%r274, %tid.x;
	setp.ne.s32 	%p139, %r274, 0;
	@%p139 bra 	$L__BB4_52;
	st.global.u64 	[%rd1], %rd50;
	bra.uni 	$L__BB4_52;
$L__BB4_3:
	cvta.to.global.u64 	%rd2, %rd49;
	setp.gt.u32 	%p2, %r53, 3583;
	@%p2 bra 	$L__BB4_28;
	mov.u32 	%r2, %tid.x;
	setp.ge.u32 	%p67, %r2, %r53;
	mov.b64 	%rd418, 0;
	mov.u32 	%r278, %r2;
	@%p67 bra 	$L__BB4_6;
	mul.wide.u32 	%rd239, %r2, 4;
	add.s64 	%rd240, %rd2, %rd239;
	ld.global.f32 	%f46, [%rd240];
	cvt.rn.f32.s32 	%f47, %r52;
	setp.eq.f32 	%p68, %f46, %f47;
	selp.u64 	%rd418, 1, 0, %p68;
	add.s32 	%r278, %r2, 512;
$L__BB4_6:
	setp.ge.u32 	%p69, %r278, %r53;
	@%p69 bra 	$L__BB4_19;
	cvt.rn.f32.s32 	%f1, %r52;
	not.b32 	%r151, %r278;
	add.s32 	%r152, %r53, %r151;
	shr.u32 	%r153, %r152, 9;
	add.s32 	%r5, %r153, 1;
	and.b32  	%r6, %r5, 15;
	setp.lt.u32 	%p70, %r152, 7680;
	@%p70 bra 	$L__BB4_10;
	and.b32  	%r154, %r5, 16777200;
	neg.s32 	%r276, %r154;
	mul.wide.u32 	%rd242, %r278, 4;
	add.s64 	%rd243, %rd242, %rd2;
	add.s64 	%rd408, %rd243, 16384;
$L__BB4_9:
	.pragma "nounroll";
	ld.global.f32 	%f48, [%rd408+-16384];
	setp.eq.f32 	%p71, %f48, %f1;
	selp.u64 	%rd244, 1, 0, %p71;
	add.s64 	%rd245, %rd418, %rd244;
	ld.global.f32 	%f49, [%rd408+-14336];
	setp.eq.f32 	%p72, %f49, %f1;
	selp.u64 	%rd246, 1, 0, %p72;
	add.s64 	%rd247, %rd245, %rd246;
	ld.global.f32 	%f50, [%rd408+-12288];
	setp.eq.f32 	%p73, %f50, %f1;
	selp.u64 	%rd248, 1, 0, %p73;
	add.s64 	%rd249, %rd247, %rd248;
	ld.global.f32 	%f51, [%rd408+-10240];
	setp.eq.f32 	%p74, %f51, %f1;
	selp.u64 	%rd250, 1, 0, %p74;
	add.s64 	%rd251, %rd249, %rd250;
	ld.global.f32 	%f52, [%rd408+-8192];
	setp.eq.f32 	%p75, %f52, %f1;
	selp.u64 	%rd252, 1, 0, %p75;
	add.s64 	%rd253, %rd251, %rd252;
	ld.global.f32 	%f53, [%rd408+-6144];
	setp.eq.f32 	%p76, %f53, %f1;
	selp.u64 	%rd254, 1, 0, %p76;
	add.s64 	%rd255, %rd253, %rd254;
	ld.global.f32 	%f54, [%rd408+-4096];
	setp.eq.f32 	%p77, %f54, %f1;
	selp.u64 	%rd256, 1, 0, %p77;
	add.s64 	%rd257, %rd255, %rd256;
	ld.global.f32 	%f55, [%rd408+-2048];
	setp.eq.f32 	%p78, %f55, %f1;
	selp.u64 	%rd258, 1, 0, %p78;
	add.s64 	%rd259, %rd257, %rd258;
	ld.global.f32 	%f56, [%rd408];
	setp.eq.f32 	%p79, %f56, %f1;
	selp.u64 	%rd260, 1, 0, %p79;
	add.s64 	%rd261, %rd259, %rd260;
	ld.global.f32 	%f57, [%rd408+2048];
	setp.eq.f32 	%p80, %f57, %f1;
	selp.u64 	%rd262, 1, 0, %p80;
	add.s64 	%rd263, %rd261, %rd262;
	ld.global.f32 	%f58, [%rd408+4096];
	setp.eq.f32 	%p81, %f58, %f1;
	selp.u64 	%rd264, 1, 0, %p81;
	add.s64 	%rd265, %rd263, %rd264;
	ld.global.f32 	%f59, [%rd408+6144];
	setp.eq.f32 	%p82, %f59, %f1;
	selp.u64 	%rd266, 1, 0, %p82;
	add.s64 	%rd267, %rd265, %rd266;
	ld.global.f32 	%f60, [%rd408+8192];
	setp.eq.f32 	%p83, %f60, %f1;
	selp.u64 	%rd268, 1, 0, %p83;
	add.s64 	%rd269, %rd267, %rd268;
	ld.global.f32 	%f61, [%rd408+10240];
	setp.eq.f32 	%p84, %f61, %f1;
	selp.u64 	%rd270, 1, 0, %p84;
	add.s64 	%rd271, %rd269, %rd270;
	ld.global.f32 	%f62, [%rd408+12288];
	setp.eq.f32 	%p85, %f62, %f1;
	selp.u64 	%rd272, 1, 0, %p85;
	add.s64 	%rd273, %rd271, %rd272;
	ld.global.f32 	%f63, [%rd408+14336];
	setp.eq.f32 	%p86, %f63, %f1;
	selp.u64 	%rd274, 1, 0, %p86;
	add.s64 	%rd418, %rd273, %rd274;
	add.s32 	%r278, %r278, 8192;
	add.s32 	%r276, %r276, 16;
	add.s64 	%rd408, %rd408, 32768;
	setp.ne.s32 	%p87, %r276, 0;
	@%p87 bra 	$L__BB4_9;
$L__BB4_10:
	setp.eq.s32 	%p88, %r6, 0;
	@%p88 bra 	$L__BB4_19;
	and.b32  	%r13, %r5, 7;
	setp.lt.u32 	%p89, %r6, 8;
	@%p89 bra 	$L__BB4_13;
	mul.wide.u32 	%rd276, %r278, 4;
	add.s64 	%rd277, %rd2, %rd276;
	ld.global.f32 	%f64, [%rd277];
	setp.eq.f32 	%p90, %f64, %f1;
	selp.u64 	%rd278, 1, 0, %p90;
	add.s64 	%rd279, %rd418, %rd278;
	ld.global.f32 	%f65, [%rd277+2048];
	setp.eq.f32 	%p91, %f65, %f1;
	selp.u64 	%rd280, 1, 0, %p91;
	add.s64 	%rd281, %rd279, %rd280;
	ld.global.f32 	%f66, [%rd277+4096];
	setp.eq.f32 	%p92, %f66, %f1;
	selp.u64 	%rd282, 1, 0, %p92;
	add.s64 	%rd283, %rd281, %rd282;
	ld.global.f32 	%f67, [%rd277+6144];
	setp.eq.f32 	%p93, %f67, %f1;
	selp.u64 	%rd284, 1, 0, %p93;
	add.s64 	%rd285, %rd283, %rd284;
	ld.global.f32 	%f68, [%rd277+8192];
	setp.eq.f32 	%p94, %f68, %f1;
	selp.u64 	%rd286, 1, 0, %p94;
	add.s64 	%rd287, %rd285, %rd286;
	ld.global.f32 	%f69, [%rd277+10240];
	setp.eq.f32 	%p95, %f69, %f1;
	selp.u64 	%rd288, 1, 0, %p95;
	add.s64 	%rd289, %rd287, %rd288;
	ld.global.f32 	%f70, [%rd277+12288];
	setp.eq.f32 	%p96, %f70, %f1;
	selp.u64 	%rd290, 1, 0, %p96;
	add.s64 	%rd291, %rd289, %rd290;
	ld.global.f32 	%f71, [%rd277+14336];
	setp.eq.f32 	%p97, %f71, %f1;
	selp.u64 	%rd292, 1, 0, %p97;
	add.s64 	%rd418, %rd291, %rd292;
	add.s32 	%r278, %r278, 4096;
$L__BB4_13:
	setp.eq.s32 	%p98, %r13, 0;
	@%p98 bra 	$L__BB4_19;
	and.b32  	%r16, %r5, 3;
	setp.lt.u32 	%p99, %r13, 4;
	@%p99 bra 	$L__BB4_16;
	mul.wide.u32 	%rd294, %r278, 4;
	add.s64 	%rd295, %rd2, %rd294;
	ld.global.f32 	%f72, [%rd295];
	setp.eq.f32 	%p100, %f72, %f1;
	selp.u64 	%rd296, 1, 0, %p100;
	add.s64 	%rd297, %rd418, %rd296;
	ld.global.f32 	%f73, [%rd295+2048];
	setp.eq.f32 	%p101, %f73, %f1;
	selp.u64 	%rd298, 1, 0, %p101;
	add.s64 	%rd299, %rd297, %rd298;
	ld.global.f32 	%f74, [%rd295+4096];
	setp.eq.f32 	%p102, %f74, %f1;
	selp.u64 	%rd300, 1, 0, %p102;
	add.s64 	%rd301, %rd299, %rd300;
	ld.global.f32 	%f75, [%rd295+6144];
	setp.eq.f32 	%p103, %f75, %f1;
	selp.u64 	%rd302, 1, 0, %p103;
	add.s64 	%rd418, %rd301, %rd302;
	add.s32 	%r278, %r278, 2048;
$L__BB4_16:
	setp.eq.s32 	%p104, %r16, 0;
	@%p104 bra 	$L__BB4_19;
	mul.wide.u32 	%rd303, %r278, 4;
	add.s64 	%rd416, %rd2, %rd303;
	neg.s32 	%r281, %r16;
$L__BB4_18:
	.pragma "nounroll";
	ld.global.f32 	%f76, [%rd416];
	setp.eq.f32 	%p105, %f76, %f1;
	selp.u64 	%rd304, 1, 0, %p105;
	add.s64 	%rd418, %rd418, %rd304;
	add.s64 	%rd416, %rd416, 2048;
	add.s32 	%r281, %r281, 1;
	setp.ne.s32 	%p106, %r281, 0;
	@%p106 bra 	$L__BB4_18;
$L__BB4_19:
	setp.lt.u32 	%p107, %r53, 512;
	@%p107 bra 	$L__BB4_24;
	// begin inline asm
	mov.u32 %r218, %laneid;
	// end inline asm
	mov.b64 	{%r220, %r225}, %rd418;
	mov.b32 	%r226, 1;
	mov.b32 	%r267, 31;
	mov.b32 	%r268, -1;
	// begin inline asm
	shfl.sync.down.b32 %r219, %r220, %r226, %r267, %r268;
	// end inline asm
	// begin inline asm
	shfl.sync.down.b32 %r224, %r225, %r226, %r267, %r268;
	// end inline asm
	mov.b64 	%rd363, {%r219, %r224};
	setp.gt.s32 	%p131, %r218, 30;
	selp.b64 	%rd364, 0, %rd363, %p131;
	add.s64 	%rd365, %rd364, %rd418;
	mov.b64 	{%r230, %r235}, %rd365;
	mov.b32 	%r236, 2;
	// begin inline asm
	shfl.sync.down.b32 %r229, %r230, %r236, %r267, %r268;
	// end inline asm
	// begin inline asm
	shfl.sync.down.b32 %r234, %r235, %r236, %r267, %r268;
	// end inline asm
	mov.b64 	%rd366, {%r229, %r234};
	setp.gt.s32 	%p132, %r218, 29;
	selp.b64 	%rd367, 0, %rd366, %p132;
	add.s64 	%rd368, %rd367, %rd365;
	mov.b64 	{%r240, %r245}, %rd368;
	mov.b32 	%r246, 4;
	// begin inline asm
	shfl.sync.down.b32 %r239, %r240, %r246, %r267, %r268;
	// end inline asm
	// begin inline asm
	shfl.sync.down.b32 %r244, %r245, %r246, %r267, %r268;
	// end inline asm
	mov.b64 	%rd369, {%r239, %r244};
	setp.gt.s32 	%p133, %r218, 27;
	selp.b64 	%rd370, 0, %rd369, %p133;
	add.s64 	%rd371, %rd370, %rd368;
	mov.b64 	{%r250, %r255}, %rd371;
	mov.b32 	%r256, 8;
	// begin inline asm
	shfl.sync.down.b32 %r249, %r250, %r256, %r267, %r268;
	// end inline asm
	// begin inline asm
	shfl.sync.down.b32 %r254, %r255, %r256, %r267, %r268;
	// end inline asm
	mov.b64 	%rd372, {%r249, %r254};
	setp.gt.s32 	%p134, %r218, 23;
	selp.b64 	%rd373, 0, %rd372, %p134;
	add.s64 	%rd374, %rd373, %rd371;
	mov.b64 	{%r260, %r265}, %rd374;
	mov.b32 	%r266, 16;
	// begin inline asm
	shfl.sync.down.b32 %r259, %r260, %r266, %r267, %r268;
	// end inline asm
	// begin inline asm
	shfl.sync.down.b32 %r264, %r265, %r266, %r267, %r268;
	// end inline asm
	mov.b64 	%rd375, {%r259, %r264};
	setp.gt.s32 	%p135, %r218, 15;
	selp.b64 	%rd376, 0, %rd375, %p135;
	add.s64 	%rd430, %rd376, %rd374;
	setp.ne.s32 	%p136, %r218, 0;
	@%p136 bra 	$L__BB4_22;
	shr.u32 	%r269, %r2, 2;
	and.b32  	%r270, %r269, 248;
	mov.u32 	%r271, _ZZN3cub18CUB_300001_SM_10006detail6reduce28DeviceReduceSingleTileKernelINS2_10policy_hubIljN4cuda3std3__44plusIlEEE10Policy1000EN6thrust24THRUST_300001_SM_1000_NS18transform_iteratorINSD_6detail14equal_to_valueIiEENSF_15normal_iteratorINSD_10device_ptrIfEEEEllEEPljS9_llNS7_10__identityEEEvT0_T1_T2_T3_T4_T6_E12temp_storage;
	add.s32 	%r272, %r271, %r270;
	st.shared.u64 	[%r272+16], %rd430;
$L__BB4_22:
	bar.sync 	0;
	setp.ne.s32 	%p137, %r2, 0;
	@%p137 bra 	$L__BB4_50;
	ld.shared.u64 	%rd377, [_ZZN3cub18CUB_300001_SM_10006detail6reduce28DeviceReduceSingleTileKernelINS2_10policy_hubIljN4cuda3std3__44plusIlEEE10Policy1000EN6thrust24THRUST_300001_SM_1000_NS18transform_iteratorINSD_6detail14equal_to_valueIiEENSF_15normal_iteratorINSD_10device_ptrIfEEEEllEEPljS9_llNS7_10__identityEEEvT0_T1_T2_T3_T4_T6_E12temp_storage+24];
	add.s64 	%rd378, %rd377, %rd430;
	ld.shared.u64 	%rd379, [_ZZN3cub18CUB_300001_SM_10006detail6reduce28DeviceReduceSingleTileKernelINS2_10policy_hubIljN4cuda3std3__44plusIlEEE10Policy1000EN6thrust24THRUST_300001_SM_1000_NS18transform_iteratorINSD_6detail14equal_to_valueIiEENSF_15normal_iteratorINSD_10device_ptrIfEEEEllEEPljS9_llNS7_10__identityEEEvT0_T1_T2_T3_T4_T6_E12temp_storage+32];
	add.s64 	%rd380, %rd378, %rd379;
	ld.shared.u64 	%rd381, [_ZZN3cub18CUB_300001_SM_10006detail6reduce28DeviceReduceSingleTileKernelINS2_10policy_hubIljN4cuda3std3__44plusIlEEE10Policy1000EN6thrust24THRUST_300001_SM_1000_NS18transform_iteratorINSD_6detail14equal_to_valueIiEENSF_15normal_iteratorINSD_10device_ptrIfEEEEllEEPljS9_llNS7_10__identityEEEvT0_T1_T2_T3_T4_T6_E12temp_storage+40];
	add.s64 	%rd382, %rd380, %rd381;
	ld.shared.u64 	%rd383, [_ZZN3cub18CUB_300001_SM_10006detail6reduce28DeviceReduceSingleTileKernelINS2_10policy_hubIljN4cuda3std3__44plusIlEEE10Policy1000EN6thrust24THRUST_300001_SM_1000_NS18transform_iteratorINSD_6detail14equal_to_valueIiEENSF_15normal_iteratorINSD_10device_ptrIfEEEEllEEPljS9_llNS7_10__identityEEEvT0_T1_T2_T3_T4_T6_E12temp_storage+48];
	add.s64 	%rd384, %rd382, %rd383;
	ld.shared.u64 	%rd385, [_ZZN3cub18CUB_300001_SM_10006detail6reduce28DeviceReduceSingleTileKernelINS2_10policy_hubIljN4cuda3std3__44plusIlEEE10Policy1000EN6thrust24THRUST_300001_SM_1000_NS18transform_iteratorINSD_6detail14equal_to_valueIiEENSF_15normal_iteratorINSD_10device_ptrIfEEEEllEEPljS9_llNS7_10__identityEEEvT0_T1_T2_T3_T4_T6_E12temp_storage+56];
	add.s64 	%rd386, %rd384, %rd385;
	ld.shared.u64 	%rd387, [_ZZN3cub18CUB_300001_SM_10006detail6reduce28DeviceReduceSingleTileKernelINS2_10policy_hubIljN4cuda3std3__44plusIlEEE10Policy1000EN6thrust24THRUST_300001_SM_1000_NS18transform_iteratorINSD_6detail14equal_to_valueIiEENSF_15normal_iteratorINSD_10device_ptrIfEEEEllEEPljS9_llNS7_10__identityEEEvT0_T1_T2_T3_T4_T6_E12temp_storage+64];
	add.s64 	%rd388, %rd386, %rd387;
	ld.shared.u64 	%rd389, [_ZZN3cub18CUB_300001_SM_10006detail6reduce28DeviceReduceSingleTileKernelINS2_10policy_hubIljN4cuda3std3__44plusIlEEE10Policy1000EN6thrust24THRUST_300001_SM_1000_NS18transform_iteratorINSD_6detail14equal_to_valueIiEENSF_15normal_iteratorINSD_10device_ptrIfEEEEllEEPljS9_llNS7_10__identityEEEvT0_T1_T2_T3_T4_T6_E12temp_storage+72];
	add.s64 	%rd390, %rd388, %rd389;
	ld.shared.u64 	%rd391, [_ZZN3cub18CUB_300001_SM_10006detail6reduce28DeviceReduceSingleTileKernelINS2_10policy_hubIljN4cuda3std3__44plusIlEEE10Policy1000EN6thrust24THRUST_300001_SM_1000_NS18transform_iteratorINSD_6detail14equal_to_valueIiEENSF_15normal_iteratorINSD_10device_ptrIfEEEEllEEPljS9_llNS7_10__identityEEEvT0_T1_T2_T3_T4_T6_E12temp_storage+80];
	add.s64 	%rd392, %rd390, %rd391;
	ld.shared.u64 	%rd393, [_ZZN3cub18CUB_300001_SM_10006detail6reduce28DeviceReduceSingleTileKernelINS2_10policy_hubIljN4cuda3std3__44plusIlEEE10Policy1000EN6thrust24THRUST_300001_SM_1000_NS18transform_iteratorINSD_6detail14equal_to_valueIiEENSF_15normal_iteratorINSD_10device_ptrIfEEEEllEEPljS9_llNS7_10__identityEEEvT0_T1_T2_T3_T4_T6_E12temp_storage+88];
	add.s64 	%rd394, %rd392, %rd393;
	ld.shared.u64 	%rd395, [_ZZN3cub18CUB_300001_SM_10006detail6reduce28DeviceReduceSingleTileKernelINS2_10policy_hubIljN4cuda3std3__44plusIlEEE10Policy1000EN6thrust24THRUST_300001_SM_1000_NS18transform_iteratorINSD_6detail14equal_to_valueIiEENSF_15normal_iteratorINSD_10device_ptrIfEEEEllEEPljS9_llNS7_10__identityEEEvT0_T1_T2_T3_T4_T6_E12temp_storage+96];
	add.s64 	%rd396, %rd394, %rd395;
	ld.shared.u64 	%rd397, [_ZZN3cub18CUB_300001_SM_10006detail6reduce28DeviceReduceSingleTileKernelINS2_10policy_hubIljN4cuda3std3__44plusIlEEE10Policy1000EN6thrust24THRUST_300001_SM_1000_NS18transform_iteratorINSD_6detail14equal_to_valueIiEENSF_15normal_iteratorINSD_10device_ptrIfEEEEllEEPljS9_llNS7_10__identityEEEvT0_T1_T2_T3_T4_T6_E12temp_storage+104];
	add.s64 	%rd398, %rd396, %rd397;
	ld.shared.u64 	%rd399, [_ZZN3cub18CUB_300001_SM_10006detail6reduce28DeviceReduceSingleTileKernelINS2_10policy_hubIljN4cuda3std3__44plusIlEEE10Policy1000EN6thrust24THRUST_300001_SM_1000_NS18transform_iteratorINSD_6detail14equal_to_valueIiEENSF_15normal_iteratorINSD_10device_ptrIfEEEEllEEPljS9_llNS7_10__identityEEEvT0_T1_T2_T3_T4_T6_E12temp_storage+112];
	add.s64 	%rd400, %rd398, %rd399;
	ld.shared.u64 	%rd401, [_ZZN3cub18CUB_300001_SM_10006detail6reduce28DeviceReduceSingleTileKernelINS2_10policy_hubIljN4cuda3std3__44plusIlEEE10Policy1000EN6thrust24THRUST_300001_SM_1000_NS18transform_iteratorINSD_6detail14equal_to_valueIiEENSF_15normal_iteratorINSD_10device_ptrIfEEEEllEEPljS9_llNS7_10__identityEEEvT0_T1_T2_T3_T4_T6_E12temp_storage+120];
	add.s64 	%rd402, %rd400, %rd401;
	ld.shared.u64 	%rd403, [_ZZN3cub18CUB_300001_SM_10006detail6reduce28DeviceReduceSingleTileKernelINS2_10policy_hubIljN4cuda3std3__44plusIlEEE10Policy1000EN6thrust24THRUST_300001_SM_1000_NS18transform_iteratorINSD_6detail14equal_to_valueIiEENSF_15normal_iteratorINSD_10device_ptrIfEEEEllEEPljS9_llNS7_10__identityEEEvT0_T1_T2_T3_T4_T6_E12temp_storage+128];
	add.s64 	%rd404, %rd402, %rd403;
	ld.shared.u64 	%rd405, [_ZZN3cub18CUB_300001_SM_10006detail6reduce28DeviceReduceSingleTileKernelINS2_10policy_hubIljN4cuda3std3__44plusIlEEE10Policy1000EN6thrust24THRUST_300001_SM_1000_NS18transform_iteratorINSD_6detail14equal_to_valueIiEENSF_15normal_iteratorINSD_10device_ptrIfEEEEllEEPljS9_llNS7_10__identityEEEvT0_T1_T2_T3_T4_T6_E12temp_storage+136];
	add.s64 	%rd430, %rd404, %rd405;
	bra.uni 	$L__BB4_50;
$L__BB4_24:
	// begin inline asm
	mov.u32 %r155, %laneid;
	// end inline asm
	and.b32  	%r206, %r2, 992;
	add.s32 	%r207, %r206, 32;
	setp.gt.u32 	%p108, %r207, %r53;
	not.b32 	%r208, %r206;
	add.s32 	%r209, %r53, %r208;
	selp.b32 	%r204, %r209, 31, %p108;
	mov.b64 	{%r157, %r162}, %rd418;
	mov.b32 	%r163, 1;
	mov.b32 	%r205, -1;
	// begin inline asm
	shfl.sync.down.b32 %r156, %r157, %r163, %r204, %r205;
	// end inline asm
	// begin inline asm
	shfl.sync.down.b32 %r161, %r162, %r163, %r204, %r205;
	// end inline asm
	mov.b64 	%rd305, {%r156, %r161};
	setp.lt.s32 	%p109, %r155, %r204;
	selp.b64 	%rd306, %rd305, 0, %p109;
	add.s64 	%rd307, %rd306, %rd418;
	mov.b64 	{%r167, %r172}, %rd307;
	mov.b32 	%r173, 2;
	// begin inline asm
	shfl.sync.down.b32 %r166, %r167, %r173, %r204, %r205;
	// end inline asm
	// begin inline asm
	shfl.sync.down.b32 %r171, %r172, %r173, %r204, %r205;
	// end inline asm
	mov.b64 	%rd308, {%r166, %r171};
	add.s32 	%r210, %r155, 2;
	setp.gt.s32 	%p110, %r210, %r204;
	selp.b64 	%rd309, 0, %rd308, %p110;
	add.s64 	%rd310, %rd309, %rd307;
	mov.b64 	{%r177, %r182}, %rd310;
	mov.b32 	%r183, 4;
	// begin inline asm
	shfl.sync.down.b32 %r176, %r177, %r183, %r204, %r205;
	// end inline asm
	// begin inline asm
	shfl.sync.down.b32 %r181, %r182, %r183, %r204, %r205;
	// end inline asm
	mov.b64 	%rd311, {%r176, %r181};
	add.s32 	%r211, %r155, 4;
	setp.gt.s32 	%p111, %r211, %r204;
	selp.b64 	%rd312, 0, %rd311, %p111;
	add.s64 	%rd313, %rd312, %rd310;
	mov.b64 	{%r187, %r192}, %rd313;
	mov.b32 	%r193, 8;
	// begin inline asm
	shfl.sync.down.b32 %r186, %r187, %r193, %r204, %r205;
	// end inline asm
	// begin inline asm
	shfl.sync.down.b32 %r191, %r192, %r193, %r204, %r205;
	// end inline asm
	mov.b64 	%rd314, {%r186, %r191};
	add.s32 	%r212, %r155, 8;
	setp.gt.s32 	%p112, %r212, %r204;
	selp.b64 	%rd315, 0, %rd314, %p112;
	add.s64 	%rd316, %rd315, %rd313;
	mov.b64 	{%r197, %r202}, %rd316;
	mov.b32 	%r203, 16;
	// begin inline asm
	shfl.sync.down.b32 %r196, %r197, %r203, %r204, %r205;
	// end inline asm
	// begin inline asm
	shfl.sync.down.b32 %r201, %r202, %r203, %r204, %r205;
	// end inline asm
	mov.b64 	%rd317, {%r196, %r201};
	add.s32 	%r213, %r155, 16;
	setp.gt.s32 	%p113, %r213, %r204;
	selp.b64 	%rd318, 0, %rd317, %p113;
	add.s64 	%rd430, %rd318, %rd316;
	setp.ne.s32 	%p114, %r155, 0;
	@%p114 bra 	$L__BB4_26;
	shr.u32 	%r214, %r2, 2;
	and.b32  	%r215, %r214, 248;
	mov.u32 	%r216, _ZZN3cub18CUB_300001_SM_10006detail6reduce28DeviceReduceSingleTileKernelINS2_10policy_hubIljN4cuda3std3__44plusIlEEE10Policy1000EN6thrust24THRUST_300001_SM_1000_NS18transform_iteratorINSD_6detail14equal_to_valueIiEENSF_15normal_iteratorINSD_10device_ptrIfEEEEllEEPljS9_llNS7_10__identityEEEvT0_T1_T2_T3_T4_T6_E12temp_storage;
	add.s32 	%r217, %r216, %r215;
	st.shared.u64 	[%r217+16], %rd430;
$L__BB4_26:
	bar.sync 	0;
	setp.ne.s32 	%p115, %r2, 0;
	@%p115 bra 	$L__BB4_50;
	setp.gt.u32 	%p116, %r53, 32;
	ld.shared.u64 	%rd319, [_ZZN3cub18CUB_300001_SM_10006detail6reduce28DeviceReduceSingleTileKernelINS2_10policy_hubIljN4cuda3std3__44plusIlEEE10Policy1000EN6thrust24THRUST_300001_SM_1000_NS18transform_iteratorINSD_6detail14equal_to_valueIiEENSF_15normal_iteratorINSD_10device_ptrIfEEEEllEEPljS9_llNS7_10__identityEEEvT0_T1_T2_T3_T4_T6_E12temp_storage+24];
	selp.b64 	%rd320, %rd319, 0, %p116;
	add.s64 	%rd321, %rd320, %rd430;
	setp.gt.u32 	%p117, %r53, 64;
	ld.shared.u64 	%rd322, [_ZZN3cub18CUB_300001_SM_10006detail6reduce28DeviceReduceSingleTileKernelINS2_10policy_hubIljN4cuda3std3__44plusIlEEE10Policy1000EN6thrust24THRUST_300001_SM_1000_NS18transform_iteratorINSD_6detail14equal_to_valueIiEENSF_15normal_iteratorINSD_10device_ptrIfEEEEllEEPljS9_llNS7_10__identityEEEvT0_T1_T2_T3_T4_T6_E12temp_storage+32];
	selp.b64 	%rd323, %rd322, 0, %p117;
	add.s64 	%rd324, %rd321, %rd323;
	setp.gt.u32 	%p118, %r53, 96;
	ld.shared.u64 	%rd325, [_ZZN3cub18CUB_300001_SM_10006detail6reduce28DeviceReduceSingleTileKernelINS2_10policy_hubIljN4cuda3std3__44plusIlEEE10Policy1000EN6thrust24THRUST_300001_SM_1000_NS18transform_iteratorINSD_6detail14equal_to_valueIiEENSF_15normal_iteratorINSD_10device_ptrIfEEEEllEEPljS9_llNS7_10__identityEEEvT0_T1_T2_T3_T4_T6_E12temp_storage+40];
	selp.b64 	%rd326, %rd325, 0, %p118;
	add.s64 	%rd327, %rd324, %rd326;
	setp.gt.u32 	%p119, %r53, 128;
	ld.shared.u64 	%rd328, [_ZZN3cub18CUB_300001_SM_10006detail6reduce28DeviceReduceSingleTileKernelINS2_10policy_hubIljN4cuda3std3__44plusIlEEE10Policy1000EN6thrust24THRUST_300001_SM_1000_NS18transform_iteratorINSD_6detail14equal_to_valueIiEENSF_15normal_iteratorINSD_10device_ptrIfEEEEllEEPljS9_llNS7_10__identityEEEvT0_T1_T2_T3_T4_T6_E12temp_storage+48];
	selp.b64 	%rd329, %rd328, 0, %p119;
	add.s64 	%rd330, %rd327, %rd329;
	setp.gt.u32 	%p120, %r53, 160;
	ld.shared.u64 	%rd331, [_ZZN3cub18CUB_300001_SM_10006detail6reduce28DeviceReduceSingleTileKernelINS2_10policy_hubIljN4cuda3std3__44plusIlEEE10Policy1000EN6thrust24THRUST_300001_SM_1000_NS18transform_iteratorINSD_6detail14equal_to_valueIiEENSF_15normal_iteratorINSD_10device_ptrIfEEEEllEEPljS9_llNS7_10__identityEEEvT0_T1_T2_T3_T4_T6_E12temp_storage+56];
	selp.b64 	%rd332, %rd331, 0, %p120;
	add.s64 	%rd333, %rd330, %rd332;
	setp.gt.u32 	%p121, %r53, 192;
	ld.shared.u64 	%rd334, [_ZZN3cub18CUB_300001_SM_10006detail6reduce28DeviceReduceSingleTileKernelINS2_10policy_hubIljN4cuda3std3__44plusIlEEE10Policy1000EN6thrust24THRUST_300001_SM_1000_NS18transform_iteratorINSD_6detail14equal_to_valueIiEENSF_15normal_iteratorINSD_10device_ptrIfEEEEllEEPljS9_llNS7_10__identityEEEvT0_T1_T2_T3_T4_T6_E12temp_storage+64];
	selp.b64 	%rd335, %rd334, 0, %p121;
	add.s64 	%rd336, %rd333, %rd335;
	setp.gt.u32 	%p122, %r53, 224;
	ld.shared.u64 	%rd337, [_ZZN3cub18CUB_300001_SM_10006detail6reduce28DeviceReduceSingleTileKernelINS2_10policy_hubIljN4cuda3std3__44plusIlEEE10Policy1000EN6thrust24THRUST_300001_SM_1000_NS18transform_iteratorINSD_6detail14equal_to_valueIiEENSF_15normal_iteratorINSD_10device_ptrIfEEEEllEEPljS9_llNS7_10__identityEEEvT0_T1_T2_T3_T4_T6_E12temp_storage+72];
	selp.b64 	%rd338, %rd337, 0, %p122;
	add.s64 	%rd339, %rd336, %rd338;
	setp.gt.u32 	%p123, %r53, 256;
	ld.shared.u64 	%rd340, [_ZZN3cub18CUB_300001_SM_10006detail6reduce28DeviceReduceSingleTileKernelINS2_10policy_hubIljN4cuda3std3__44plusIlEEE10Policy1000EN6thrust24THRUST_300001_SM_1000_NS18transform_iteratorINSD_6detail14equal_to_valueIiEENSF_15normal_iteratorINSD_10device_ptrIfEEEEllEEPljS9_llNS7_10__identityEEEvT0_T1_T2_T3_T4_T6_E12temp_storage+80];
	selp.b64 	%rd341, %rd340, 0, %p123;
	add.s64 	%rd342, %rd339, %rd341;
	setp.gt.u32 	%p124, %r53, 288;
	ld.shared.u64 	%rd343, [_ZZN3cub18CUB_300001_SM_10006detail6reduce28DeviceReduceSingleTileKernelINS2_10policy_hubIljN4cuda3std3__44plusIlEEE10Policy1000EN6thrust24THRUST_300001_SM_1000_NS18transform_iteratorINSD_6detail14equal_to_valueIiEENSF_15normal_iteratorINSD_10device_ptrIfEEEEllEEPljS9_llNS7_10__identityEEEvT0_T1_T2_T3_T4_T6_E12temp_storage+88];
	selp.b64 	%rd344, %rd343, 0, %p124;
	add.s64 	%rd345, %rd342, %rd344;
	setp.gt.u32 	%p125, %r53, 320;
	ld.shared.u64 	%rd346, [_ZZN3cub18CUB_300001_SM_10006detail6reduce28DeviceReduceSingleTileKernelINS2_10policy_hubIljN4cuda3std3__44plusIlEEE10Policy1000EN6thrust24THRUST_300001_SM_1000_NS18transform_iteratorINSD_6detail14equal_to_valueIiEENSF_15normal_iteratorINSD_10device_ptrIfEEEEllEEPljS9_llNS7_10__identityEEEvT0_T1_T2_T3_T4_T6_E12temp_storage+96];
	selp.b64 	%rd347, %rd346, 0, %p125;
	add.s64 	%rd348, %rd345, %rd347;
	setp.gt.u32 	%p126, %r53, 352;
	ld.shared.u64 	%rd349, [_ZZN3cub18CUB_300001_SM_10006detail6reduce28DeviceReduceSingleTileKernelINS2_10policy_hubIljN4cuda3std3__44plusIlEEE10Policy1000EN6thrust24THRUST_300001_SM_1000_NS18transform_iteratorINSD_6detail14equal_to_valueIiEENSF_15normal_iteratorINSD_10device_ptrIfEEEEllEEPljS9_llNS7_10__identityEEEvT0_T1_T2_T3_T4_T6_E12temp_storage+104];
	selp.b64 	%rd350, %rd349, 0, %p126;
	add.s64 	%rd351, %rd348, %rd350;
	setp.gt.u32 	%p127, %r53, 384;
	ld.shared.u64 	%rd352, [_ZZN3cub18CUB_300001_SM_10006detail6reduce28DeviceReduceSingleTileKernelINS2_10policy_hubIljN4cuda3std3__44plusIlEEE10Policy1000EN6thrust24THRUST_300001_SM_1000_NS18transform_iteratorINSD_6detail14equal_to_valueIiEENSF_15normal_iteratorINSD_10device_ptrIfEEEEllEEPljS9_llNS7_10__identityEEEvT0_T1_T2_T3_T4_T6_E12temp_storage+112];
	selp.b64 	%rd353, %rd352, 0, %p127;
	add.s64 	%rd354, %rd351, %rd353;
	setp.gt.u32 	%p128, %r53, 416;
	ld.shared.u64 	%rd355, [_ZZN3cub18CUB_300001_SM_10006detail6reduce28DeviceReduceSingleTileKernelINS2_10policy_hubIljN4cuda3std3__44plusIlEEE10Policy1000EN6thrust24THRUST_300001_SM_1000_NS18transform_iteratorINSD_6detail14equal_to_valueIiEENSF_15normal_iteratorINSD_10device_ptrIfEEEEllEEPljS9_llNS7_10__identityEEEvT0_T1_T2_T3_T4_T6_E12temp_storage+120];
	selp.b64 	%rd356, %rd355, 0, %p128;
	add.s64 	%rd357, %rd354, %rd356;
	setp.gt.u32 	%p129, %r53, 448;
	ld.shared.u64 	%rd358, [_ZZN3cub18CUB_300001_SM_10006detail6reduce28DeviceReduceSingleTileKernelINS2_10policy_hubIljN4cuda3std3__44plusIlEEE10Policy1000EN6thrust24THRUST_300001_SM_1000_NS18transform_iteratorINSD_6detail14equal_to_valueIiEENSF_15normal_iteratorINSD_10device_ptrIfEEEEllEEPljS9_llNS7_10__identityEEEvT0_T1_T2_T3_T4_T6_E12temp_storage+128];
	selp.b64 	%rd359, %rd358, 0, %p129;
	add.s64 	%rd360, %rd357, %rd359;
	setp.gt.u32 	%p130, %r53, 480;
	ld.shared.u64 	%rd361, [_ZZN3cub18CUB_300001_SM_10006detail6reduce28DeviceReduceSingleTileKernelINS2_10policy_hubIljN4cuda3std3__44plusIlEEE10Policy1000EN6thrust24THRUST_300001_SM_1000_NS18transform_iteratorINSD_6detail14equal_to_valueIiEENSF_15normal_iteratorINSD_10device_ptrIfEEEEllEEPljS9_llNS7_10__identityEEEvT0_T1_T2_T3_T4_T6_E12temp_storage+136];
	selp.b64 	%rd362, %rd361, 0, %p130;
	add.s64 	%rd430, %rd360, %rd362;
	bra.uni 	$L__BB4_50;
$L__BB4_28:
	mov.u32 	%r22, %tid.x;
	cvt.rn.f32.s32 	%f2, %r52;
	mul.wide.u32 	%rd52, %r22, 4;
	add.s64 	%rd28, %rd2, %rd52;
	ld.global.f32 	%f3, [%rd28];
	setp.eq.f32 	%p3, %f3, %f2;
	selp.u64 	%rd53, 1, 0, %p3;
	ld.global.f32 	%f4, [%rd28+2048];
	setp.eq.f32 	%p4, %f4, %f2;
	selp.u64 	%rd54, 1, 0, %p4;
	ld.global.f32 	%f5, [%rd28+4096];
	setp.eq.f32 	%p5, %f5, %f2;
	selp.u64 	%rd55, 1, 0, %p5;
	ld.global.f32 	%f6, [%rd28+6144];
	setp.eq.f32 	%p6, %f6, %f2;
	selp.u64 	%rd56, 1, 0, %p6;
	ld.global.f32 	%f7, [%rd28+8192];
	setp.eq.f32 	%p7, %f7, %f2;
	selp.u64 	%rd57, 1, 0, %p7;
	ld.global.f32 	%f8, [%rd28+10240];
	setp.eq.f32 	%p8, %f8, %f2;
	selp.u64 	%rd58, 1, 0, %p8;
	ld.global.f32 	%f9, [%rd28+12288];
	setp.eq.f32 	%p9, %f9, %f2;
	selp.u64 	%rd59, 1, 0, %p9;
	add.s64 	%rd60, %rd54, %rd53;
	add.s64 	%rd61, %rd60, %rd55;
	add.s64 	%rd62, %rd61, %rd56;
	add.s64 	%rd63, %rd62, %rd57;
	add.s64 	%rd64, %rd63, %rd58;
	add.s64 	%rd429, %rd64, %rd59;
	add.s32 	%r23, %r53, -3584;
	setp.lt.u32 	%p10, %r23, 3584;
	mov.b32 	%r283, 3584;
	@%p10 bra 	$L__BB4_32;
	mov.b32 	%r283, 3584;
$L__BB4_30:
	mul.wide.u32 	%rd65, %r283, 4;
	add.s64 	%rd66, %rd28, %rd65;
	ld.global.f32 	%f10, [%rd66];
	setp.eq.f32 	%p11, %f10, %f2;
	selp.u64 	%rd67, 1, 0, %p11;
	ld.global.f32 	%f11, [%rd66+2048];
	setp.eq.f32 	%p12, %f11, %f2;
	selp.u64 	%rd68, 1, 0, %p12;
	ld.global.f32 	%f12, [%rd66+4096];
	setp.eq.f32 	%p13, %f12, %f2;
	selp.u64 	%rd69, 1, 0, %p13;
	ld.global.f32 	%f13, [%rd66+6144];
	setp.eq.f32 	%p14, %f13, %f2;
	selp.u64 	%rd70, 1, 0, %p14;
	ld.global.f32 	%f14, [%rd66+8192];
	setp.eq.f32 	%p15, %f14, %f2;
	selp.u64 	%rd71, 1, 0, %p15;
	ld.global.f32 	%f15, [%rd66+10240];
	setp.eq.f32 	%p16, %f15, %f2;
	selp.u64 	%rd72, 1, 0, %p16;
	ld.global.f32 	%f16, [%rd66+12288];
	setp.eq.f32 	%p17, %f16, %f2;
	selp.u64 	%rd73, 1, 0, %p17;
	add.s64 	%rd74, %rd429, %rd67;
	add.s64 	%rd75, %rd74, %rd68;
	add.s64 	%rd76, %rd75, %rd69;
	add.s64 	%rd77, %rd76, %rd70;
	add.s64 	%rd78, %rd77, %rd71;
	add.s64 	%rd79, %rd78, %rd72;
	add.s64 	%rd429, %rd79, %rd73;
	sub.s32 	%r61, %r53, %r283;
	setp.lt.u32 	%p18, %r61, 3584;
	@%p18 bra 	$L__BB4_46;
	add.s32 	%r283, %r283, 3584;
	setp.le.u32 	%p19, %r283, %r23;
	@%p19 bra 	$L__BB4_30;
$L__BB4_32:
	setp.le.u32 	%p20, %r53, %r283;
	sub.s32 	%r62, %r53, %r283;
	setp.ge.s32 	%p21, %r22, %r62;
	or.pred  	%p22, %p20, %p21;
	@%p22 bra 	$L__BB4_46;
	not.b32 	%r64, %r22;
	add.s32 	%r65, %r53, %r64;
	sub.s32 	%r66, %r65, %r283;
	shr.u32 	%r67, %r66, 9;
	add.s32 	%r27, %r67, 1;
	and.b32  	%r28, %r27, 15;
	setp.lt.u32 	%p23, %r66, 7680;
	mov.u32 	%r288, %r22;
	@%p23 bra 	$L__BB4_37;
	or.b32  	%r286, %r22, 4096;
	add.s32 	%r285, %r22, %r283;
	and.b32  	%r68, %r27, 16777200;
	neg.s32 	%r284, %r68;
$L__BB4_35:
	.pragma "nounroll";
	mul.wide.u32 	%rd81, %r285, 4;
	add.s64 	%rd82, %rd2, %rd81;
	ld.global.f32 	%f17, [%rd82];
	setp.eq.f32 	%p24, %f17, %f2;
	selp.u64 	%rd83, 1, 0, %p24;
	add.s64 	%rd84, %rd429, %rd83;
	add.s32 	%r69, %r285, 512;
	mul.wide.u32 	%rd85, %r69, 4;
	add.s64 	%rd86, %rd2, %rd85;
	ld.global.f32 	%f18, [%rd86];
	setp.eq.f32 	%p25, %f18, %f2;
	selp.u64 	%rd87, 1, 0, %p25;
	add.s64 	%rd88, %rd84, %rd87;
	add.s32 	%r70, %r285, 1024;
	mul.wide.u32 	%rd89, %r70, 4;
	add.s64 	%rd90, %rd2, %rd89;
	ld.global.f32 	%f19, [%rd90];
	setp.eq.f32 	%p26, %f19, %f2;
	selp.u64 	%rd91, 1, 0, %p26;
	add.s64 	%rd92, %rd88, %rd91;
	add.s32 	%r71, %r285, 1536;
	mul.wide.u32 	%rd93, %r71, 4;
	add.s64 	%rd94, %rd2, %rd93;
	ld.global.f32 	%f20, [%rd94];
	setp.eq.f32 	%p27, %f20, %f2;
	selp.u64 	%rd95, 1, 0, %p27;
	add.s64 	%rd96, %rd92, %rd95;
	add.s32 	%r72, %r285, 2048;
	mul.wide.u32 	%rd97, %r72, 4;
	add.s64 	%rd98, %rd2, %rd97;
	ld.global.f32 	%f21, [%rd98];
	setp.eq.f32 	%p28, %f21, %f2;
	selp.u64 	%rd99, 1, 0, %p28;
	add.s64 	%rd100, %rd96, %rd99;
	add.s32 	%r73, %r285, 2560;
	mul.wide.u32 	%rd101, %r73, 4;
	add.s64 	%rd102, %rd2, %rd101;
	ld.global.f32 	%f22, [%rd102];
	setp.eq.f32 	%p29, %f22, %f2;
	selp.u64 	%rd103, 1, 0, %p29;
	add.s64 	%rd104, %rd100, %rd103;
	add.s32 	%r74, %r285, 3072;
	mul.wide.u32 	%rd105, %r74, 4;
	add.s64 	%rd106, %rd2, %rd105;
	ld.global.f32 	%f23, [%rd106];
	setp.eq.f32 	%p30, %f23, %f2;
	selp.u64 	%rd107, 1, 0, %p30;
	add.s64 	%rd108, %rd104, %rd107;
	add.s32 	%r75, %r285, 3584;
	mul.wide.u32 	%rd109, %r75, 4;
	add.s64 	%rd110, %rd2, %rd109;
	ld.global.f32 	%f24, [%rd110];
	setp.eq.f32 	%p31, %f24, %f2;
	selp.u64 	%rd111, 1, 0, %p31;
	add.s64 	%rd112, %rd108, %rd111;
	add.s32 	%r76, %r285, 4096;
	mul.wide.u32 	%rd113, %r76, 4;
	add.s64 	%rd114, %rd2, %rd113;
	ld.global.f32 	%f25, [%rd114];
	setp.eq.f32 	%p32, %f25, %f2;
	selp.u64 	%rd115, 1, 0, %p32;
	add.s64 	%rd116, %rd112, %rd115;
	add.s32 	%r77, %r285, 4608;
	mul.wide.u32 	%rd117, %r77, 4;
	add.s64 	%rd118, %rd2, %rd117;
	ld.global.f32 	%f26, [%rd118];
	setp.eq.f32 	%p33, %f26, %f2;
	selp.u64 	%rd119, 1, 0, %p33;
	add.s64 	%rd120, %rd116, %rd119;
	add.s32 	%r78, %r285, 5120;
	mul.wide.u32 	%rd121, %r78, 4;
	add.s64 	%rd122, %rd2, %rd121;
	ld.global.f32 	%f27, [%rd122];
	setp.eq.f32 	%p34, %f27, %f2;
	selp.u64 	%rd123, 1, 0, %p34;
	add.s64 	%rd124, %rd120, %rd123;
	add.s32 	%r79, %r285, 5632;
	mul.wide.u32 	%rd125, %r79, 4;
	add.s64 	%rd126, %rd2, %rd125;
	ld.global.f32 	%f28, [%rd126];
	setp.eq.f32 	%p35, %f28, %f2;
	selp.u64 	%rd127, 1, 0, %p35;
	add.s64 	%rd128, %rd124, %rd127;
	add.s32 	%r80, %r285, 6144;
	mul.wide.u32 	%rd129, %r80, 4;
	add.s64 	%rd130, %rd2, %rd129;
	ld.global.f32 	%f29, [%rd130];
	setp.eq.f32 	%p36, %f29, %f2;
	selp.u64 	%rd131, 1, 0, %p36;
	add.s64 	%rd132, %rd128, %rd131;
	add.s32 	%r81, %r285, 6656;
	mul.wide.u32 	%rd133, %r81, 4;
	add.s64 	%rd134, %rd2, %rd133;
	ld.global.f32 	%f30, [%rd134];
	setp.eq.f32 	%p37, %f30, %f2;
	selp.u64 	%rd135, 1, 0, %p37;
	add.s64 	%rd136, %rd132, %rd135;
	add.s32 	%r82, %r285, 7168;
	mul.wide.u32 	%rd137, %r82, 4;
	add.s64 	%rd138, %rd2, %rd137;
	ld.global.f32 	%f31, [%rd138];
	setp.eq.f32 	%p38, %f31, %f2;
	selp.u64 	%rd139, 1, 0, %p38;
	add.s64 	%rd140, %rd136, %rd139;
	add.s32 	%r83, %r285, 7680;
	mul.wide.u32 	%rd141, %r83, 4;
	add.s64 	%rd142, %rd2, %rd141;
	ld.global.f32 	%f32, [%rd142];
	setp.eq.f32 	%p39, %f32, %f2;
	selp.u64 	%rd143, 1, 0, %p39;
	add.s64 	%rd429, %rd140, %rd143;
	add.s32 	%r286, %r286, 8192;
	add.s32 	%r285, %r285, 8192;
	add.s32 	%r284, %r284, 16;
	setp.ne.s32 	%p40, %r284, 0;
	@%p40 bra 	$L__BB4_35;
	add.s32 	%r288, %r286, -4096;
$L__BB4_37:
	setp.eq.s32 	%p41, %r28, 0;
	@%p41 bra 	$L__BB4_46;
	and.b32  	%r40, %r27, 7;
	setp.lt.u32 	%p42, %r28, 8;
	@%p42 bra 	$L__BB4_40;
	add.s32 	%r84, %r288, %r283;
	mul.wide.u32 	%rd145, %r84, 4;
	add.s64 	%rd146, %rd2, %rd145;
	ld.global.f32 	%f33, [%rd146];
	setp.eq.f32 	%p43, %f33, %f2;
	selp.u64 	%rd147, 1, 0, %p43;
	add.s64 	%rd148, %rd429, %rd147;
	add.s32 	%r85, %r84, 512;
	mul.wide.u32 	%rd149, %r85, 4;
	add.s64 	%rd150, %rd2, %rd149;
	ld.global.f32 	%f34, [%rd150];
	setp.eq.f32 	%p44, %f34, %f2;
	selp.u64 	%rd151, 1, 0, %p44;
	add.s64 	%rd152, %rd148, %rd151;
	add.s32 	%r86, %r84, 1024;
	mul.wide.u32 	%rd153, %r86, 4;
	add.s64 	%rd154, %rd2, %rd153;
	ld.global.f32 	%f35, [%rd154];
	setp.eq.f32 	%p45, %f35, %f2;
	selp.u64 	%rd155, 1, 0, %p45;
	add.s64 	%rd156, %rd152, %rd155;
	add.s32 	%r87, %r84, 1536;
	mul.wide.u32 	%rd157, %r87, 4;
	add.s64 	%rd158, %rd2, %rd157;
	ld.global.f32 	%f36, [%rd158];
	setp.eq.f32 	%p46, %f36, %f2;
	selp.u64 	%rd159, 1, 0, %p46;
	add.s64 	%rd160, %rd156, %rd159;
	add.s32 	%r88, %r84, 2048;
	mul.wide.u32 	%rd161, %r88, 4;
	add.s64 	%rd162, %rd2, %rd161;
	ld.global.f32 	%f37, [%rd162];
	setp.eq.f32 	%p47, %f37, %f2;
	selp.u64 	%rd163, 1, 0, %p47;
	add.s64 	%rd164, %rd160, %rd163;
	add.s32 	%r89, %r84, 2560;
	mul.wide.u32 	%rd165, %r89, 4;
	add.s64 	%rd166, %rd2, %rd165;
	ld.global.f32 	%f38, [%rd166];
	setp.eq.f32 	%p48, %f38, %f2;
	selp.u64 	%rd167, 1, 0, %p48;
	add.s64 	%rd168, %rd164, %rd167;
	add.s32 	%r90, %r84, 3072;
	mul.wide.u32 	%rd169, %r90, 4;
	add.s64 	%rd170, %rd2, %rd169;
	ld.global.f32 	%f39, [%rd170];
	setp.eq.f32 	%p49, %f39, %f2;
	selp.u64 	%rd171, 1, 0, %p49;
	add.s64 	%rd172, %rd168, %rd171;
	add.s32 	%r91, %r84, 3584;
	mul.wide.u32 	%rd173, %r91, 4;
	add.s64 	%rd174, %rd2, %rd173;
	ld.global.f32 	%f40, [%rd174];
	setp.eq.f32 	%p50, %f40, %f2;
	selp.u64 	%rd175, 1, 0, %p50;
	add.s64 	%rd429, %rd172, %rd175;
	add.s32 	%r288, %r288, 4096;
$L__BB4_40:
	setp.eq.s32 	%p51, %r40, 0;
	@%p51 bra 	$L__BB4_46;
	and.b32  	%r43, %r27, 3;
	setp.lt.u32 	%p52, %r40, 4;
	@%p52 bra 	$L__BB4_43;
	add.s32 	%r92, %r288, %r283;
	mul.wide.u32 	%rd177, %r92, 4;
	add.s64 	%rd178, %rd2, %rd177;
	ld.global.f32 	%f41, [%rd178];
	setp.eq.f32 	%p53, %f41, %f2;
	selp.u64 	%rd179, 1, 0, %p53;
	add.s64 	%rd180, %rd429, %rd179;
	add.s32 	%r93, %r92, 512;
	mul.wide.u32 	%rd181, %r93, 4;
	add.s64 	%rd182, %rd2, %rd181;
	ld.global.f32 	%f42, [%rd182];
	setp.eq.f32 	%p54, %f42, %f2;
	selp.u64 	%rd183, 1, 0, %p54;
	add.s64 	%rd184, %rd180, %rd183;
	add.s32 	%r94, %r92, 1024;
	mul.wide.u32 	%rd185, %r94, 4;
	add.s64 	%rd186, %rd2, %rd185;
	ld.global.f32 	%f43, [%rd186];
	setp.eq.f32 	%p55, %f43, %f2;
	selp.u64 	%rd187, 1, 0, %p55;
	add.s64 	%rd188, %rd184, %rd187;
	add.s32 	%r95, %r92, 1536;
	mul.wide.u32 	%rd189, %r95, 4;
	add.s64 	%rd190, %rd2, %rd189;
	ld.global.f32 	%f44, [%rd190];
	setp.eq.f32 	%p56, %f44, %f2;
	selp.u64 	%rd191, 1, 0, %p56;
	add.s64 	%rd429, %rd188, %rd191;
	add.s32 	%r288, %r288, 2048;
$L__BB4_43:
	setp.eq.s32 	%p57, %r43, 0;
	@%p57 bra 	$L__BB4_46;
	add.s32 	%r291, %r288, %r283;
	neg.s32 	%r290, %r43;
$L__BB4_45:
	.pragma "nounroll";
	mul.wide.u32 	%rd192, %r291, 4;
	add.s64 	%rd193, %rd2, %rd192;
	ld.global.f32 	%f45, [%rd193];
	setp.eq.f32 	%p58, %f45, %f2;
	selp.u64 	%rd194, 1, 0, %p58;
	add.s64 	%rd429, %rd429, %rd194;
	add.s32 	%r291, %r291, 512;
	add.s32 	%r290, %r290, 1;
	setp.ne.s32 	%p59, %r290, 0;
	@%p59 bra 	$L__BB4_45;
$L__BB4_46:
	// begin inline asm
	mov.u32 %r96, %laneid;
	// end inline asm
	mov.b64 	{%r98, %r103}, %rd429;
	mov.b32 	%r104, 1;
	mov.b32 	%r145, 31;
	mov.b32 	%r146, -1;
	// begin inline asm
	shfl.sync.down.b32 %r97, %r98, %r104, %r145, %r146;
	// end inline asm
	// begin inline asm
	shfl.sync.down.b32 %r102, %r103, %r104, %r145, %r146;
	// end inline asm
	mov.b64 	%rd195, {%r97, %r102};
	setp.gt.s32 	%p60, %r96, 30;
	selp.b64 	%rd196, 0, %rd195, %p60;
	add.s64 	%rd197, %rd196, %rd429;
	mov.b64 	{%r108, %r113}, %rd197;
	mov.b32 	%r114, 2;
	// begin inline asm
	shfl.sync.down.b32 %r107, %r108, %r114, %r145, %r146;
	// end inline asm
	// begin inline asm
	shfl.sync.down.b32 %r112, %r113, %r114, %r145, %r146;
	// end inline asm
	mov.b64 	%rd198, {%r107, %r112};
	setp.gt.s32 	%p61, %r96, 29;
	selp.b64 	%rd199, 0, %rd198, %p61;
	add.s64 	%rd200, %rd199, %rd197;
	mov.b64 	{%r118, %r123}, %rd200;
	mov.b32 	%r124, 4;
	// begin inline asm
	shfl.sync.down.b32 %r117, %r118, %r124, %r145, %r146;
	// end inline asm
	// begin inline asm
	shfl.sync.down.b32 %r122, %r123, %r124, %r145, %r146;
	// end inline asm
	mov.b64 	%rd201, {%r117, %r122};
	setp.gt.s32 	%p62, %r96, 27;
	selp.b64 	%rd202, 0, %rd201, %p62;
	add.s64 	%rd203, %rd202, %rd200;
	mov.b64 	{%r128, %r133}, %rd203;
	mov.b32 	%r134, 8;
	// begin inline asm
	shfl.sync.down.b32 %r127, %r128, %r134, %r145, %r146;
	// end inline asm
	// begin inline asm
	shfl.sync.down.b32 %r132, %r133, %r134, %r145, %r146;
	// end inline asm
	mov.b64 	%rd204, {%r127, %r132};
	setp.gt.s32 	%p63, %r96, 23;
	selp.b64 	%rd205, 0, %rd204, %p63;
	add.s64 	%rd206, %rd205, %rd203;
	mov.b64 	{%r138, %r143}, %rd206;
	mov.b32 	%r144, 16;
	// begin inline asm
	shfl.sync.down.b32 %r137, %r138, %r144, %r145, %r146;
	// end inline asm
	// begin inline asm
	shfl.sync.down.b32 %r142, %r143, %r144, %r145, %r146;
	// end inline asm
	mov.b64 	%rd207, {%r137, %r142};
	setp.gt.s32 	%p64, %r96, 15;
	selp.b64 	%rd208, 0, %rd207, %p64;
	add.s64 	%rd430, %rd208, %rd206;
	setp.ne.s32 	%p65, %r96, 0;
	@%p65 bra 	$L__BB4_48;
	shr.u32 	%r147, %r22, 2;
	and.b32  	%r148, %r147, 248;
	mov.u32 	%r149, _ZZN3cub18CUB_300001_SM_10006detail6reduce28DeviceReduceSingleTileKernelINS2_10policy_hubIljN4cuda3std3__44plusIlEEE10Policy1000EN6thrust24THRUST_300001_SM_1000_NS18transform_iteratorINSD_6detail14equal_to_valueIiEENSF_15normal_iteratorINSD_10device_ptrIfEEEEllEEPljS9_llNS7_10__identityEEEvT0_T1_T2_T3_T4_T6_E12temp_storage;
	add.s32 	%r150, %r149, %r148;
	st.shared.u64 	[%r150+16], %rd430;
$L__BB4_48:
	bar.sync 	0;
	setp.ne.s32 	%p66, %r22, 0;
	@%p66 bra 	$L__BB4_50;
	ld.shared.u64 	%rd209, [_ZZN3cub18CUB_300001_SM_10006detail6reduce28DeviceReduceSingleTileKernelINS2_10policy_hubIljN4cuda3std3__44plusIlEEE10Policy1000EN6thrust24THRUST_300001_SM_1000_NS18transform_iteratorINSD_6detail14equal_to_valueIiEENSF_15normal_iteratorINSD_10device_ptrIfEEEEllEEPljS9_llNS7_10__identityEEEvT0_T1_T2_T3_T4_T6_E12temp_storage+24];
	add.s64 	%rd210, %rd209, %rd430;
	ld.shared.u64 	%rd211, [_ZZN3cub18CUB_300001_SM_10006detail6reduce28DeviceReduceSingleTileKernelINS2_10policy_hubIljN4cuda3std3__44plusIlEEE10Policy1000EN6thrust24THRUST_300001_SM_1000_NS18transform_iteratorINSD_6detail14equal_to_valueIiEENSF_15normal_iteratorINSD_10device_ptrIfEEEEllEEPljS9_llNS7_10__identityEEEvT0_T1_T2_T3_T4_T6_E12temp_storage+32];
	add.s64 	%rd212, %rd210, %rd211;
	ld.shared.u64 	%rd213, [_ZZN3cub18CUB_300001_SM_10006detail6reduce28DeviceReduceSingleTileKernelINS2_10policy_hubIljN4cuda3std3__44plusIlEEE10Policy1000EN6thrust24THRUST_300001_SM_1000_NS18transform_iteratorINSD_6detail14equal_to_valueIiEENSF_15normal_iteratorINSD_10device_ptrIfEEEEllEEPljS9_llNS7_10__identityEEEvT0_T1_T2_T3_T4_T6_E12temp_storage+40];
	add.s64 	%rd214, %rd212, %rd213;
	ld.shared.u64 	%rd215, [_ZZN3cub18CUB_300001_SM_10006detail6reduce28DeviceReduceSingleTileKernelINS2_10policy_hubIljN4cuda3std3__44plusIlEEE10Policy1000EN6thrust24THRUST_300001_SM_1000_NS18transform_iteratorINSD_6detail14equal_to_valueIiEENSF_15normal_iteratorINSD_10device_ptrIfEEEEllEEPljS9_llNS7_10__identityEEEvT0_T1_T2_T3_T4_T6_E12temp_storage+48];
	add.s64 	%rd216, %rd214, %rd215;
	ld.shared.u64 	%rd217, [_ZZN3cub18CUB_300001_SM_10006detail6reduce28DeviceReduceSingleTileKernelINS2_10policy_hubIljN4cuda3std3__44plusIlEEE10Policy1000EN6thrust24THRUST_300001_SM_1000_NS18transform_iteratorINSD_6detail14equal_to_valueIiEENSF_15normal_iteratorINSD_10device_ptrIfEEEEllEEPljS9_llNS7_10__identityEEEvT0_T1_T2_T3_T4_T6_E12temp_storage+56];
	add.s64 	%rd218, %rd216, %rd217;
	ld.shared.u64 	%rd219, [_ZZN3cub18CUB_300001_SM_10006detail6reduce28DeviceReduceSingleTileKernelINS2_10policy_hubIljN4cuda3std3__44plusIlEEE10Policy1000EN6thrust24THRUST_300001_SM_1000_NS18transform_iteratorINSD_6detail14equal_to_valueIiEENSF_15normal_iteratorINSD_10device_ptrIfEEEEllEEPljS9_llNS7_10__identityEEEvT0_T1_T2_T3_T4_T6_E12temp_storage+64];
	add.s64 	%rd220, %rd218, %rd219;
	ld.shared.u64 	%rd221, [_ZZN3cub18CUB_300001_SM_10006detail6reduce28DeviceReduceSingleTileKernelINS2_10policy_hubIljN4cuda3std3__44plusIlEEE10Policy1000EN6thrust24THRUST_300001_SM_1000_NS18transform_iteratorINSD_6detail14equal_to_valueIiEENSF_15normal_iteratorINSD_10device_ptrIfEEEEllEEPljS9_llNS7_10__identityEEEvT0_T1_T2_T3_T4_T6_E12temp_storage+72];
	add.s64 	%rd222, %rd220, %rd221;
	ld.shared.u64 	%rd223, [_ZZN3cub18CUB_300001_SM_10006detail6reduce28DeviceReduceSingleTileKernelINS2_10policy_hubIljN4cuda3std3__44plusIlEEE10Policy1000EN6thrust24THRUST_300001_SM_1000_NS18transform_iteratorINSD_6detail14equal_to_valueIiEENSF_15normal_iteratorINSD_10device_ptrIfEEEEllEEPljS9_llNS7_10__identityEEEvT0_T1_T2_T3_T4_T6_E12temp_storage+80];
	add.s64 	%rd224, %rd222, %rd223;
	ld.shared.u64 	%rd225, [_ZZN3cub18CUB_300001_SM_10006detail6reduce28DeviceReduceSingleTileKernelINS2_10policy_hubIljN4cuda3std3__44plusIlEEE10Policy1000EN6thrust24THRUST_300001_SM_1000_NS18transform_iteratorINSD_6detail14equal_to_valueIiEENSF_15normal_iteratorINSD_10device_ptrIfEEEEllEEPljS9_llNS7_10__identityEEEvT0_T1_T2_T3_T4_T6_E12temp_storage+88];
	add.s64 	%rd226, %rd224, %rd225;
	ld.shared.u64 	%rd227, [_ZZN3cub18CUB_300001_SM_10006detail6reduce28DeviceReduceSingleTileKernelINS2_10policy_hubIljN4cuda3std3__44plusIlEEE10Policy1000EN6thrust24THRUST_300001_SM_1000_NS18transform_iteratorINSD_6detail14equal_to_valueIiEENSF_15normal_iteratorINSD_10device_ptrIfEEEEllEEPljS9_llNS7_10__identityEEEvT0_T1_T2_T3_T4_T6_E12temp_storage+96];
	add.s64 	%rd228, %rd226, %rd227;
	ld.shared.u64 	%rd229, [_ZZN3cub18CUB_300001_SM_10006detail6reduce28DeviceReduceSingleTileKernelINS2_10policy_hubIljN4cuda3std3__44plusIlEEE10Policy1000EN6thrust24THRUST_300001_SM_1000_NS18transform_iteratorINSD_6detail14equal_to_valueIiEENSF_15normal_iteratorINSD_10device_ptrIfEEEEllEEPljS9_llNS7_10__identityEEEvT0_T1_T2_T3_T4_T6_E12temp_storage+104];
	add.s64 	%rd230, %rd228, %rd229;
	ld.shared.u64 	%rd231, [_ZZN3cub18CUB_300001_SM_10006detail6reduce28DeviceReduceSingleTileKernelINS2_10policy_hubIljN4cuda3std3__44plusIlEEE10Policy1000EN6thrust24THRUST_300001_SM_1000_NS18transform_iteratorINSD_6detail14equal_to_valueIiEENSF_15normal_iteratorINSD_10device_ptrIfEEEEllEEPljS9_llNS7_10__identityEEEvT0_T1_T2_T3_T4_T6_E12temp_storage+112];
	add.s64 	%rd232, %rd230, %rd231;
	ld.shared.u64 	%rd233, [_ZZN3cub18CUB_300001_SM_10006detail6reduce28DeviceReduceSingleTileKernelINS2_10policy_hubIljN4cuda3std3__44plusIlEEE10Policy1000EN6thrust24THRUST_300001_SM_1000_NS18transform_iteratorINSD_6detail14equal_to_valueIiEENSF_15normal_iteratorINSD_10device_ptrIfEEEEllEEPljS9_llNS7_10__identityEEEvT0_T1_T2_T3_T4_T6_E12temp_storage+120];
	add.s64 	%rd234, %rd232, %rd233;
	ld.shared.u64 	%rd235, [_ZZN3cub18CUB_300001_SM_10006detail6reduce28DeviceReduceSingleTileKernelINS2_10policy_hubIljN4cuda3std3__44plusIlEEE10Policy1000EN6thrust24THRUST_300001_SM_1000_NS18transform_iteratorINSD_6detail14equal_to_valueIiEENSF_15normal_iteratorINSD_10device_ptrIfEEEEllEEPljS9_llNS7_10__identityEEEvT0_T1_T2_T3_T4_T6_E12temp_storage+128];
	add.s64 	%rd236, %rd234, %rd235;
	ld.shared.u64 	%rd237, [_ZZN3cub18CUB_300001_SM_10006detail6reduce28DeviceReduceSingleTileKernelINS2_10policy_hubIljN4cuda3std3__44plusIlEEE10Policy1000EN6thrust24THRUST_300001_SM_1000_NS18transform_iteratorINSD_6detail14equal_to_valueIiEENSF_15normal_iteratorINSD_10device_ptrIfEEEEllEEPljS9_llNS7_10__identityEEEvT0_T1_T2_T3_T4_T6_E12temp_storage+136];
	add.s64 	%rd430, %rd236, %rd237;
$L__BB4_50:
	mov.u32 	%r273, %tid.x;
	setp.ne.s32 	%p138, %r273, 0;
	@%p138 bra 	$L__BB4_52;
	add.s64 	%rd406, %rd430, %rd50;
	st.global.u64 	[%rd1], %rd406;
$L__BB4_52:
	ret;

}
	// .globl	_ZN3cub18CUB_300001_SM_10006detail6reduce18DeviceReduceKernelINS2_10policy_hubIljN4cuda3std3__44plusIlEEE10Policy1000EN6thrust24THRUST_300001_SM_1000_NS18transform_iteratorINSD_6detail14equal_to_valueIiEENSF_15normal_iteratorINSD_10device_ptrIfEEEEllEEjS9_lNS7_10__identityEEEvT0_PT3_T1_NS0_13GridEvenShareISR_EET2_T4_
.visible .entry _ZN3cub18CUB_300001_SM_10006detail6reduce18DeviceReduceKernelINS2_10policy_hubIljN4cuda3std3__44plusIlEEE10Policy1000EN6thrust24THRUST_300001_SM_1000_NS18transform_iteratorINSD_6detail14equal_to_valueIiEENSF_15normal_iteratorINSD_10device_ptrIfEEEEllEEjS9_lNS7_10__identityEEEvT0_PT3_T1_NS0_13GridEvenShareISR_EET2_T4_(
	.param .align 8 .b8 _ZN3cub18CUB_300001_SM_10006detail6reduce18DeviceReduceKernelINS2_10policy_hubIljN4cuda3std3__44plusIlEEE10Policy1000EN6thrust24THRUST_300001_SM_1000_NS18transform_iteratorINSD_6detail14equal_to_valueIiEENSF_15normal_iteratorINSD_10device_ptrIfEEEEllEEjS9_lNS7_10__identityEEEvT0_PT3_T1_NS0_13GridEvenShareISR_EET2_T4__param_0[16],
	.param .u64 .ptr .align 1 _ZN3cub18CUB_300001_SM_10006detail6reduce18DeviceReduceKernelINS2_10policy_hubIljN4cuda3std3__44plusIlEEE10Policy1000EN6thrust24THRUST_300001_SM_1000_NS18transform_iteratorINSD_6detail14equal_to_valueIiEENSF_15normal_iteratorINSD_10device_ptrIfEEEEllEEjS9_lNS7_10__identityEEEvT0_PT3_T1_NS0_13GridEvenShareISR_EET2_T4__param_1,
	.param .u32 _ZN3cub18CUB_300001_SM_10006detail6reduce18DeviceReduceKernelINS2_10policy_hubIljN4cuda3std3__44plusIlEEE10Policy1000EN6thrust24THRUST_300001_SM_1000_NS18transform_iteratorINSD_6detail14equal_to_valueIiEENSF_15normal_iteratorINSD_10device_ptrIfEEEEllEEjS9_lNS7_10__identityEEEvT0_PT3_T1_NS0_13GridEvenShareISR_EET2_T4__param_2,
	.param .align 4 .b8 _ZN3cub18CUB_300001_SM_10006detail6reduce18DeviceReduceKernelINS2_10policy_hubIljN4cuda3std3__44plusIlEEE10Policy1000EN6thrust24THRUST_300001_SM_1000_NS18transform_iteratorINSD_6detail14equal_to_valueIiEENSF_15normal_iteratorINSD_10device_ptrIfEEEEllEEjS9_lNS7_10__identityEEEvT0_PT3_T1_NS0_13GridEvenShareISR_EET2_T4__param_3[40],
	.param .align 1 .b8 _ZN3cub18CUB_300001_SM_10006detail6reduce18DeviceReduceKernelINS2_10policy_hubIljN4cuda3std3__44plusIlEEE10Policy1000EN6thrust24THRUST_300001_SM_1000_NS18transform_iteratorINSD_6detail14equal_to_valueIiEENSF_15normal_iteratorINSD_10device_ptrIfEEEEllEEjS9_lNS7_10__identityEEEvT0_PT3_T1_NS0_13GridEvenShareISR_EET2_T4__param_4[1],
	.param .align 1 .b8 _ZN3cub18CUB_300001_SM_10006detail6reduce18DeviceReduceKernelINS2_10policy_hubIljN4cuda3std3__44plusIlEEE10Policy1000EN6thrust24THRUST_300001_SM_1000_NS18transform_iteratorINSD_6detail14equal_to_valueIiEENSF_15normal_iteratorINSD_10device_ptrIfEEEEllEEjS9_lNS7_10__identityEEEvT0_PT3_T1_NS0_13GridEvenShareISR_EET2_T4__param_5[1]
)
.maxntid 512
{
	.reg .pred 	%p<138>;
	.reg .b16 	%rs<4>;
	.reg .b32 	%r<351>;
	.reg .b32 	%f<77>;
	.reg .b64 	%rd<476>;
	// demoted variable
	.shared .align 8 .b8 _ZZN3cub18CUB_300001_SM_10006detail6reduce18DeviceReduceKernelINS2_10policy_hubIljN4cuda3std3__44plusIlEEE10Policy1000EN6thrust24THRUST_300001_SM_1000_NS18transform_iteratorINSD_6detail14equal_to_valueIiEENSF_15normal_iteratorINSD_10device_ptrIfEEEEllEEjS9_lNS7_10__identityEEEvT0_PT3_T1_NS0_13GridEvenShareISR_EET2_T4_E12temp_storage[152];
	ld.param.u32 	%r3, [_ZN3cub18CUB_300001_SM_10006detail6reduce18DeviceReduceKernelINS2_10policy_hubIljN4cuda3std3__44plusIlEEE10Policy1000EN6thrust24THRUST_300001_SM_1000_NS18transform_iteratorINSD_6detail14equal_to_valueIiEENSF_15normal_iteratorINSD_10device_ptrIfEEEEllEEjS9_lNS7_10__identityEEEvT0_PT3_T1_NS0_13GridEvenShareISR_EET2_T4__param_0+8];
	ld.param.u32 	%r1, [_ZN3cub18CUB_300001_SM_10006detail6reduce18DeviceReduceKernelINS2_10policy_hubIljN4cuda3std3__44plusIlEEE10Policy1000EN6thrust24THRUST_300001_SM_1000_NS18transform_iteratorINSD_6detail14equal_to_valueIiEENSF_15normal_iteratorINSD_10device_ptrIfEEEEllEEjS9_lNS7_10__identityEEEvT0_PT3_T1_NS0_13GridEvenShareISR_EET2_T4__param_3+20];
	ld.param.u32 	%r2, [_ZN3cub18CUB_300001_SM_10006detail6reduce18DeviceReduceKernelINS2_10policy_hubIljN4cuda3std3__44plusIlEEE10Policy1000EN6thrust24THRUST_300001_SM_1000_NS18transform_iteratorINSD_6detail14equal_to_valueIiEENSF_15normal_iteratorINSD_10device_ptrIfEEEEllEEjS9_lNS7_10__identityEEEvT0_PT3_T1_NS0_13GridEvenShareISR_EET2_T4__param_3+24];
	ld.param.u64 	%rd41, [_ZN3cub18CUB_300001_SM_10006detail6reduce18DeviceReduceKernelINS2_10policy_hubIljN4cuda3std3__44plusIlEEE10Policy1000EN6thrust24THRUST_300001_SM_1000_NS18transform_iteratorINSD_6detail14equal_to_valueIiEENSF_15normal_iteratorINSD_10device_ptrIfEEEEllEEjS9_lNS7_10__identityEEEvT0_PT3_T1_NS0_13GridEvenShareISR_EET2_T4__param_0];
	cvta.to.global.u64 	%rd1, %rd41;
	mov.u32 	%r4, %ctaid.x;
	mul.lo.s32 	%r5, %r2, 3584;
	mul.lo.s32 	%r342, %r4, 3584;
	sub.s32 	%r7, %r1, %r342;
	setp.gt.u32 	%p1, %r7, 3583;
	@%p1 bra 	$L__BB5_26;
	mov.u32 	%r8, %tid.x;
	setp.ge.u32 	%p66, %r8, %r7;
	mov.b64 	%rd464, 0;
	mov.u32 	%r333, %r8;
	@%p66 bra 	$L__BB5_3;
	add.s32 	%r177, %r342, %r8;
	mul.wide.u32 	%rd233, %r177, 4;
	add.s64 	%rd234, %rd1, %rd233;
	ld.global.f32 	%f46, [%rd234];
	cvt.rn.f32.s32 	%f47, %r3;
	setp.eq.f32 	%p67, %f46, %f47;
	selp.u64 	%rd464, 1, 0, %p67;
	add.s32 	%r333, %r8, 512;
$L__BB5_3:
	setp.ge.u32 	%p68, %r333, %r7;
	@%p68 bra 	$L__BB5_17;
	cvt.rn.f32.s32 	%f1, %r3;
	not.b32 	%r178, %r333;
	add.s32 	%r179, %r1, %r178;
	sub.s32 	%r180, %r179, %r342;
	shr.u32 	%r181, %r180, 9;
	add.s32 	%r11, %r181, 1;
	and.b32  	%r12, %r11, 15;
	setp.lt.u32 	%p69, %r180, 7680;
	@%p69 bra 	$L__BB5_8;
	or.b32  	%r332, %r333, 4096;
	add.s32 	%r331, %r333, %r342;
	and.b32  	%r182, %r11, 16777200;
	neg.s32 	%r330, %r182;
$L__BB5_6:
	.pragma "nounroll";
	mul.wide.u32 	%rd236, %r331, 4;
	add.s64 	%rd237, %rd1, %rd236;
	ld.global.f32 	%f48, [%rd237];
	setp.eq.f32 	%p70, %f48, %f1;
	selp.u64 	%rd238, 1, 0, %p70;
	add.s64 	%rd239, %rd464, %rd238;
	add.s32 	%r183, %r331, 512;
	mul.wide.u32 	%rd240, %r183, 4;
	add.s64 	%rd241, %rd1, %rd240;
	ld.global.f32 	%f49, [%rd241];
	setp.eq.f32 	%p71, %f49, %f1;
	selp.u64 	%rd242, 1, 0, %p71;
	add.s64 	%rd243, %rd239, %rd242;
	add.s32 	%r184, %r331, 1024;
	mul.wide.u32 	%rd244, %r184, 4;
	add.s64 	%rd245, %rd1, %rd244;
	ld.global.f32 	%f50, [%rd245];
	setp.eq.f32 	%p72, %f50, %f1;
	selp.u64 	%rd246, 1, 0, %p72;
	add.s64 	%rd247, %rd243, %rd246;
	add.s32 	%r185, %r331, 1536;
	mul.wide.u32 	%rd248, %r185, 4;
	add.s64 	%rd249, %rd1, %rd248;
	ld.global.f32 	%f51, [%rd249];
	setp.eq.f32 	%p73, %f51, %f1;
	selp.u64 	%rd250, 1, 0, %p73;
	add.s64 	%rd251, %rd247, %rd250;
	add.s32 	%r186, %r331, 2048;
	mul.wide.u32 	%rd252, %r186, 4;
	add.s64 	%rd253, %rd1, %rd252;
	ld.global.f32 	%f52, [%rd253];
	setp.eq.f32 	%p74, %f52, %f1;
	selp.u64 	%rd254, 1, 0, %p74;
	add.s64 	%rd255, %rd251, %rd254;
	add.s32 	%r187, %r331, 2560;
	mul.wide.u32 	%rd256, %r187, 4;
	add.s64 	%rd257, %rd1, %rd256;
	ld.global.f32 	%f53, [%rd257];
	setp.eq.f32 	%p75, %f53, %f1;
	selp.u64 	%rd258, 1, 0, %p75;
	add.s64 	%rd259, %rd255, %rd258;
	add.s32 	%r188, %r331, 3072;
	mul.wide.u32 	%rd260, %r188, 4;
	add.s64 	%rd261, %rd1, %rd260;
	ld.global.f32 	%f54, [%rd261];
	setp.eq.f32 	%p76, %f54, %f1;
	selp.u64 	%rd262, 1, 0, %p76;
	add.s64 	%rd263, %rd259, %rd262;
	add.s32 	%r189, %r331, 3584;
	mul.wide.u32 	%rd264, %r189, 4;
	add.s64 	%rd265, %rd1, %rd264;
	ld.global.f32 	%f55, [%rd265];
	setp.eq.f32 	%p77, %f55, %f1;
	selp.u64 	%rd266, 1, 0, %p77;
	add.s64 	%rd267, %rd263, %rd266;
	add.s32 	%r190, %r331, 4096;
	mul.wide.u32 	%rd268, %r190, 4;
	add.s64 	%rd269, %rd1, %rd268;
	ld.global.f32 	%f56, [%rd269];
	setp.eq.f32 	%p78, %f56, %f1;
	selp.u64 	%rd270, 1, 0, %p78;
	add.s64 	%rd271, %rd267, %rd270;
	add.s32 	%r191, %r331, 4608;
	mul.wide.u32 	%rd272, %r191, 4;
	add.s64 	%rd273, %rd1, %rd272;
	ld.global.f32 	%f57, [%rd273];
	setp.eq.f32 	%p79, %f57, %f1;
	selp.u64 	%rd274, 1, 0, %p79;
	add.s64 	%rd275, %rd271, %rd274;
	add.s32 	%r192, %r331, 5120;
	mul.wide.u32 	%rd276, %r192, 4;
	add.s64 	%rd277, %rd1, %rd276;
	ld.global.f32 	%f58, [%rd277];
	setp.eq.f32 	%p80, %f58, %f1;
	selp.u64 	%rd278, 1, 0, %p80;
	add.s64 	%rd279, %rd275, %rd278;
	add.s32 	%r193, %r331, 5632;
	mul.wide.u32 	%rd280, %r193, 4;
	add.s64 	%rd281, %rd1, %rd280;
	ld.global.f32 	%f59, [%rd281];
	setp.eq.f32 	%p81, %f59, %f1;
	selp.u64 	%rd282, 1, 0, %p81;
	add.s64 	%rd283, %rd279, %rd282;
	add.s32 	%r194, %r331, 6144;
	mul.wide.u32 	%rd284, %r194, 4;
	add.s64 	%rd285, %rd1, %rd284;
	ld.global.f32 	%f60, [%rd285];
	setp.eq.f32 	%p82, %f60, %f1;
	selp.u64 	%rd286, 1, 0, %p82;
	add.s64 	%rd287, %rd283, %rd286;
	add.s32 	%r195, %r331, 6656;
	mul.wide.u32 	%rd288, %r195, 4;
	add.s64 	%rd289, %rd1, %rd288;
	ld.global.f32 	%f61, [%rd289];
	setp.eq.f32 	%p83, %f61, %f1;
	selp.u64 	%rd290, 1, 0, %p83;
	add.s64 	%rd291, %rd287, %rd290;
	add.s32 	%r196, %r331, 7168;
	mul.wide.u32 	%rd292, %r196, 4;
	add.s64 	%rd293, %rd1, %rd292;
	ld.global.f32 	%f62, [%rd293];
	setp.eq.f32 	%p84, %f62, %f1;
	selp.u64 	%rd294, 1, 0, %p84;
	add.s64 	%rd295, %rd291, %rd294;
	add.s32 	%r197, %r331, 7680;
	mul.wide.u32 	%rd296, %r197, 4;
	add.s64 	%rd297, %rd1, %rd296;
	ld.global.f32 	%f63, [%rd297];
	setp.eq.f32 	%p85, %f63, %f1;
	selp.u64 	%rd298, 1, 0, %p85;
	add.s64 	%rd464, %rd295, %rd298;
	add.s32 	%r332, %r332, 8192;
	add.s32 	%r331, %r331, 8192;
	add.s32 	%r330, %r330, 16;
	setp.ne.s32 	%p86, %r330, 0;
	@%p86 bra 	$L__BB5_6;
	add.s32 	%r333, %r332, -4096;
$L__BB5_8:
	setp.eq.s32 	%p87, %r12, 0;
	@%p87 bra 	$L__BB5_17;
	and.b32  	%r24, %r11, 7;
	setp.lt.u32 	%p88, %r12, 8;
	@%p88 bra 	$L__BB5_11;
	add.s32 	%r198, %r333, %r342;
	mul.wide.u32 	%rd300, %r198, 4;
	add.s64 	%rd301, %rd1, %rd300;
	ld.global.f32 	%f64, [%rd301];
	setp.eq.f32 	%p89, %f64, %f1;
	selp.u64 	%rd302, 1, 0, %p89;
	add.s64 	%rd303, %rd464, %rd302;
	add.s32 	%r199, %r198, 512;
	mul.wide.u32 	%rd304, %r199, 4;
	add.s64 	%rd305, %rd1, %rd304;
	ld.global.f32 	%f65, [%rd305];
	setp.eq.f32 	%p90, %f65, %f1;
	selp.u64 	%rd306, 1, 0, %p90;
	add.s64 	%rd307, %rd303, %rd306;
	add.s32 	%r200, %r198, 1024;
	mul.wide.u32 	%rd308, %r200, 4;
	add.s64 	%rd309, %rd1, %rd308;
	ld.global.f32 	%f66, [%rd309];
	setp.eq.f32 	%p91, %f66, %f1;
	selp.u64 	%rd310, 1, 0, %p91;
	add.s64 	%rd311, %rd307, %rd310;
	add.s32 	%r201, %r198, 1536;
	mul.wide.u32 	%rd312, %r201, 4;
	add.s64 	%rd313, %rd1, %rd312;
	ld.global.f32 	%f67, [%rd313];
	setp.eq.f32 	%p92, %f67, %f1;
	selp.u64 	%rd314, 1, 0, %p92;
	add.s64 	%rd315, %rd311, %rd314;
	add.s32 	%r202, %r198, 2048;
	mul.wide.u32 	%rd316, %r202, 4;
	add.s64 	%rd317, %rd1, %rd316;
	ld.global.f32 	%f68, [%rd317];
	setp.eq.f32 	%p93, %f68, %f1;
	selp.u64 	%rd318, 1, 0, %p93;
	add.s64 	%rd319, %rd315, %rd318;
	add.s32 	%r203, %r198, 2560;
	mul.wide.u32 	%rd320, %r203, 4;
	add.s64 	%rd321, %rd1, %rd320;
	ld.global.f32 	%f69, [%rd321];
	setp.eq.f32 	%p94, %f69, %f1;
	selp.u64 	%rd322, 1, 0, %p94;
	add.s64 	%rd323, %rd319, %rd322;
	add.s32 	%r204, %r198, 3072;
	mul.wide.u32 	%rd324, %r204, 4;
	add.s64 	%rd325, %rd1, %rd324;
	ld.global.f32 	%f70, [%rd325];
	setp.eq.f32 	%p95, %f70, %f1;
	selp.u64 	%rd326, 1, 0, %p95;
	add.s64 	%rd327, %rd323, %rd326;
	add.s32 	%r205, %r198, 3584;
	mul.wide.u32 	%rd328, %r205, 4;
	add.s64 	%rd329, %rd1, %rd328;
	ld.global.f32 	%f71, [%rd329];
	setp.eq.f32 	%p96, %f71, %f1;
	selp.u64 	%rd330, 1, 0, %p96;
	add.s64 	%rd464, %rd327, %rd330;
	add.s32 	%r333, %r333, 4096;
$L__BB5_11:
	setp.eq.s32 	%p97, %r24, 0;
	@%p97 bra 	$L__BB5_17;
	and.b32  	%r27, %r11, 3;
	setp.lt.u32 	%p98, %r24, 4;
	@%p98 bra 	$L__BB5_14;
	add.s32 	%r206, %r333, %r342;
	mul.wide.u32 	%rd332, %r206, 4;
	add.s64 	%rd333, %rd1, %rd332;
	ld.global.f32 	%f72, [%rd333];
	setp.eq.f32 	%p99, %f72, %f1;
	selp.u64 	%rd334, 1, 0, %p99;
	add.s64 	%rd335, %rd464, %rd334;
	add.s32 	%r207, %r206, 512;
	mul.wide.u32 	%rd336, %r207, 4;
	add.s64 	%rd337, %rd1, %rd336;
	ld.global.f32 	%f73, [%rd337];
	setp.eq.f32 	%p100, %f73, %f1;
	selp.u64 	%rd338, 1, 0, %p100;
	add.s64 	%rd339, %rd335, %rd338;
	add.s32 	%r208, %r206, 1024;
	mul.wide.u32 	%rd340, %r208, 4;
	add.s64 	%rd341, %rd1, %rd340;
	ld.global.f32 	%f74, [%rd341];
	setp.eq.f32 	%p101, %f74, %f1;
	selp.u64 	%rd342, 1, 0, %p101;
	add.s64 	%rd343, %rd339, %rd342;
	add.s32 	%r209, %r206, 1536;
	mul.wide.u32 	%rd344, %r209, 4;
	add.s64 	%rd345, %rd1, %rd344;
	ld.global.f32 	%f75, [%rd345];
	setp.eq.f32 	%p102, %f75, %f1;
	selp.u64 	%rd346, 1, 0, %p102;
	add.s64 	%rd464, %rd343, %rd346;
	add.s32 	%r333, %r333, 2048;
$L__BB5_14:
	setp.eq.s32 	%p103, %r27, 0;
	@%p103 bra 	$L__BB5_17;
	add.s32 	%r337, %r333, %r342;
	neg.s32 	%r336, %r27;
$L__BB5_16:
	.pragma "nounroll";
	mul.wide.u32 	%rd347, %r337, 4;
	add.s64 	%rd348, %rd1, %rd347;
	ld.global.f32 	%f76, [%rd348];
	setp.eq.f32 	%p104, %f76, %f1;
	selp.u64 	%rd349, 1, 0, %p104;
	add.s64 	%rd464, %rd464, %rd349;
	add.s32 	%r337, %r337, 512;
	add.s32 	%r336, %r336, 1;
	setp.ne.s32 	%p105, %r336, 0;
	@%p105 bra 	$L__BB5_16;
$L__BB5_17:
	setp.lt.u32 	%p106, %r7, 512;
	@%p106 bra 	$L__BB5_22;
	// begin inline asm
	mov.u32 %r273, %laneid;
	// end inline asm
	mov.b64 	{%r275, %r280}, %rd464;
	mov.b32 	%r281, 1;
	mov.b32 	%r322, 31;
	mov.b32 	%r323, -1;
	// begin inline asm
	shfl.sync.down.b32 %r274, %r275, %r281, %r322, %r323;
	// end inline asm
	// begin inline asm
	shfl.sync.down.b32 %r279, %r280, %r281, %r322, %r323;
	// end inline asm
	mov.b64 	%rd408, {%r274, %r279};
	setp.gt.s32 	%p130, %r273, 30;
	selp.b64 	%rd409, 0, %rd408, %p130;
	add.s64 	%rd410, %rd409, %rd464;
	mov.b64 	{%r285, %r290}, %rd410;
	mov.b32 	%r291, 2;
	// begin inline asm
	shfl.sync.down.b32 %r284, %r285, %r291, %r322, %r323;
	// end inline asm
	// begin inline asm
	shfl.sync.down.b32 %r289, %r290, %r291, %r322, %r323;
	// end inline asm
	mov.b64 	%rd411, {%r284, %r289};
	setp.gt.s32 	%p131, %r273, 29;
	selp.b64 	%rd412, 0, %rd411, %p131;
	add.s64 	%rd413, %rd412, %rd410;
	mov.b64 	{%r295, %r300}, %rd413;
	mov.b32 	%r301, 4;
	// begin inline asm
	shfl.sync.down.b32 %r294, %r295, %r301, %r322, %r323;
	// end inline asm
	// begin inline asm
	shfl.sync.down.b32 %r299, %r300, %r301, %r322, %r323;
	// end inline asm
	mov.b64 	%rd414, {%r294, %r299};
	setp.gt.s32 	%p132, %r273, 27;
	selp.b64 	%rd415, 0, %rd414, %p132;
	add.s64 	%rd416, %rd415, %rd413;
	mov.b64 	{%r305, %r310}, %rd416;
	mov.b32 	%r311, 8;
	// begin inline asm
	shfl.sync.down.b32 %r304, %r305, %r311, %r322, %r323;
	// end inline asm
	// begin inline asm
	shfl.sync.down.b32 %r309, %r310, %r311, %r322, %r323;
	// end inline asm
	mov.b64 	%rd417, {%r304, %r309};
	setp.gt.s32 	%p133, %r273, 23;
	selp.b64 	%rd418, 0, %rd417, %p133;
	add.s64 	%rd419, %rd418, %rd416;
	mov.b64 	{%r315, %r320}, %rd419;
	mov.b32 	%r321, 16;
	// begin inline asm
	shfl.sync.down.b32 %r314, %r315, %r321, %r322, %r323;
	// end inline asm
	// begin inline asm
	shfl.sync.down.b32 %r319, %r320, %r321, %r322, %r323;
	// end inline asm
	mov.b64 	%rd420, {%r314, %r319};
	setp.gt.s32 	%p134, %r273, 15;
	selp.b64 	%rd421, 0, %rd420, %p134;
	add.s64 	%rd475, %rd421, %rd419;
	setp.ne.s32 	%p135, %r273, 0;
	@%p135 bra 	$L__BB5_20;
	shr.u32 	%r324, %r8, 2;
	and.b32  	%r325, %r324, 248;
	mov.u32 	%r326, _ZZN3cub18CUB_300001_SM_10006detail6reduce18DeviceReduceKernelINS2_10policy_hubIljN4cuda3std3__44plusIlEEE10Policy1000EN6thrust24THRUST_300001_SM_1000_NS18transform_iteratorINSD_6detail14equal_to_valueIiEENSF_15normal_iteratorINSD_10device_ptrIfEEEEllEEjS9_lNS7_10__identityEEEvT0_PT3_T1_NS0_13GridEvenShareISR_EET2_T4_E12temp_storage;
	add.s32 	%r327, %r326, %r325;
	st.shared.u64 	[%r327+16], %rd475;
$L__BB5_20:
	bar.sync 	0;
	setp.ne.s32 	%p136, %r8, 0;
	@%p136 bra 	$L__BB5_48;
	ld.shared.u64 	%rd422, [_ZZN3cub18CUB_300001_SM_10006detail6reduce18DeviceReduceKernelINS2_10policy_hubIljN4cuda3std3__44plusIlEEE10Policy1000EN6thrust24THRUST_300001_SM_1000_NS18transform_iteratorINSD_6detail14equal_to_valueIiEENSF_15normal_iteratorINSD_10device_ptrIfEEEEllEEjS9_lNS7_10__identityEEEvT0_PT3_T1_NS0_13GridEvenShareISR_EET2_T4_E12temp_storage+24];
	add.s64 	%rd423, %rd422, %rd475;
	ld.shared.u64 	%rd424, [_ZZN3cub18CUB_300001_SM_10006detail6reduce18DeviceReduceKernelINS2_10policy_hubIljN4cuda3std3__44plusIlEEE10Policy1000EN6thrust24THRUST_300001_SM_1000_NS18transform_iteratorINSD_6detail14equal_to_valueIiEENSF_15normal_iteratorINSD_10device_ptrIfEEEEllEEjS9_lNS7_10__identityEEEvT0_PT3_T1_NS0_13GridEvenShareISR_EET2_T4_E12temp_storage+32];
	add.s64 	%rd425, %rd423, %rd424;
	ld.shared.u64 	%rd426, [_ZZN3cub18CUB_300001_SM_10006detail6reduce18DeviceReduceKernelINS2_10policy_hubIljN4cuda3std3__44plusIlEEE10Policy1000EN6thrust24THRUST_300001_SM_1000_NS18transform_iteratorINSD_6detail14equal_to_valueIiEENSF_15normal_iteratorINSD_10device_ptrIfEEEEllEEjS9_lNS7_10__identityEEEvT0_PT3_T1_NS0_13GridEvenShareISR_EET2_T4_E12temp_storage+40];
	add.s64 	%rd427, %rd425, %rd426;
	ld.shared.u64 	%rd428, [_ZZN3cub18CUB_300001_SM_10006detail6reduce18DeviceReduceKernelINS2_10policy_hubIljN4cuda3std3__44plusIlEEE10Policy1000EN6thrust24THRUST_300001_SM_1000_NS18transform_iteratorINSD_6detail14equal_to_valueIiEENSF_15normal_iteratorINSD_10device_ptrIfEEEEllEEjS9_lNS7_10__identityEEEvT0_PT3_T1_NS0_13GridEvenShareISR_EET2_T4_E12temp_storage+48];
	add.s64 	%rd429, %rd427, %rd428;
	ld.shared.u64 	%rd430, [_ZZN3cub18CUB_300001_SM_10006detail6reduce18DeviceReduceKernelINS2_10policy_hubIljN4cuda3std3__44plusIlEEE10Policy1000EN6thrust24THRUST_300001_SM_1000_NS18transform_iteratorINSD_6detail14equal_to_valueIiEENSF_15normal_iteratorINSD_10device_ptrIfEEEEllEEjS9_lNS7_10__identityEEEvT0_PT3_T1_NS0_13GridEvenShareISR_EET2_T4_E12temp_storage+56];
	add.s64 	%rd431, %rd429, %rd430;
	ld.shared.u64 	%rd432, [_ZZN3cub18CUB_300001_SM_10006detail6reduce18DeviceReduceKernelINS2_10policy_hubIljN4cuda3std3__44plusIlEEE10Policy1000EN6thrust24THRUST_300001_SM_1000_NS18transform_iteratorINSD_6detail14equal_to_valueIiEENSF_15normal_iteratorINSD_10device_ptrIfEEEEllEEjS9_lNS7_10__identityEEEvT0_PT3_T1_NS0_13GridEvenShareISR_EET2_T4_E12temp_storage+64];
	add.s64 	%rd433, %rd431, %rd432;
	ld.shared.u64 	%rd434, [_ZZN3cub18CUB_300001_SM_10006detail6reduce18DeviceReduceKernelINS2_10policy_hubIljN4cuda3std3__44plusIlEEE10Policy1000EN6thrust24THRUST_300001_SM_1000_NS18transform_iteratorINSD_6detail14equal_to_valueIiEENSF_15normal_iteratorINSD_10device_ptrIfEEEEllEEjS9_lNS7_10__identityEEEvT0_PT3_T1_NS0_13GridEvenShareISR_EET2_T4_E12temp_storage+72];
	add.s64 	%rd435, %rd433, %rd434;
	ld.shared.u64 	%rd436, [_ZZN3cub18CUB_300001_SM_10006detail6reduce18DeviceReduceKernelINS2_10policy_hubIljN4cuda3std3__44plusIlEEE10Policy1000EN6thrust24THRUST_300001_SM_1000_NS18transform_iteratorINSD_6detail14equal_to_valueIiEENSF_15normal_iteratorINSD_10device_ptrIfEEEEllEEjS9_lNS7_10__identityEEEvT0_PT3_T1_NS0_13GridEvenShareISR_EET2_T4_E12temp_storage+80];
	add.s64 	%rd437, %rd435, %rd436;
	ld.shared.u64 	%rd438, [_ZZN3cub18CUB_300001_SM_10006detail6reduce18DeviceReduceKernelINS2_10policy_hubIljN4cuda3std3__44plusIlEEE10Policy1000EN6thrust24THRUST_300001_SM_1000_NS18transform_iteratorINSD_6detail14equal_to_valueIiEENSF_15normal_iteratorINSD_10device_ptrIfEEEEllEEjS9_lNS7_10__identityEEEvT0_PT3_T1_NS0_13GridEvenShareISR_EET2_T4_E12temp_storage+88];
	add.s64 	%rd439, %rd437, %rd438;
	ld.shared.u64 	%rd440, [_ZZN3cub18CUB_300001_SM_10006detail6reduce18DeviceReduceKernelINS2_10policy_hubIljN4cuda3std3__44plusIlEEE10Policy1000EN6thrust24THRUST_300001_SM_1000_NS18transform_iteratorINSD_6detail14equal_to_valueIiEENSF_15normal_iteratorINSD_10device_ptrIfEEEEllEEjS9_lNS7_10__identityEEEvT0_PT3_T1_NS0_13GridEvenShareISR_EET2_T4_E12temp_storage+96];
	add.s64 	%rd441, %rd439, %rd440;
	ld.shared.u64 	%rd442, [_ZZN3cub18CUB_300001_SM_10006detail6reduce18DeviceReduceKernelINS2_10policy_hubIljN4cuda3std3__44plusIlEEE10Policy1000EN6thrust24THRUST_300001_SM_1000_NS18transform_iteratorINSD_6detail14equal_to_valueIiEENSF_15normal_iteratorINSD_10device_ptrIfEEEEllEEjS9_lNS7_10__identityEEEvT0_PT3_T1_NS0_13GridEvenShareISR_EET2_T4_E12temp_storage+104];
	add.s64 	%rd443, %rd441, %rd442;
	ld.shared.u64 	%rd444, [_ZZN3cub18CUB_300001_SM_10006detail6reduce18DeviceReduceKernelINS2_10policy_hubIljN4cuda3std3__44plusIlEEE10Policy1000EN6thrust24THRUST_300001_SM_1000_NS18transform_iteratorINSD_6detail14equal_to_valueIiEENSF_15normal_iteratorINSD_10device_ptrIfEEEEllEEjS9_lNS7_10__identityEEEvT0_PT3_T1_NS0_13GridEvenShareISR_EET2_T4_E12temp_storage+112];
	add.s64 	%rd445, %rd443, %rd444;
	ld.shared.u64 	%rd446, [_ZZN3cub18CUB_300001_SM_10006detail6reduce18DeviceReduceKernelINS2_10policy_hubIljN4cuda3std3__44plusIlEEE10Policy1000EN6thrust24THRUST_300001_SM_1000_NS18transform_iteratorINSD_6detail14equal_to_valueIiEENSF_15normal_iteratorINSD_10device_ptrIfEEEEllEEjS9_lNS7_10__identityEEEvT0_PT3_T1_NS0_13GridEvenShareISR_EET2_T4_E12temp_storage+120];
	add.s64 	%rd447, %rd445, %rd446;
	ld.shared.u64 	%rd448, [_ZZN3cub18CUB_300001_SM_10006detail6reduce18DeviceReduceKernelINS2_10policy_hubIljN4cuda3std3__44plusIlEEE10Policy1000EN6thrust24THRUST_300001_SM_1000_NS18transform_iteratorINSD_6detail14equal_to_valueIiEENSF_15normal_iteratorINSD_10device_ptrIfEEEEllEEjS9_lNS7_10__identityEEEvT0_PT3_T1_NS0_13GridEvenShareISR_EET2_T4_E12temp_storage+128];
	add.s64 	%rd449, %rd447, %rd448;
	ld.shared.u64 	%rd450, [_ZZN3cub18CUB_300001_SM_10006detail6reduce18DeviceReduceKernelINS2_10policy_hubIljN4cuda3std3__44plusIlEEE10Policy1000EN6thrust24THRUST_300001_SM_1000_NS18transform_iteratorINSD_6detail14equal_to_valueIiEENSF_15normal_iteratorINSD_10device_ptrIfEEEEllEEjS9_lNS7_10__identityEEEvT0_PT3_T1_NS0_13GridEvenShareISR_EET2_T4_E12temp_storage+136];
	add.s64 	%rd475, %rd449, %rd450;
	bra.uni 	$L__BB5_48;
$L__BB5_22:
	// begin inline asm
	mov.u32 %r210, %laneid;
	// end inline asm
	and.b32  	%r261, %r8, 992;
	add.s32 	%r262, %r261, 32;
	setp.gt.u32 	%p107, %r262, %r7;
	not.b32 	%r263, %r261;
	add.s32 	%r264, %r7, %r263;
	selp.b32 	%r259, %r264, 31, %p107;
	mov.b64 	{%r212, %r217}, %rd464;
	mov.b32 	%r218, 1;
	mov.b32 	%r260, -1;
	// begin inline asm
	shfl.sync.down.b32 %r211, %r212, %r218, %r259, %r260;
	// end inline asm
	// begin inline asm
	shfl.sync.down.b32 %r216, %r217, %r218, %r259, %r260;
	// end inline asm
	mov.b64 	%rd350, {%r211, %r216};
	setp.lt.s32 	%p108, %r210, %r259;
	selp.b64 	%rd351, %rd350, 0, %p108;
	add.s64 	%rd352, %rd351, %rd464;
	mov.b64 	{%r222, %r227}, %rd352;
	mov.b32 	%r228, 2;
	// begin inline asm
	shfl.sync.down.b32 %r221, %r222, %r228, %r259, %r260;
	// end inline asm
	// begin inline asm
	shfl.sync.down.b32 %r226, %r227, %r228, %r259, %r260;
	// end inline asm
	mov.b64 	%rd353, {%r221, %r226};
	add.s32 	%r265, %r210, 2;
	setp.gt.s32 	%p109, %r265, %r259;
	selp.b64 	%rd354, 0, %rd353, %p109;
	add.s64 	%rd355, %rd354, %rd352;
	mov.b64 	{%r232, %r237}, %rd355;
	mov.b32 	%r238, 4;
	// begin inline asm
	shfl.sync.down.b32 %r231, %r232, %r238, %r259, %r260;
	// end inline asm
	// begin inline asm
	shfl.sync.down.b32 %r236, %r237, %r238, %r259, %r260;
	// end inline asm
	mov.b64 	%rd356, {%r231, %r236};
	add.s32 	%r266, %r210, 4;
	setp.gt.s32 	%p110, %r266, %r259;
	selp.b64 	%rd357, 0, %rd356, %p110;
	add.s64 	%rd358, %rd357, %rd355;
	mov.b64 	{%r242, %r247}, %rd358;
	mov.b32 	%r248, 8;
	// begin inline asm
	shfl.sync.down.b32 %r241, %r242, %r248, %r259, %r260;
	// end inline asm
	// begin inline asm
	shfl.sync.down.b32 %r246, %r247, %r248, %r259, %r260;
	// end inline asm
	mov.b64 	%rd359, {%r241, %r246};
	add.s32 	%r267, %r210, 8;
	setp.gt.s32 	%p111, %r267, %r259;
	selp.b64 	%rd360, 0, %rd359, %p111;
	add.s64 	%rd361, %rd360, %rd358;
	mov.b64 	{%r252, %r257}, %rd361;
	mov.b32 	%r258, 16;
	// begin inline asm
	shfl.sync.down.b32 %r251, %r252, %r258, %r259, %r260;
	// end inline asm
	// begin inline asm
	shfl.sync.down.b32 %r256, %r257, %r258, %r259, %r260;
	// end inline asm
	mov.b64 	%rd362, {%r251, %r256};
	add.s32 	%r268, %r210, 16;
	setp.gt.s32 	%p112, %r268, %r259;
	selp.b64 	%rd363, 0, %rd362, %p112;
	add.s64 	%rd475, %rd363, %rd361;
	setp.ne.s32 	%p113, %r210, 0;
	@%p113 bra 	$L__BB5_24;
	shr.u32 	%r269, %r8, 2;
	and.b32  	%r270, %r269, 248;
	mov.u32 	%r271, _ZZN3cub18CUB_300001_SM_10006detail6reduce18DeviceReduceKernelINS2_10policy_hubIljN4cuda3std3__44plusIlEEE10Policy1000EN6thrust24THRUST_300001_SM_1000_NS18transform_iteratorINSD_6detail14equal_to_valueIiEENSF_15normal_iteratorINSD_10device_ptrIfEEEEllEEjS9_lNS7_10__identityEEEvT0_PT3_T1_NS0_13GridEvenShareISR_EET2_T4_E12temp_storage;
	add.s32 	%r272, %r271, %r270;
	st.shared.u64 	[%r272+16], %rd475;
$L__BB5_24:
	bar.sync 	0;
	setp.ne.s32 	%p114, %r8, 0;
	@%p114 bra 	$L__BB5_48;
	setp.gt.u32 	%p115, %r7, 32;
	ld.shared.u64 	%rd364, [_ZZN3cub18CUB_300001_SM_10006detail6reduce18DeviceReduceKernelINS2_10policy_hubIljN4cuda3std3__44plusIlEEE10Policy1000EN6thrust24THRUST_300001_SM_1000_NS18transform_iteratorINSD_6detail14equal_to_valueIiEENSF_15normal_iteratorINSD_10device_ptrIfEEEEllEEjS9_lNS7_10__identityEEEvT0_PT3_T1_NS0_13GridEvenShareISR_EET2_T4_E12temp_storage+24];
	selp.b64 	%rd365, %rd364, 0, %p115;
	add.s64 	%rd366, %rd365, %rd475;
	setp.gt.u32 	%p116, %r7, 64;
	ld.shared.u64 	%rd367, [_ZZN3cub18CUB_300001_SM_10006detail6reduce18DeviceReduceKernelINS2_10policy_hubIljN4cuda3std3__44plusIlEEE10Policy1000EN6thrust24THRUST_300001_SM_1000_NS18transform_iteratorINSD_6detail14equal_to_valueIiEENSF_15normal_iteratorINSD_10device_ptrIfEEEEllEEjS9_lNS7_10__identityEEEvT0_PT3_T1_NS0_13GridEvenShareISR_EET2_T4_E12temp_storage+32];
	selp.b64 	%rd368, %rd367, 0, %p116;
	add.s64 	%rd369, %rd366, %rd368;
	setp.gt.u32 	%p117, %r7, 96;
	ld.shared.u64 	%rd370, [_ZZN3cub18CUB_300001_SM_10006detail6reduce18DeviceReduceKernelINS2_10policy_hubIljN4cuda3std3__44plusIlEEE10Policy1000EN6thrust24THRUST_300001_SM_1000_NS18transform_iteratorINSD_6detail14equal_to_valueIiEENSF_15normal_iteratorINSD_10device_ptrIfEEEEllEEjS9_lNS7_10__identityEEEvT0_PT3_T1_NS0_13GridEvenShareISR_EET2_T4_E12temp_storage+40];
	selp.b64 	%rd371, %rd370, 0, %p117;
	add.s64 	%rd372, %rd369, %rd371;
	setp.gt.u32 	%p118, %r7, 128;
	ld.shared.u64 	%rd373, [_ZZN3cub18CUB_300001_SM_10006detail6reduce18DeviceReduceKernelINS2_10policy_hubIljN4cuda3std3__44plusIlEEE10Policy1000EN6thrust24THRUST_300001_SM_1000_NS18transform_iteratorINSD_6detail14equal_to_valueIiEENSF_15normal_iteratorINSD_10device_ptrIfEEEEllEEjS9_lNS7_10__identityEEEvT0_PT3_T1_NS0_13GridEvenShareISR_EET2_T4_E12temp_storage+48];
	selp.b64 	%rd374, %rd373, 0, %p118;
	add.s64 	%rd375, %rd372, %rd374;
	setp.gt.u32 	%p119, %r7, 160;
	ld.shared.u64 	%rd376, [_ZZN3cub18CUB_300001_SM_10006detail6reduce18DeviceReduceKernelINS2_10policy_hubIljN4cuda3std3__44plusIlEEE10Policy1000EN6thrust24THRUST_300001_SM_1000_NS18transform_iteratorINSD_6detail14equal_to_valueIiEENSF_15normal_iteratorINSD_10device_ptrIfEEEEllEEjS9_lNS7_10__identityEEEvT0_PT3_T1_NS0_13GridEvenShareISR_EET2_T4_E12temp_storage+56];
	selp.b64 	%rd377, %rd376, 0, %p119;
	add.s64 	%rd378, %rd375, %rd377;
	setp.gt.u32 	%p120, %r7, 192;
	ld.shared.u64 	%rd379, [_ZZN3cub18CUB_300001_SM_10006detail6reduce18DeviceReduceKernelINS2_10policy_hubIljN4cuda3std3__44plusIlEEE10Policy1000EN6thrust24THRUST_300001_SM_1000_NS18transform_iteratorINSD_6detail14equal_to_valueIiEENSF_15normal_iteratorINSD_10device_ptrIfEEEEllEEjS9_lNS7_10__identityEEEvT0_PT3_T1_NS0_13GridEvenShareISR_EET2_T4_E12temp_storage+64];
	selp.b64 	%rd380, %rd379, 0, %p120;
	add.s64 	%rd381, %rd378, %rd380;
	setp.gt.u32 	%p121, %r7, 224;
	ld.shared.u64 	%rd382, [_ZZN3cub18CUB_300001_SM_10006detail6reduce18DeviceReduceKernelINS2_10policy_hubIljN4cuda3std3__44plusIlEEE10Policy1000EN6thrust24THRUST_300001_SM_1000_NS18transform_iteratorINSD_6detail14equal_to_valueIiEENSF_15normal_iteratorINSD_10device_ptrIfEEEEllEEjS9_lNS7_10__identityEEEvT0_PT3_T1_NS0_13GridEvenShareISR_EET2_T4_E12temp_storage+72];
	selp.b64 	%rd383, %rd382, 0, %p121;
	add.s64 	%rd384, %rd381, %rd383;
	setp.gt.u32 	%p122, %r7, 256;
	ld.shared.u64 	%rd385, [_ZZN3cub18CUB_300001_SM_10006detail6reduce18DeviceReduceKernelINS2_10policy_hubIljN4cuda3std3__44plusIlEEE10Policy1000EN6thrust24THRUST_300001_SM_1000_NS18transform_iteratorINSD_6detail14equal_to_valueIiEENSF_15normal_iteratorINSD_10device_ptrIfEEEEllEEjS9_lNS7_10__identityEEEvT0_PT3_T1_NS0_13GridEvenShareISR_EET2_T4_E12temp_storage+80];
	selp.b64 	%rd386, %rd385, 0, %p122;
	add.s64 	%rd387, %rd384, %rd386;
	setp.gt.u32 	%p123, %r7, 288;
	ld.shared.u64 	%rd388, [_ZZN3cub18CUB_300001_SM_10006detail6reduce18DeviceReduceKernelINS2_10policy_hubIljN4cuda3std3__44plusIlEEE10Policy1000EN6thrust24THRUST_300001_SM_1000_NS18transform_iteratorINSD_6detail14equal_to_valueIiEENSF_15normal_iteratorINSD_10device_ptrIfEEEEllEEjS9_lNS7_10__identityEEEvT0_PT3_T1_NS0_13GridEvenShareISR_EET2_T4_E12temp_storage+88];
	selp.b64 	%rd389, %rd388, 0, %p123;
	add.s64 	%rd390, %rd387, %rd389;
	setp.gt.u32 	%p124, %r7, 320;
	ld.shared.u64 	%rd391, [_ZZN3cub18CUB_300001_SM_10006detail6reduce18DeviceReduceKernelINS2_10policy_hubIljN4cuda3std3__44plusIlEEE10Policy1000EN6thrust24THRUST_300001_SM_1000_NS18transform_iteratorINSD_6detail14equal_to_valueIiEENSF_15normal_iteratorINSD_10device_ptrIfEEEEllEEjS9_lNS7_10__identityEEEvT0_PT3_T1_NS0_13GridEvenShareISR_EET2_T4_E12temp_storage+96];
	selp.b64 	%rd392, %rd391, 0, %p124;
	add.s64 	%rd393, %rd390, %rd392;
	setp.gt.u32 	%p125, %r7, 352;
	ld.shared.u64 	%rd394, [_ZZN3cub18CUB_300001_SM_10006detail6reduce18DeviceReduceKernelINS2_10policy_hubIljN4cuda3std3__44plusIlEEE10Policy1000EN6thrust24THRUST_300001_SM_1000_NS18transform_iteratorINSD_6detail14equal_to_valueIiEENSF_15normal_iteratorINSD_10device_ptrIfEEEEllEEjS9_lNS7_10__identityEEEvT0_PT3_T1_NS0_13GridEvenShareISR_EET2_T4_E12temp_storage+104];
	selp.b64 	%rd395, %rd394, 0, %p125;
	add.s64 	%rd396, %rd393, %rd395;
	setp.gt.u32 	%p126, %r7, 384;
	ld.shared.u64 	%rd397, [_ZZN3cub18CUB_300001_SM_10006detail6reduce18DeviceReduceKernelINS2_10policy_hubIljN4cuda3std3__44plusIlEEE10Policy1000EN6thrust24THRUST_300001_SM_1000_NS18transform_iteratorINSD_6detail14equal_to_valueIiEENSF_15normal_iteratorINSD_10device_ptrIfEEEEllEEjS9_lNS7_10__identityEEEvT0_PT3_T1_NS0_13GridEvenShareISR_EET2_T4_E12temp_storage+112];
	selp.b64 	%rd398, %rd397, 0, %p126;
	add.s64 	%rd399, %rd396, %rd398;
	setp.gt.u32 	%p127, %r7, 416;
	ld.shared.u64 	%rd400, [_ZZN3cub18CUB_300001_SM_10006detail6reduce18DeviceReduceKernelINS2_10policy_hubIljN4cuda3std3__44plusIlEEE10Policy1000EN6thrust24THRUST_300001_SM_1000_NS18transform_iteratorINSD_6detail14equal_to_valueIiEENSF_15normal_iteratorINSD_10device_ptrIfEEEEllEEjS9_lNS7_10__identityEEEvT0_PT3_T1_NS0_13GridEvenShareISR_EET2_T4_E12temp_storage+120];
	selp.b64 	%rd401, %rd400, 0, %p127;
	add.s64 	%rd402, %rd399, %rd401;
	setp.gt.u32 	%p128, %r7, 448;
	ld.shared.u64 	%rd403, [_ZZN3cub18CUB_300001_SM_10006detail6reduce18DeviceReduceKernelINS2_10policy_hubIljN4cuda3std3__44plusIlEEE10Policy1000EN6thrust24THRUST_300001_SM_1000_NS18transform_iteratorINSD_6detail14equal_to_valueIiEENSF_15normal_iteratorINSD_10device_ptrIfEEEEllEEjS9_lNS7_10__identityEEEvT0_PT3_T1_NS0_13GridEvenShareISR_EET2_T4_E12temp_storage+128];
	selp.b64 	%rd404, %rd403, 0, %p128;
	add.s64 	%rd405, %rd402, %rd404;
	setp.gt.u32 	%p129, %r7, 480;
	ld.shared.u64 	%rd406, [_ZZN3cub18CUB_300001_SM_10006detail6reduce18DeviceReduceKernelINS2_10policy_hubIljN4cuda3std3__44plusIlEEE10Policy1000EN6thrust24THRUST_300001_SM_1000_NS18transform_iteratorINSD_6detail14equal_to_valueIiEENSF_15normal_iteratorINSD_10device_ptrIfEEEEllEEjS9_lNS7_10__identityEEEvT0_PT3_T1_NS0_13GridEvenShareISR_EET2_T4_E12temp_storage+136];
	selp.b64 	%rd407, %rd406, 0, %p129;
	add.s64 	%rd475, %rd405, %rd407;
	bra.uni 	$L__BB5_48;
$L__BB5_26:
	mov.u32 	%r36, %tid.x;
	add.s32 	%r73, %r342, %r36;
	cvt.rn.f32.s32 	%f2, %r3;
	mul.wide.u32 	%rd42, %r73, 4;
	add.s64 	%rd43, %rd1, %rd42;
	ld.global.f32 	%f3, [%rd43];
	setp.eq.f32 	%p2, %f3, %f2;
	selp.u64 	%rd44, 1, 0, %p2;
	ld.global.f32 	%f4, [%rd43+2048];
	setp.eq.f32 	%p3, %f4, %f2;
	selp.u64 	%rd45, 1, 0, %p3;
	ld.global.f32 	%f5, [%rd43+4096];
	setp.eq.f32 	%p4, %f5, %f2;
	selp.u64 	%rd46, 1, 0, %p4;
	ld.global.f32 	%f6, [%rd43+6144];
	setp.eq.f32 	%p5, %f6, %f2;
	selp.u64 	%rd47, 1, 0, %p5;
	ld.global.f32 	%f7, [%rd43+8192];
	setp.eq.f32 	%p6, %f7, %f2;
	selp.u64 	%rd48, 1, 0, %p6;
	ld.global.f32 	%f8, [%rd43+10240];
	setp.eq.f32 	%p7, %f8, %f2;
	selp.u64 	%rd49, 1, 0, %p7;
	ld.global.f32 	%f9, [%rd43+12288];
	setp.eq.f32 	%p8, %f9, %f2;
	selp.u64 	%rd50, 1, 0, %p8;
	add.s64 	%rd51, %rd45, %rd44;
	add.s64 	%rd52, %rd51, %rd46;
	add.s64 	%rd53, %rd52, %rd47;
	add.s64 	%rd54, %rd53, %rd48;
	add.s64 	%rd55, %rd54, %rd49;
	add.s64 	%rd474, %rd55, %rd50;
	setp.lt.u32 	%p9, %r7, %r5;
	@%p9 bra 	$L__BB5_44;
	add.s32 	%r37, %r5, %r342;
	not.b32 	%r75, %r36;
	add.s32 	%r76, %r75, %r1;
	sub.s32 	%r77, %r76, %r5;
	sub.s32 	%r339, %r77, %r342;
	add.s32 	%r78, %r37, %r36;
	add.s32 	%r338, %r78, 4096;
	mov.b32 	%r341, 0;
	cvt.u64.u32 	%rd57, %r36;
	mov.u32 	%r340, %r37;
$L__BB5_28:
	add.s32 	%r342, %r342, %r5;
	add.s32 	%r79, %r1, -3584;
	setp.gt.u32 	%p10, %r342, %r79;
	@%p10 bra 	$L__BB5_30;
	cvt.u64.u32 	%rd56, %r342;
	add.s64 	%rd58, %rd57, %rd56;
	shl.b64 	%rd59, %rd58, 2;
	add.s64 	%rd60, %rd1, %rd59;
	ld.global.f32 	%f10, [%rd60];
	setp.eq.f32 	%p11, %f10, %f2;
	selp.u64 	%rd61, 1, 0, %p11;
	ld.global.f32 	%f11, [%rd60+2048];
	setp.eq.f32 	%p12, %f11, %f2;
	selp.u64 	%rd62, 1, 0, %p12;
	ld.global.f32 	%f12, [%rd60+4096];
	setp.eq.f32 	%p13, %f12, %f2;
	selp.u64 	%rd63, 1, 0, %p13;
	ld.global.f32 	%f13, [%rd60+6144];
	setp.eq.f32 	%p14, %f13, %f2;
	selp.u64 	%rd64, 1, 0, %p14;
	ld.global.f32 	%f14, [%rd60+8192];
	setp.eq.f32 	%p15, %f14, %f2;
	selp.u64 	%rd65, 1, 0, %p15;
	ld.global.f32 	%f15, [%rd60+10240];
	setp.eq.f32 	%p16, %f15, %f2;
	selp.u64 	%rd66, 1, 0, %p16;
	ld.global.f32 	%f16, [%rd60+12288];
	setp.eq.f32 	%p17, %f16, %f2;
	selp.u64 	%rd67, 1, 0, %p17;
	add.s64 	%rd68, %rd474, %rd61;
	add.s64 	%rd69, %rd68, %rd62;
	add.s64 	%rd70, %rd69, %rd63;
	add.s64 	%rd71, %rd70, %rd64;
	add.s64 	%rd72, %rd71, %rd65;
	add.s64 	%rd73, %rd72, %rd66;
	add.s64 	%rd474, %rd73, %rd67;
	sub.s32 	%r80, %r1, %r342;
	setp.lt.u32 	%p18, %r80, %r5;
	add.s32 	%r341, %r341, 1;
	add.s32 	%r340, %r340, %r5;
	sub.s32 	%r339, %r339, %r5;
	add.s32 	%r338, %r338, %r5;
	@%p18 bra 	$L__BB5_44;
	bra.uni 	$L__BB5_28;
$L__BB5_30:
	setp.le.u32 	%p19, %r1, %r342;
	sub.s32 	%r81, %r1, %r342;
	setp.ge.s32 	%p20, %r36, %r81;
	or.pred  	%p21, %p19, %p20;
	@%p21 bra 	$L__BB5_44;
	not.b32 	%r83, %r36;
	add.s32 	%r84, %r1, %r83;
	sub.s32 	%r85, %r84, %r37;
	mul.lo.s32 	%r86, %r2, %r341;
	mad.lo.s32 	%r87, %r86, -3584, %r85;
	shr.u32 	%r88, %r87, 9;
	add.s32 	%r50, %r88, 1;
	and.b32  	%r51, %r50, 15;
	setp.lt.u32 	%p22, %r87, 7680;
	mov.u32 	%r347, %r36;
	@%p22 bra 	$L__BB5_35;
	or.b32  	%r345, %r36, 4096;
	shr.u32 	%r89, %r339, 9;
	add.s32 	%r90, %r89, 1;
	and.b32  	%r91, %r90, 16777200;
	neg.s32 	%r343, %r91;
$L__BB5_33:
	.pragma "nounroll";
	add.s32 	%r92, %r338, -4096;
	mul.wide.u32 	%rd75, %r92, 4;
	add.s64 	%rd76, %rd1, %rd75;
	ld.global.f32 	%f17, [%rd76];
	setp.eq.f32 	%p23, %f17, %f2;
	selp.u64 	%rd77, 1, 0, %p23;
	add.s64 	%rd78, %rd474, %rd77;
	add.s32 	%r93, %r338, -3584;
	mul.wide.u32 	%rd79, %r93, 4;
	add.s64 	%rd80, %rd1, %rd79;
	ld.global.f32 	%f18, [%rd80];
	setp.eq.f32 	%p24, %f18, %f2;
	selp.u64 	%rd81, 1, 0, %p24;
	add.s64 	%rd82, %rd78, %rd81;
	add.s32 	%r94, %r338, -3072;
	mul.wide.u32 	%rd83, %r94, 4;
	add.s64 	%rd84, %rd1, %rd83;
	ld.global.f32 	%f19, [%rd84];
	setp.eq.f32 	%p25, %f19, %f2;
	selp.u64 	%rd85, 1, 0, %p25;
	add.s64 	%rd86, %rd82, %rd85;
	add.s32 	%r95, %r338, -2560;
	mul.wide.u32 	%rd87, %r95, 4;
	add.s64 	%rd88, %rd1, %rd87;
	ld.global.f32 	%f20, [%rd88];
	setp.eq.f32 	%p26, %f20, %f2;
	selp.u64 	%rd89, 1, 0, %p26;
	add.s64 	%rd90, %rd86, %rd89;
	add.s32 	%r96, %r338, -2048;
	mul.wide.u32 	%rd91, %r96, 4;
	add.s64 	%rd92, %rd1, %rd91;
	ld.global.f32 	%f21, [%rd92];
	setp.eq.f32 	%p27, %f21, %f2;
	selp.u64 	%rd93, 1, 0, %p27;
	add.s64 	%rd94, %rd90, %rd93;
	add.s32 	%r97, %r338, -1536;
	mul.wide.u32 	%rd95, %r97, 4;
	add.s64 	%rd96, %rd1, %rd95;
	ld.global.f32 	%f22, [%rd96];
	setp.eq.f32 	%p28, %f22, %f2;
	selp.u64 	%rd97, 1, 0, %p28;
	add.s64 	%rd98, %rd94, %rd97;
	add.s32 	%r98, %r338, -1024;
	mul.wide.u32 	%rd99, %r98, 4;
	add.s64 	%rd100, %rd1, %rd99;
	ld.global.f32 	%f23, [%rd100];
	setp.eq.f32 	%p29, %f23, %f2;
	selp.u64 	%rd101, 1, 0, %p29;
	add.s64 	%rd102, %rd98, %rd101;
	add.s32 	%r99, %r338, 3584;
	add.s32 	%r100, %r338, -512;
	mul.wide.u32 	%rd103, %r100, 4;
	add.s64 	%rd104, %rd1, %rd103;
	ld.global.f32 	%f24, [%rd104];
	setp.eq.f32 	%p30, %f24, %f2;
	selp.u64 	%rd105, 1, 0, %p30;
	add.s64 	%rd106, %rd102, %rd105;
	mul.wide.u32 	%rd107, %r338, 4;
	add.s64 	%rd108, %rd1, %rd107;
	ld.global.f32 	%f25, [%rd108];
	setp.eq.f32 	%p31, %f25, %f2;
	selp.u64 	%rd109, 1, 0, %p31;
	add.s64 	%rd110, %rd106, %rd109;
	add.s32 	%r101, %r338, 512;
	mul.wide.u32 	%rd111, %r101, 4;
	add.s64 	%rd112, %rd1, %rd111;
	ld.global.f32 	%f26, [%rd112];
	setp.eq.f32 	%p32, %f26, %f2;
	selp.u64 	%rd113, 1, 0, %p32;
	add.s64 	%rd114, %rd110, %rd113;
	add.s32 	%r102, %r338, 1024;
	mul.wide.u32 	%rd115, %r102, 4;
	add.s64 	%rd116, %rd1, %rd115;
	ld.global.f32 	%f27, [%rd116];
	setp.eq.f32 	%p33, %f27, %f2;
	selp.u64 	%rd117, 1, 0, %p33;
	add.s64 	%rd118, %rd114, %rd117;
	add.s32 	%r103, %r338, 1536;
	mul.wide.u32 	%rd119, %r103, 4;
	add.s64 	%rd120, %rd1, %rd119;
	ld.global.f32 	%f28, [%rd120];
	setp.eq.f32 	%p34, %f28, %f2;
	selp.u64 	%rd121, 1, 0, %p34;
	add.s64 	%rd122, %rd118, %rd121;
	add.s32 	%r104, %r338, 2048;
	mul.wide.u32 	%rd123, %r104, 4;
	add.s64 	%rd124, %rd1, %rd123;
	ld.global.f32 	%f29, [%rd124];
	setp.eq.f32 	%p35, %f29, %f2;
	selp.u64 	%rd125, 1, 0, %p35;
	add.s64 	%rd126, %rd122, %rd125;
	add.s32 	%r105, %r338, 2560;
	mul.wide.u32 	%rd127, %r105, 4;
	add.s64 	%rd128, %rd1, %rd127;
	ld.global.f32 	%f30, [%rd128];
	setp.eq.f32 	%p36, %f30, %f2;
	selp.u64 	%rd129, 1, 0, %p36;
	add.s64 	%rd130, %rd126, %rd129;
	add.s32 	%r106, %r338, 3072;
	mul.wide.u32 	%rd131, %r106, 4;
	add.s64 	%rd132, %rd1, %rd131;
	ld.global.f32 	%f31, [%rd132];
	setp.eq.f32 	%p37, %f31, %f2;
	selp.u64 	%rd133, 1, 0, %p37;
	add.s64 	%rd134, %rd130, %rd133;
	mul.wide.u32 	%rd135, %r99, 4;
	add.s64 	%rd136, %rd1, %rd135;
	ld.global.f32 	%f32, [%rd136];
	setp.eq.f32 	%p38, %f32, %f2;
	selp.u64 	%rd137, 1, 0, %p38;
	add.s64 	%rd474, %rd134, %rd137;
	add.s32 	%r345, %r345, 8192;
	add.s32 	%r338, %r338, 8192;
	add.s32 	%r343, %r343, 16;
	setp.ne.s32 	%p39, %r343, 0;
	@%p39 bra 	$L__BB5_33;
	add.s32 	%r347, %r345, -4096;
$L__BB5_35:
	setp.eq.s32 	%p40, %r51, 0;
	@%p40 bra 	$L__BB5_44;
	and.b32  	%r62, %r50, 7;
	setp.lt.u32 	%p41, %r51, 8;
	@%p41 bra 	$L__BB5_38;
	add.s32 	%r107, %r347, %r342;
	mul.wide.u32 	%rd139, %r107, 4;
	add.s64 	%rd140, %rd1, %rd139;
	ld.global.f32 	%f33, [%rd140];
	setp.eq.f32 	%p42, %f33, %f2;
	selp.u64 	%rd141, 1, 0, %p42;
	add.s64 	%rd142, %rd474, %rd141;
	add.s32 	%r108, %r107, 512;
	mul.wide.u32 	%rd143, %r108, 4;
	add.s64 	%rd144, %rd1, %rd143;
	ld.global.f32 	%f34, [%rd144];
	setp.eq.f32 	%p43, %f34, %f2;
	selp.u64 	%rd145, 1, 0, %p43;
	add.s64 	%rd146, %rd142, %rd145;
	add.s32 	%r109, %r107, 1024;
	mul.wide.u32 	%rd147, %r109, 4;
	add.s64 	%rd148, %rd1, %rd147;
	ld.global.f32 	%f35, [%rd148];
	setp.eq.f32 	%p44, %f35, %f2;
	selp.u64 	%rd149, 1, 0, %p44;
	add.s64 	%rd150, %rd146, %rd149;
	add.s32 	%r110, %r107, 1536;
	mul.wide.u32 	%rd151, %r110, 4;
	add.s64 	%rd152, %rd1, %rd151;
	ld.global.f32 	%f36, [%rd152];
	setp.eq.f32 	%p45, %f36, %f2;
	selp.u64 	%rd153, 1, 0, %p45;
	add.s64 	%rd154, %rd150, %rd153;
	add.s32 	%r111, %r107, 2048;
	mul.wide.u32 	%rd155, %r111, 4;
	add.s64 	%rd156, %rd1, %rd155;
	ld.global.f32 	%f37, [%rd156];
	setp.eq.f32 	%p46, %f37, %f2;
	selp.u64 	%rd157, 1, 0, %p46;
	add.s64 	%rd158, %rd154, %rd157;
	add.s32 	%r112, %r107, 2560;
	mul.wide.u32 	%rd159, %r112, 4;
	add.s64 	%rd160, %rd1, %rd159;
	ld.global.f32 	%f38, [%rd160];
	setp.eq.f32 	%p47, %f38, %f2;
	selp.u64 	%rd161, 1, 0, %p47;
	add.s64 	%rd162, %rd158, %rd161;
	add.s32 	%r113, %r107, 3072;
	mul.wide.u32 	%rd163, %r113, 4;
	add.s64 	%rd164, %rd1, %rd163;
	ld.global.f32 	%f39, [%rd164];
	setp.eq.f32 	%p48, %f39, %f2;
	selp.u64 	%rd165, 1, 0, %p48;
	add.s64 	%rd166, %rd162, %rd165;
	add.s32 	%r114, %r107, 3584;
	mul.wide.u32 	%rd167, %r114, 4;
	add.s64 	%rd168, %rd1, %rd167;
	ld.global.f32 	%f40, [%rd168];
	setp.eq.f32 	%p49, %f40, %f2;
	selp.u64 	%rd169, 1, 0, %p49;
	add.s64 	%rd474, %rd166, %rd169;
	add.s32 	%r347, %r347, 4096;
$L__BB5_38:
	setp.eq.s32 	%p50, %r62, 0;
	@%p50 bra 	$L__BB5_44;
	setp.lt.u32 	%p51, %r62, 4;
	@%p51 bra 	$L__BB5_41;
	add.s32 	%r115, %r347, %r342;
	mul.wide.u32 	%rd171, %r115, 4;
	add.s64 	%rd172, %rd1, %rd171;
	ld.global.f32 	%f41, [%rd172];
	setp.eq.f32 	%p52, %f41, %f2;
	selp.u64 	%rd173, 1, 0, %p52;
	add.s64 	%rd174, %rd474, %rd173;
	add.s32 	%r116, %r115, 512;
	mul.wide.u32 	%rd175, %r116, 4;
	add.s64 	%rd176, %rd1, %rd175;
	ld.global.f32 	%f42, [%rd176];
	setp.eq.f32 	%p53, %f42, %f2;
	selp.u64 	%rd177, 1, 0, %p53;
	add.s64 	%rd178, %rd174, %rd177;
	add.s32 	%r117, %r115, 1024;
	mul.wide.u32 	%rd179, %r117, 4;
	add.s64 	%rd180, %rd1, %rd179;
	ld.global.f32 	%f43, [%rd180];
	setp.eq.f32 	%p54, %f43, %f2;
	selp.u64 	%rd181, 1, 0, %p54;
	add.s64 	%rd182, %rd178, %rd181;
	add.s32 	%r118, %r115, 1536;
	mul.wide.u32 	%rd183, %r118, 4;
	add.s64 	%rd184, %rd1, %rd183;
	ld.global.f32 	%f44, [%rd184];
	setp.eq.f32 	%p55, %f44, %f2;
	selp.u64 	%rd185, 1, 0, %p55;
	add.s64 	%rd474, %rd182, %rd185;
	add.s32 	%r347, %r347, 2048;
$L__BB5_41:
	and.b32  	%r119, %r50, 3;
	setp.eq.s32 	%p56, %r119, 0;
	@%p56 bra 	$L__BB5_44;
	add.s32 	%r350, %r347, %r340;
	cvt.u16.u32 	%rs1, %r339;
	shr.u16 	%rs2, %rs1, 9;
	add.s16 	%rs3, %rs2, 1;
	cvt.u32.u16 	%r120, %rs3;
	and.b32  	%r121, %r120, 3;
	neg.s32 	%r349, %r121;
$L__BB5_43:
	.pragma "nounroll";
	mul.wide.u32 	%rd186, %r350, 4;
	add.s64 	%rd187, %rd1, %rd186;
	ld.global.f32 	%f45, [%rd187];
	setp.eq.f32 	%p57, %f45, %f2;
	selp.u64 	%rd188, 1, 0, %p57;
	add.s64 	%rd474, %rd474, %rd188;
	add.s32 	%r350, %r350, 512;
	add.s32 	%r349, %r349, 1;
	setp.ne.s32 	%p58, %r349, 0;
	@%p58 bra 	$L__BB5_43;
$L__BB5_44:
	// begin inline asm
	mov.u32 %r122, %laneid;
	// end inline asm
	mov.b64 	{%r124, %r129}, %rd474;
	mov.b32 	%r130, 1;
	mov.b32 	%r171, 31;
	mov.b32 	%r172, -1;
	// begin inline asm
	shfl.sync.down.b32 %r123, %r124, %r130, %r171, %r172;
	// end inline asm
	// begin inline asm
	shfl.sync.down.b32 %r128, %r129, %r130, %r171, %r172;
	// end inline asm
	mov.b64 	%rd189, {%r123, %r128};
	setp.gt.s32 	%p59, %r122, 30;
	selp.b64 	%rd190, 0, %rd189, %p59;
	add.s64 	%rd191, %rd190, %rd474;
	mov.b64 	{%r134, %r139}, %rd191;
	mov.b32 	%r140, 2;
	// begin inline asm
	shfl.sync.down.b32 %r133, %r134, %r140, %r171, %r172;
	// end inline asm
	// begin inline asm
	shfl.sync.down.b32 %r138, %r139, %r140, %r171, %r172;
	// end inline asm
	mov.b64 	%rd192, {%r133, %r138};
	setp.gt.s32 	%p60, %r122, 29;
	selp.b64 	%rd193, 0, %rd192, %p60;
	add.s64 	%rd194, %rd193, %rd191;
	mov.b64 	{%r144, %r149}, %rd194;
	mov.b32 	%r150, 4;
	// begin inline asm
	shfl.sync.down.b32 %r143, %r144, %r150, %r171, %r172;
	// end inline asm
	// begin inline asm
	shfl.sync.down.b32 %r148, %r149, %r150, %r171, %r172;
	// end inline asm
	mov.b64 	%rd195, {%r143, %r148};
	setp.gt.s32 	%p61, %r122, 27;
	selp.b64 	%rd196, 0, %rd195, %p61;
	add.s64 	%rd197, %rd196, %rd194;
	mov.b64 	{%r154, %r159}, %rd197;
	mov.b32 	%r160, 8;
	// begin inline asm
	shfl.sync.down.b32 %r153, %r154, %r160, %r171, %r172;
	// end inline asm
	// begin inline asm
	shfl.sync.down.b32 %r158, %r159, %r160, %r171, %r172;
	// end inline asm
	mov.b64 	%rd198, {%r153, %r158};
	setp.gt.s32 	%p62, %r122, 23;
	selp.b64 	%rd199, 0, %rd198, %p62;
	add.s64 	%rd200, %rd199, %rd197;
	mov.b64 	{%r164, %r169}, %rd200;
	mov.b32 	%r170, 16;
	// begin inline asm
	shfl.sync.down.b32 %r163, %r164, %r170, %r171, %r172;
	// end inline asm
	// begin inline asm
	shfl.sync.down.b32 %r168, %r169, %r170, %r171, %r172;
	// end inline asm
	mov.b64 	%rd201, {%r163, %r168};
	setp.gt.s32 	%p63, %r122, 15;
	selp.b64 	%rd202, 0, %rd201, %p63;
	add.s64 	%rd475, %rd202, %rd200;
	setp.ne.s32 	%p64, %r122, 0;
	@%p64 bra 	$L__BB5_46;
	shr.u32 	%r173, %r36, 2;
	and.b32  	%r174, %r173, 248;
	mov.u32 	%r175, _ZZN3cub18CUB_300001_SM_10006detail6reduce18DeviceReduceKernelINS2_10policy_hubIljN4cuda3std3__44plusIlEEE10Policy1000EN6thrust24THRUST_300001_SM_1000_NS18transform_iteratorINSD_6detail14equal_to_valueIiEENSF_15normal_iteratorINSD_10device_ptrIfEEEEllEEjS9_lNS7_10__identityEEEvT0_PT3_T1_NS0_13GridEvenShareISR_EET2_T4_E12temp_storage;
	add.s32 	%r176, %r175, %r174;
	st.shared.u64 	[%r176+16], %rd475;
$L__BB5_46:
	bar.sync 	0;
	setp.ne.s32 	%p65, %r36, 0;
	@%p65 bra 	$L__BB5_48;
	ld.shared.u64 	%rd203, [_ZZN3cub18CUB_300001_SM_10006detail6reduce18DeviceReduceKernelINS2_10policy_hubIljN4cuda3std3__44plusIlEEE10Policy1000EN6thrust24THRUST_300001_SM_1000_NS18transform_iteratorINSD_6detail14equal_to_valueIiEENSF_15normal_iteratorINSD_10device_ptrIfEEEEllEEjS9_lNS7_10__identityEEEvT0_PT3_T1_NS0_13GridEvenShareISR_EET2_T4_E12temp_storage+24];
	add.s64 	%rd204, %rd203, %rd475;
	ld.shared.u64 	%rd205, [_ZZN3cub18CUB_300001_SM_10006detail6reduce18DeviceReduceKernelINS2_10policy_hubIljN4cuda3std3__44plusIlEEE10Policy1000EN6thrust24THRUST_300001_SM_1000_NS18transform_iteratorINSD_6detail14equal_to_valueIiEENSF_15normal_iteratorINSD_10device_ptrIfEEEEllEEjS9_lNS7_10__identityEEEvT0_PT3_T1_NS0_13GridEvenShareISR_EET2_T4_E12temp_storage+32];
	add.s64 	%rd206, %rd204, %rd205;
	ld.shared.u64 	%rd207, [_ZZN3cub18CUB_300001_SM_10006detail6reduce18DeviceReduceKernelINS2_10policy_hubIljN4cuda3std3__44plusIlEEE10Policy1000EN6thrust24THRUST_300001_SM_1000_NS18transform_iteratorINSD_6detail14equal_to_valueIiEENSF_15normal_iteratorINSD_10device_ptrIfEEEEllEEjS9_lNS7_10__identityEEEvT0_PT3_T1_NS0_13GridEvenShareISR_EET2_T4_E12temp_storage+40];
	add.s64 	%rd208, %rd206, %rd207;
	ld.shared.u64 	%rd209, [_ZZN3cub18CUB_300001_SM_10006detail6reduce18DeviceReduceKernelINS2_10policy_hubIljN4cuda3std3__44plusIlEEE10Policy1000EN6thrust24THRUST_300001_SM_1000_NS18transform_iteratorINSD_6detail14equal_to_valueIiEENSF_15normal_iteratorINSD_10device_ptrIfEEEEllEEjS9_lNS7_10__identityEEEvT0_PT3_T1_NS0_13GridEvenShareISR_EET2_T4_E12temp_storage+48];
	add.s64 	%rd210, %rd208, %rd209;
	ld.shared.u64 	%rd211, [_ZZN3cub18CUB_300001_SM_10006detail6reduce18DeviceReduceKernelINS2_10policy_hubIljN4cuda3std3__44plusIlEEE10Policy1000EN6thrust24THRUST_300001_SM_1000_NS18transform_iteratorINSD_6detail14equal_to_valueIiEENSF_15normal_iteratorINSD_10device_ptrIfEEEEllEEjS9_lNS7_10__identityEEEvT0_PT3_T1_NS0_13GridEvenShareISR_EET2_T4_E12temp_storage+56];
	add.s64 	%rd212, %rd210, %rd211;
	ld.shared.u64 	%rd213, [_ZZN3cub18CUB_300001_SM_10006detail6reduce18DeviceReduceKernelINS2_10policy_hubIljN4cuda3std3__44plusIlEEE10Policy1000EN6thrust24THRUST_300001_SM_1000_NS18transform_iteratorINSD_6detail14equal_to_valueIiEENSF_15normal_iteratorINSD_10device_ptrIfEEEEllEEjS9_lNS7_10__identityEEEvT0_PT3_T1_NS0_13GridEvenShareISR_EET2_T4_E12temp_storage+64];
	add.s64 	%rd214, %rd212, %rd213;
	ld.shared.u64 	%rd215, [_ZZN3cub18CUB_300001_SM_10006detail6reduce18DeviceReduceKernelINS2_10policy_hubIljN4cuda3std3__44plusIlEEE10Policy1000EN6thrust24THRUST_300001_SM_1000_NS18transform_iteratorINSD_6detail14equal_to_valueIiEENSF_15normal_iteratorINSD_10device_ptrIfEEEEllEEjS9_lNS7_10__identityEEEvT0_PT3_T1_NS0_13GridEvenShareISR_EET2_T4_E12temp_storage+72];
	add.s64 	%rd216, %rd214, %rd215;
	ld.shared.u64 	%rd217, [_ZZN3cub18CUB_300001_SM_10006detail6reduce18DeviceReduceKernelINS2_10policy_hubIljN4cuda3std3__44plusIlEEE10Policy1000EN6thrust24THRUST_300001_SM_1000_NS18transform_iteratorINSD_6detail14equal_to_valueIiEENSF_15normal_iteratorINSD_10device_ptrIfEEEEllEEjS9_lNS7_10__identityEEEvT0_PT3_T1_NS0_13GridEvenShareISR_EET2_T4_E12temp_storage+80];
	add.s64 	%rd218, %rd216, %rd217;
	ld.shared.u64 	%rd219, [_ZZN3cub18CUB_300001_SM_10006detail6reduce18DeviceReduceKernelINS2_10policy_hubIljN4cuda3std3__44plusIlEEE10Policy1000EN6thrust24THRUST_300001_SM_1000_NS18transform_iteratorINSD_6detail14equal_to_valueIiEENSF_15normal_iteratorINSD_10device_ptrIfEEEEllEEjS9_lNS7_10__identityEEEvT0_PT3_T1_NS0_13GridEvenShareISR_EET2_T4_E12temp_storage+88];
	add.s64 	%rd220, %rd218, %rd219;
	ld.shared.u64 	%rd221, [_ZZN3cub18CUB_300001_SM_10006detail6reduce18DeviceReduceKernelINS2_10policy_hubIljN4cuda3std3__44plusIlEEE10Policy1000EN6thrust24THRUST_300001_SM_1000_NS18transform_iteratorINSD_6detail14equal_to_valueIiEENSF_15normal_iteratorINSD_10device_ptrIfEEEEllEEjS9_lNS7_10__identityEEEvT0_PT3_T1_NS0_13GridEvenShareISR_EET2_T4_E12temp_storage+96];
	add.s64 	%rd222, %rd220, %rd221;
	ld.shared.u64 	%rd223, [_ZZN3cub18CUB_300001_SM_10006detail6reduce18DeviceReduceKernelINS2_10policy_hubIljN4cuda3std3__44plusIlEEE10Policy1000EN6thrust24THRUST_300001_SM_1000_NS18transform_iteratorINSD_6detail14equal_to_valueIiEENSF_15normal_iteratorINSD_10device_ptrIfEEEEllEEjS9_lNS7_10__identityEEEvT0_PT3_T1_NS0_13GridEvenShareISR_EET2_T4_E12temp_storage+104];
	add.s64 	%rd224, %rd222, %rd223;
	ld.shared.u64 	%rd225, [_ZZN3cub18CUB_300001_SM_10006detail6reduce18DeviceReduceKernelINS2_10policy_hubIljN4cuda3std3__44plusIlEEE10Policy1000EN6thrust24THRUST_300001_SM_1000_NS18transform_iteratorINSD_6detail14equal_to_valueIiEENSF_15normal_iteratorINSD_10device_ptrIfEEEEllEEjS9_lNS7_10__identityEEEvT0_PT3_T1_NS0_13GridEvenShareISR_EET2_T4_E12temp_storage+112];
	add.s64 	%rd226, %rd224, %rd225;
	ld.shared.u64 	%rd227, [_ZZN3cub18CUB_300001_SM_10006detail6reduce18DeviceReduceKernelINS2_10policy_hubIljN4cuda3std3__44plusIlEEE10Policy1000EN6thrust24THRUST_300001_SM_1000_NS18transform_iteratorINSD_6detail14equal_to_valueIiEENSF_15normal_iteratorINSD_10device_ptrIfEEEEllEEjS9_lNS7_10__identityEEEvT0_PT3_T1_NS0_13GridEvenShareISR_EET2_T4_E12temp_storage+120];
	add.s64 	%rd228, %rd226, %rd227;
	ld.shared.u64 	%rd229, [_ZZN3cub18CUB_300001_SM_10006detail6reduce18DeviceReduceKernelINS2_10policy_hubIljN4cuda3std3__44plusIlEEE10Policy1000EN6thrust24THRUST_300001_SM_1000_NS18transform_iteratorINSD_6detail14equal_to_valueIiEENSF_15normal_iteratorINSD_10device_ptrIfEEEEllEEjS9_lNS7_10__identityEEEvT0_PT3_T1_NS0_13GridEvenShareISR_EET2_T4_E12temp_storage+128];
	add.s64 	%rd230, %rd228, %rd229;
	ld.shared.u64 	%rd231, [_ZZN3cub18CUB_300001_SM_10006detail6reduce18DeviceReduceKernelINS2_10policy_hubIljN4cuda3std3__44plusIlEEE10Policy1000EN6thrust24THRUST_300001_SM_1000_NS18transform_iteratorINSD_6detail14equal_to_valueIiEENSF_15normal_iteratorINSD_10device_ptrIfEEEEllEEjS9_lNS7_10__identityEEEvT0_PT3_T1_NS0_13GridEvenShareISR_EET2_T4_E12temp_storage+136];
	add.s64 	%rd475, %rd230, %rd231;
$L__BB5_48:
	mov.u32 	%r328, %tid.x;
	setp.ne.s32 	%p137, %r328, 0;
	@%p137 bra 	$L__BB5_50;
	ld.param.u64 	%rd454, [_ZN3cub18CUB_300001_SM_10006detail6reduce18DeviceReduceKernelINS2_10policy_hubIljN4cuda3std3__44plusIlEEE10Policy1000EN6thrust24THRUST_300001_SM_1000_NS18transform_iteratorINSD_6detail14equal_to_valueIiEENSF_15normal_iteratorINSD_10device_ptrIfEEEEllEEjS9_lNS7_10__identityEEEvT0_PT3_T1_NS0_13GridEvenShareISR_EET2_T4__param_1];
	cvta.to.global.u64 	%rd451, %rd454;
	mul.wide.u32 	%rd452, %r4, 8;
	add.s64 	%rd453, %rd451, %rd452;
	st.global.u64 	[%rd453], %rd475;
$L__BB5_50:
	ret;

}
	// .globl	_ZN3cub18CUB_300001_SM_10006detail6reduce28DeviceReduceSingleTileKernelINS2_10policy_hubIljN4cuda3std3__44plusIlEEE10Policy1000EPlSC_iS9_llNS7_10__identityEEEvT0_T1_T2_T3_T4_T6_
.visible .entry _ZN3cub18CUB_300001_SM_10006detail6reduce28DeviceReduceSingleTileKernelINS2_10policy_hubIljN4cuda3std3__44plusIlEEE10Policy1000EPlSC_iS9_llNS7_10__identityEEEvT0_T1_T2_T3_T4_T6_(
	.param .u64 .ptr .align 1 _ZN3cub18CUB_300001_SM_10006detail6reduce28DeviceReduceSingleTileKernelINS2_10policy_hubIljN4cuda3std3__44plusIlEEE10Policy1000EPlSC_iS9_llNS7_10__identityEEEvT0_T1_T2_T3_T4_T6__param_0,
	.param .u64 .ptr .align 1 _ZN3cub18CUB_300001_SM_10006detail6reduce28DeviceReduceSingleTileKernelINS2_10policy_hubIljN4cuda3std3__44plusIlEEE10Policy1000EPlSC_iS9_llNS7_10__identityEEEvT0_T1_T2_T3_T4_T6__param_1,
	.param .u32 _ZN3cub18CUB_300001_SM_10006detail6reduce28DeviceReduceSingleTileKernelINS2_10policy_hubIljN4cuda3std3__44plusIlEEE10Policy1000EPlSC_iS9_llNS7_10__identityEEEvT0_T1_T2_T3_T4_T6__param_2,
	.param .align 1 .b8 _ZN3cub18CUB_300001_SM_10006detail6reduce28DeviceReduceSingleTileKernelINS2_10policy_hubIljN4cuda3std3__44plusIlEEE10Policy1000EPlSC_iS9_llNS7_10__identityEEEvT0_T1_T2_T3_T4_T6__param_3[1],
	.param .u64 _ZN3cub18CUB_300001_SM_10006detail6reduce28DeviceReduceSingleTileKernelINS2_10policy_hubIljN4cuda3std3__44plusIlEEE10Policy1000EPlSC_iS9_llNS7_10__identityEEEvT0_T1_T2_T3_T4_T6__param_4,
	.param .align 1 .b8 _ZN3cub18CUB_300001_SM_10006detail6reduce28DeviceReduceSingleTileKernelINS2_10policy_hubIljN4cuda3std3__44plusIlEEE10Policy1000EPlSC_iS9_llNS7_10__identityEEEvT0_T1_T2_T3_T4_T6__param_5[1]
)
.maxntid 512
.minnctapersm 1
{
	.reg .pred 	%p<58>;
	.reg .b32 	%r<238>;
	.reg .b64 	%rd<281>;
	// demoted variable
	.shared .align 8 .b8 _ZZN3cub18CUB_300001_SM_10006detail6reduce28DeviceReduceSingleTileKernelINS2_10policy_hubIljN4cuda3std3__44plusIlEEE10Policy1000EPlSC_iS9_llNS7_10__identityEEEvT0_T1_T2_T3_T4_T6_E12temp_storage[152];
	ld.param.u64 	%rd35, [_ZN3cub18CUB_300001_SM_10006detail6reduce28DeviceReduceSingleTileKernelINS2_10policy_hubIljN4cuda3std3__44plusIlEEE10Policy1000EPlSC_iS9_llNS7_10__identityEEEvT0_T1_T2_T3_T4_T6__param_0];
	ld.param.u64 	%rd37, [_ZN3cub18CUB_300001_SM_10006detail6reduce28DeviceReduceSingleTileKernelINS2_10policy_hubIljN4cuda3std3__44plusIlEEE10Policy1000EPlSC_iS9_llNS7_10__identityEEEvT0_T1_T2_T3_T4_T6__param_1];
	ld.param.u32 	%r34, [_ZN3cub18CUB_300001_SM_10006detail6reduce28DeviceReduceSingleTileKernelINS2_10policy_hubIljN4cuda3std3__44plusIlEEE10Policy1000EPlSC_iS9_llNS7_10__identityEEEvT0_T1_T2_T3_T4_T6__param_2];
	ld.param.u64 	%rd36, [_ZN3cub18CUB_300001_SM_10006detail6reduce28DeviceReduceSingleTileKernelINS2_10policy_hubIljN4cuda3std3__44plusIlEEE10Policy1000EPlSC_iS9_llNS7_10__identityEEEvT0_T1_T2_T3_T4_T6__param_4];
	cvta.to.global.u64 	%rd1, %rd37;
	setp.ne.s32 	%p1, %r34, 0;
	@%p1 bra 	$L__BB6_3;
	mov.u32 	%r224, %tid.x;
	setp.ne.s32 	%p57, %r224, 0;
	@%p57 bra 	$L__BB6_39;
	st.global.u64 	[%rd1], %rd36;
	bra.uni 	$L__BB6_39;
$L__BB6_3:
	setp.gt.s32 	%p2, %r34, 3583;
	@%p2 bra 	$L__BB6_21;
	mov.u32 	%r1, %tid.x;
	setp.ge.s32 	%p19, %r1, %r34;
	mov.b64 	%rd271, 0;
	mov.u32 	%r228, %r1;
	@%p19 bra 	$L__BB6_6;
	mul.wide.u32 	%rd146, %r1, 8;
	add.s64 	%rd145, %rd35, %rd146;
	// begin inline asm
	ld.global.nc.u64 %rd271, [%rd145];
	// end inline asm
	add.s32 	%r228, %r1, 512;
$L__BB6_6:
	setp.ge.s32 	%p20, %r228, %r34;
	@%p20 bra 	$L__BB6_12;
	not.b32 	%r100, %r228;
	add.s32 	%r4, %r34, %r100;
	and.b32  	%r101, %r4, 1536;
	setp.eq.s32 	%p21, %r101, 1536;
	@%p21 bra 	$L__BB6_10;
	mul.wide.u32 	%rd148, %r228, 8;
	add.s64 	%rd266, %rd35, %rd148;
	shr.u32 	%r102, %r4, 9;
	add.s32 	%r103, %r102, 1;
	and.b32  	%r104, %r103, 3;
	neg.s32 	%r226, %r104;
$L__BB6_9:
	.pragma "nounroll";
	// begin inline asm
	ld.global.nc.u64 %rd149, [%rd266];
	// end inline asm
	add.s64 	%rd271, %rd149, %rd271;
	add.s32 	%r228, %r228, 512;
	add.s64 	%rd266, %rd266, 4096;
	add.s32 	%r226, %r226, 1;
	setp.ne.s32 	%p22, %r226, 0;
	@%p22 bra 	$L__BB6_9;
$L__BB6_10:
	setp.lt.u32 	%p23, %r4, 1536;
	@%p23 bra 	$L__BB6_12;
$L__BB6_11:
	mul.wide.s32 	%rd159, %r228, 8;
	add.s64 	%rd152, %rd35, %rd159;
	// begin inline asm
	ld.global.nc.u64 %rd151, [%rd152];
	// end inline asm
	add.s64 	%rd160, %rd151, %rd271;
	add.s64 	%rd154, %rd152, 4096;
	// begin inline asm
	ld.global.nc.u64 %rd153, [%rd154];
	// end inline asm
	add.s64 	%rd161, %rd153, %rd160;
	add.s64 	%rd156, %rd152, 8192;
	// begin inline asm
	ld.global.nc.u64 %rd155, [%rd156];
	// end inline asm
	add.s64 	%rd162, %rd155, %rd161;
	add.s64 	%rd158, %rd152, 12288;
	// begin inline asm
	ld.global.nc.u64 %rd157, [%rd158];
	// end inline asm
	add.s64 	%rd271, %rd157, %rd162;
	add.s32 	%r228, %r228, 2048;
	setp.lt.s32 	%p24, %r228, %r34;
	@%p24 bra 	$L__BB6_11;
$L__BB6_12:
	setp.lt.s32 	%p25, %r34, 512;
	@%p25 bra 	$L__BB6_17;
	// begin inline asm
	mov.u32 %r168, %laneid;
	// end inline asm
	mov.b64 	{%r170, %r175}, %rd271;
	mov.b32 	%r176, 1;
	mov.b32 	%r217, 31;
	mov.b32 	%r218, -1;
	// begin inline asm
	shfl.sync.down.b32 %r169, %r170, %r176, %r217, %r218;
	// end inline asm
	// begin inline asm
	shfl.sync.down.b32 %r174, %r175, %r176, %r217, %r218;
	// end inline asm
	mov.b64 	%rd221, {%r169, %r174};
	setp.gt.s32 	%p49, %r168, 30;
	selp.b64 	%rd222, 0, %rd221, %p49;
	add.s64 	%rd223, %rd222, %rd271;
	mov.b64 	{%r180, %r185}, %rd223;
	mov.b32 	%r186, 2;
	// begin inline asm
	shfl.sync.down.b32 %r179, %r180, %r186, %r217, %r218;
	// end inline asm
	// begin inline asm
	shfl.sync.down.b32 %r184, %r185, %r186, %r217, %r218;
	// end inline asm
	mov.b64 	%rd224, {%r179, %r184};
	setp.gt.s32 	%p50, %r168, 29;
	selp.b64 	%rd225, 0, %rd224, %p50;
	add.s64 	%rd226, %rd225, %rd223;
	mov.b64 	{%r190, %r195}, %rd226;
	mov.b32 	%r196, 4;
	// begin inline asm
	shfl.sync.down.b32 %r189, %r190, %r196, %r217, %r218;
	// end inline asm
	// begin inline asm
	shfl.sync.down.b32 %r194, %r195, %r196, %r217, %r218;
	// end inline asm
	mov.b64 	%rd227, {%r189, %r194};
	setp.gt.s32 	%p51, %r168, 27;
	selp.b64 	%rd228, 0, %rd227, %p51;
	add.s64 	%rd229, %rd228, %rd226;
	mov.b64 	{%r200, %r205}, %rd229;
	mov.b32 	%r206, 8;
	// begin inline asm
	shfl.sync.down.b32 %r199, %r200, %r206, %r217, %r218;
	// end inline asm
	// begin inline asm
	shfl.sync.down.b32 %r204, %r205, %r206, %r217, %r218;
	// end inline asm
	mov.b64 	%rd230, {%r199, %r204};
	setp.gt.s32 	%p52, %r168, 23;
	selp.b64 	%rd231, 0, %rd230, %p52;
	add.s64 	%rd232, %rd231, %rd229;
	mov.b64 	{%r210, %r215}, %rd232;
	mov.b32 	%r216, 16;
	// begin inline asm
	shfl.sync.down.b32 %r209, %r210, %r216, %r217, %r218;
	// end inline asm
	// begin inline asm
	shfl.sync.down.b32 %r214, %r215, %r216, %r217, %r218;
	// end inline asm
	mov.b64 	%rd233, {%r209, %r214};
	setp.gt.s32 	%p53, %r168, 15;
	selp.b64 	%rd234, 0, %rd233, %p53;
	add.s64 	%rd280, %rd234, %rd232;
	setp.ne.s32 	%p54, %r168, 0;
	@%p54 bra 	$L__BB6_15;
	shr.u32 	%r219, %r1, 2;
	and.b32  	%r220, %r219, 248;
	mov.u32 	%r221, _ZZN3cub18CUB_300001_SM_10006detail6reduce28DeviceReduceSingleTileKernelINS2_10policy_hubIljN4cuda3std3__44plusIlEEE10Policy1000EPlSC_iS9_llNS7_10__identityEEEvT0_T1_T2_T3_T4_T6_E12temp_storage;
	add.s32 	%r222, %r221, %r220;
	st.shared.u64 	[%r222+16], %rd280;
$L__BB6_15:
	bar.sync 	0;
	setp.ne.s32 	%p55, %r1, 0;
	@%p55 bra 	$L__BB6_37;
	ld.shared.u64 	%rd235, [_ZZN3cub18CUB_300001_SM_10006detail6reduce28DeviceReduceSingleTileKernelINS2_10policy_hubIljN4cuda3std3__44plusIlEEE10Policy1000EPlSC_iS9_llNS7_10__identityEEEvT0_T1_T2_T3_T4_T6_E12temp_storage+24];
	add.s64 	%rd236, %rd235, %rd280;
	ld.shared.u64 	%rd237, [_ZZN3cub18CUB_300001_SM_10006detail6reduce28DeviceReduceSingleTileKernelINS2_10policy_hubIljN4cuda3std3__44plusIlEEE10Policy1000EPlSC_iS9_llNS7_10__identityEEEvT0_T1_T2_T3_T4_T6_E12temp_storage+32];
	add.s64 	%rd238, %rd236, %rd237;
	ld.shared.u64 	%rd239, [_ZZN3cub18CUB_300001_SM_10006detail6reduce28DeviceReduceSingleTileKernelINS2_10policy_hubIljN4cuda3std3__44plusIlEEE10Policy1000EPlSC_iS9_llNS7_10__identityEEEvT0_T1_T2_T3_T4_T6_E12temp_storage+40];
	add.s64 	%rd240, %rd238, %rd239;
	ld.shared.u64 	%rd241, [_ZZN3cub18CUB_300001_SM_10006detail6reduce28DeviceReduceSingleTileKernelINS2_10policy_hubIljN4cuda3std3__44plusIlEEE10Policy1000EPlSC_iS9_llNS7_10__identityEEEvT0_T1_T2_T3_T4_T6_E12temp_storage+48];
	add.s64 	%rd242, %rd240, %rd241;
	ld.shared.u64 	%rd243, [_ZZN3cub18CUB_300001_SM_10006detail6reduce28DeviceReduceSingleTileKernelINS2_10policy_hubIljN4cuda3std3__44plusIlEEE10Policy1000EPlSC_iS9_llNS7_10__identityEEEvT0_T1_T2_T3_T4_T6_E12temp_storage+56];
	add.s64 	%rd244, %rd242, %rd243;
	ld.shared.u64 	%rd245, [_ZZN3cub18CUB_300001_SM_10006detail6reduce28DeviceReduceSingleTileKernelINS2_10policy_hubIljN4cuda3std3__44plusIlEEE10Policy1000EPlSC_iS9_llNS7_10__identityEEEvT0_T1_T2_T3_T4_T6_E12temp_storage+64];
	add.s64 	%rd246, %rd244, %rd245;
	ld.shared.u64 	%rd247, [_ZZN3cub18CUB_300001_SM_10006detail6reduce28DeviceReduceSingleTileKernelINS2_10policy_hubIljN4cuda3std3__44plusIlEEE10Policy1000EPlSC_iS9_llNS7_10__identityEEEvT0_T1_T2_T3_T4_T6_E12temp_storage+72];
	add.s64 	%rd248, %rd246, %rd247;
	ld.shared.u64 	%rd249, [_ZZN3cub18CUB_300001_SM_10006detail6reduce28DeviceReduceSingleTileKernelINS2_10policy_hubIljN4cuda3std3__44plusIlEEE10Policy1000EPlSC_iS9_llNS7_10__identityEEEvT0_T1_T2_T3_T4_T6_E12temp_storage+80];
	add.s64 	%rd250, %rd248, %rd249;
	ld.shared.u64 	%rd251, [_ZZN3cub18CUB_300001_SM_10006detail6reduce28DeviceReduceSingleTileKernelINS2_10policy_hubIljN4cuda3std3__44plusIlEEE10Policy1000EPlSC_iS9_llNS7_10__identityEEEvT0_T1_T2_T3_T4_T6_E12temp_storage+88];
	add.s64 	%rd252, %rd250, %rd251;
	ld.shared.u64 	%rd253, [_ZZN3cub18CUB_300001_SM_10006detail6reduce28DeviceReduceSingleTileKernelINS2_10policy_hubIljN4cuda3std3__44plusIlEEE10Policy1000EPlSC_iS9_llNS7_10__identityEEEvT0_T1_T2_T3_T4_T6_E12temp_storage+96];
	add.s64 	%rd254, %rd252, %rd253;
	ld.shared.u64 	%rd255, [_ZZN3cub18CUB_300001_SM_10006detail6reduce28DeviceReduceSingleTileKernelINS2_10policy_hubIljN4cuda3std3__44plusIlEEE10Policy1000EPlSC_iS9_llNS7_10__identityEEEvT0_T1_T2_T3_T4_T6_E12temp_storage+104];
	add.s64 	%rd256, %rd254, %rd255;
	ld.shared.u64 	%rd257, [_ZZN3cub18CUB_300001_SM_10006detail6reduce28DeviceReduceSingleTileKernelINS2_10policy_hubIljN4cuda3std3__44plusIlEEE10Policy1000EPlSC_iS9_llNS7_10__identityEEEvT0_T1_T2_T3_T4_T6_E12temp_storage+112];
	add.s64 	%rd258, %rd256, %rd257;
	ld.shared.u64 	%rd259, [_ZZN3cub18CUB_300001_SM_10006detail6reduce28DeviceReduceSingleTileKernelINS2_10policy_hubIljN4cuda3std3__44plusIlEEE10Policy1000EPlSC_iS9_llNS7_10__identityEEEvT0_T1_T2_T3_T4_T6_E12temp_storage+120];
	add.s64 	%rd260, %rd258, %rd259;
	ld.shared.u64 	%rd261, [_ZZN3cub18CUB_300001_SM_10006detail6reduce28DeviceReduceSingleTileKernelINS2_10policy_hubIljN4cuda3std3__44plusIlEEE10Policy1000EPlSC_iS9_llNS7_10__identityEEEvT0_T1_T2_T3_T4_T6_E12temp_storage+128];
	add.s64 	%rd262, %rd260, %rd261;
	ld.shared.u64 	%rd263, [_ZZN3cub18CUB_300001_SM_10006detail6reduce28DeviceReduceSingleTileKernelINS2_10policy_hubIljN4cuda3std3__44plusIlEEE10Policy1000EPlSC_iS9_llNS7_10__identityEEEvT0_T1_T2_T3_T4_T6_E12temp_storage+136];
	add.s64 	%rd280, %rd262, %rd263;
	bra.uni 	$L__BB6_37;
$L__BB6_17:
	// begin inline asm
	mov.u32 %r105, %laneid;
	// end inline asm
	and.b32  	%r156, %r1, 992;
	add.s32 	%r157, %r156, 32;
	setp.gt.s32 	%p26, %r157, %r34;
	not.b32 	%r158, %r156;
	add.s32 	%r159, %r34, %r158;
	selp.b32 	%r154, %r159, 31, %p26;
	mov.b64 	{%r107, %r112}, %rd271;
	mov.b32 	%r113, 1;
	mov.b32 	%r155, -1;
	// begin inline asm
	shfl.sync.down.b32 %r106, %r107, %r113, %r154, %r155;
	// end inline asm
	// begin inline asm
	shfl.sync.down.b32 %r111, %r112, %r113, %r154, %r155;
	// end inline asm
	mov.b64 	%rd163, {%r106, %r111};
	setp.lt.s32 	%p27, %r105, %r154;
	selp.b64 	%rd164, %rd163, 0, %p27;
	add.s64 	%rd165, %rd164, %rd271;
	mov.b64 	{%r117, %r122}, %rd165;
	mov.b32 	%r123, 2;
	// begin inline asm
	shfl.sync.down.b32 %r116, %r117, %r123, %r154, %r155;
	// end inline asm
	// begin inline asm
	shfl.sync.down.b32 %r121, %r122, %r123, %r154, %r155;
	// end inline asm
	mov.b64 	%rd166, {%r116, %r121};
	add.s32 	%r160, %r105, 2;
	setp.gt.s32 	%p28, %r160, %r154;
	selp.b64 	%rd167, 0, %rd166, %p28;
	add.s64 	%rd168, %rd167, %rd165;
	mov.b64 	{%r127, %r132}, %rd168;
	mov.b32 	%r133, 4;
	// begin inline asm
	shfl.sync.down.b32 %r126, %r127, %r133, %r154, %r155;
	// end inline asm
	// begin inline asm
	shfl.sync.down.b32 %r131, %r132, %r133, %r154, %r155;
	// end inline asm
	mov.b64 	%rd169, {%r126, %r131};
	add.s32 	%r161, %r105, 4;
	setp.gt.s32 	%p29, %r161, %r154;
	selp.b64 	%rd170, 0, %rd169, %p29;
	add.s64 	%rd171, %rd170, %rd168;
	mov.b64 	{%r137, %r142}, %rd171;
	mov.b32 	%r143, 8;
	// begin inline asm
	shfl.sync.down.b32 %r136, %r137, %r143, %r154, %r155;
	// end inline asm
	// begin inline asm
	shfl.sync.down.b32 %r141, %r142, %r143, %r154, %r155;
	// end inline asm
	mov.b64 	%rd172, {%r136, %r141};
	add.s32 	%r162, %r105, 8;
	setp.gt.s32 	%p30, %r162, %r154;
	selp.b64 	%rd173, 0, %rd172, %p30;
	add.s64 	%rd174, %rd173, %rd171;
	mov.b64 	{%r147, %r152}, %rd174;
	mov.b32 	%r153, 16;
	// begin inline asm
	shfl.sync.down.b32 %r146, %r147, %r153, %r154, %r155;
	// end inline asm
	// begin inline asm
	shfl.sync.down.b32 %r151, %r152, %r153, %r154, %r155;
	// end inline asm
	mov.b64 	%rd175, {%r146, %r151};
	add.s32 	%r163, %r105, 16;
	setp.gt.s32 	%p31, %r163, %r154;
	selp.b64 	%rd176, 0, %rd175, %p31;
	add.s64 	%rd280, %rd176, %rd174;
	setp.ne.s32 	%p32, %r105, 0;
	@%p32 bra 	$L__BB6_19;
	shr.u32 	%r164, %r1, 2;
	and.b32  	%r165, %r164, 248;
	mov.u32 	%r166, _ZZN3cub18CUB_300001_SM_10006detail6reduce28DeviceReduceSingleTileKernelINS2_10policy_hubIljN4cuda3std3__44plusIlEEE10Policy1000EPlSC_iS9_llNS7_10__identityEEEvT0_T1_T2_T3_T4_T6_E12temp_storage;
	add.s32 	%r167, %r166, %r165;
	st.shared.u64 	[%r167+16], %rd280;
$L__BB6_19:
	bar.sync 	0;
	setp.ne.s32 	%p33, %r1, 0;
	@%p33 bra 	$L__BB6_37;
	setp.gt.s32 	%p34, %r34, 32;
	ld.shared.u64 	%rd177, [_ZZN3cub18CUB_300001_SM_10006detail6reduce28DeviceReduceSingleTileKernelINS2_10policy_hubIljN4cuda3std3__44plusIlEEE10Policy1000EPlSC_iS9_llNS7_10__identityEEEvT0_T1_T2_T3_T4_T6_E12temp_storage+24];
	selp.b64 	%rd178, %rd177, 0, %p34;
	add.s64 	%rd179, %rd178, %rd280;
	setp.gt.s32 	%p35, %r34, 64;
	ld.shared.u64 	%rd180, [_ZZN3cub18CUB_300001_SM_10006detail6reduce28DeviceReduceSingleTileKernelINS2_10policy_hubIljN4cuda3std3__44plusIlEEE10Policy1000EPlSC_iS9_llNS7_10__identityEEEvT0_T1_T2_T3_T4_T6_E12temp_storage+32];
	selp.b64 	%rd181, %rd180, 0, %p35;
	add.s64 	%rd182, %rd179, %rd181;
	setp.gt.s32 	%p36, %r34, 96;
	ld.shared.u64 	%rd183, [_ZZN3cub18CUB_300001_SM_10006detail6reduce28DeviceReduceSingleTileKernelINS2_10policy_hubIljN4cuda3std3__44plusIlEEE10Policy1000EPlSC_iS9_llNS7_10__identityEEEvT0_T1_T2_T3_T4_T6_E12temp_storage+40];
	selp.b64 	%rd184, %rd183, 0, %p36;
	add.s64 	%rd185, %rd182, %rd184;
	setp.gt.s32 	%p37, %r34, 128;
	ld.shared.u64 	%rd186, [_ZZN3cub18CUB_300001_SM_10006detail6reduce28DeviceReduceSingleTileKernelINS2_10policy_hubIljN4cuda3std3__44plusIlEEE10Policy1000EPlSC_iS9_llNS7_10__identityEEEvT0_T1_T2_T3_T4_T6_E12temp_storage+48];
	selp.b64 	%rd187, %rd186, 0, %p37;
	add.s64 	%rd188, %rd185, %rd187;
	setp.gt.s32 	%p38, %r34, 160;
	ld.shared.u64 	%rd189, [_ZZN3cub18CUB_300001_SM_10006detail6reduce28DeviceReduceSingleTileKernelINS2_10policy_hubIljN4cuda3std3__44plusIlEEE10Policy1000EPlSC_iS9_llNS7_10__identityEEEvT0_T1_T2_T3_T4_T6_E12temp_storage+56];
	selp.b64 	%rd190, %rd189, 0, %p38;
	add.s64 	%rd191, %rd188, %rd190;
	setp.gt.s32 	%p39, %r34, 192;
	ld.shared.u64 	%rd192, [_ZZN3cub18CUB_300001_SM_10006detail6reduce28DeviceReduceSingleTileKernelINS2_10policy_hubIljN4cuda3std3__44plusIlEEE10Policy1000EPlSC_iS9_llNS7_10__identityEEEvT0_T1_T2_T3_T4_T6_E12temp_storage+64];
	selp.b64 	%rd193, %rd192, 0, %p39;
	add.s64 	%rd194, %rd191, %rd193;
	setp.gt.s32 	%p40, %r34, 224;
	ld.shared.u64 	%rd195, [_ZZN3cub18CUB_300001_SM_10006detail6reduce28DeviceReduceSingleTileKernelINS2_10policy_hubIljN4cuda3std3__44plusIlEEE10Policy1000EPlSC_iS9_llNS7_10__identityEEEvT0_T1_T2_T3_T4_T6_E12temp_storage+72];
	selp.b64 	%rd196, %rd195, 0, %p40;
	add.s64 	%rd197, %rd194, %rd196;
	setp.gt.s32 	%p41, %r34, 256;
	ld.shared.u64 	%rd198, [_ZZN3cub18CUB_300001_SM_10006detail6reduce28DeviceReduceSingleTileKernelINS2_10policy_hubIljN4cuda3std3__44plusIlEEE10Policy1000EPlSC_iS9_llNS7_10__identityEEEvT0_T1_T2_T3_T4_T6_E12temp_storage+80];
	selp.b64 	%rd199, %rd198, 0, %p41;
	add.s64 	%rd200, %rd197, %rd199;
	setp.gt.s32 	%p42, %r34, 288;
	ld.shared.u64 	%rd201, [_ZZN3cub18CUB_300001_SM_10006detail6reduce28DeviceReduceSingleTileKernelINS2_10policy_hubIljN4cuda3std3__44plusIlEEE10Policy1000EPlSC_iS9_llNS7_10__identityEEEvT0_T1_T2_T3_T4_T6_E12temp_storage+88];
	selp.b64 	%rd202, %rd201, 0, %p42;
	add.s64 	%rd203, %rd200, %rd202;
	setp.gt.s32 	%p43, %r34, 320;
	ld.shared.u64 	%rd204, [_ZZN3cub18CUB_300001_SM_10006detail6reduce28DeviceReduceSingleTileKernelINS2_10policy_hubIljN4cuda3std3__44plusIlEEE10Policy1000EPlSC_iS9_llNS7_10__identityEEEvT0_T1_T2_T3_T4_T6_E12temp_storage+96];
	selp.b64 	%rd205, %rd204, 0, %p43;
	add.s64 	%rd206, %rd203, %rd205;
	setp.gt.s32 	%p44, %r34, 352;
	ld.shared.u64 	%rd207, [_ZZN3cub18CUB_300001_SM_10006detail6reduce28DeviceReduceSingleTileKernelINS2_10policy_hubIljN4cuda3std3__44plusIlEEE10Policy1000EPlSC_iS9_llNS7_10__identityEEEvT0_T1_T2_T3_T4_T6_E12temp_storage+104];
	selp.b64 	%rd208, %rd207, 0, %p44;
	add.s64 	%rd209, %rd206, %rd208;
	setp.gt.s32 	%p45, %r34, 384;
	ld.shared.u64 	%rd210, [_ZZN3cub18CUB_300001_SM_10006detail6reduce28DeviceReduceSingleTileKernelINS2_10policy_hubIljN4cuda3std3__44plusIlEEE10Policy1000EPlSC_iS9_llNS7_10__identityEEEvT0_T1_T2_T3_T4_T6_E12temp_storage+112];
	selp.b64 	%rd211, %rd210, 0, %p45;
	add.s64 	%rd212, %rd209, %rd211;
	setp.gt.s32 	%p46, %r34, 416;
	ld.shared.u64 	%rd213, [_ZZN3cub18CUB_300001_SM_10006detail6reduce28DeviceReduceSingleTileKernelINS2_10policy_hubIljN4cuda3std3__44plusIlEEE10Policy1000EPlSC_iS9_llNS7_10__identityEEEvT0_T1_T2_T3_T4_T6_E12temp_storage+120];
	selp.b64 	%rd214, %rd213, 0, %p46;
	add.s64 	%rd215, %rd212, %rd214;
	setp.gt.s32 	%p47, %r34, 448;
	ld.shared.u64 	%rd216, [_ZZN3cub18CUB_300001_SM_10006detail6reduce28DeviceReduceSingleTileKernelINS2_10policy_hubIljN4cuda3std3__44plusIlEEE10Policy1000EPlSC_iS9_llNS7_10__identityEEEvT0_T1_T2_T3_T4_T6_E12temp_storage+128];
	selp.b64 	%rd217, %rd216, 0, %p47;
	add.s64 	%rd218, %rd215, %rd217;
	setp.gt.s32 	%p48, %r34, 480;
	ld.shared.u64 	%rd219, [_ZZN3cub18CUB_300001_SM_10006detail6reduce28DeviceReduceSingleTileKernelINS2_10policy_hubIljN4cuda3std3__44plusIlEEE10Policy1000EPlSC_iS9_llNS7_10__identityEEEvT0_T1_T2_T3_T4_T6_E12temp_storage+136];
	selp.b64 	%rd220, %rd219, 0, %p48;
	add.s64 	%rd280, %rd218, %rd220;
	bra.uni 	$L__BB6_37;
$L__BB6_21:
	mov.u32 	%r13, %tid.x;
	mul.wide.u32 	%rd52, %r13, 8;
	add.s64 	%rd39, %rd35, %rd52;
	// begin inline asm
	ld.global.nc.u64 %rd38, [%rd39];
	// end inline asm
	add.s64 	%rd41, %rd39, 4096;
	// begin inline asm
	ld.global.nc.u64 %rd40, [%rd41];
	// end inline asm
	add.s64 	%rd43, %rd39, 8192;
	// begin inline asm
	ld.global.nc.u64 %rd42, [%rd43];
	// end inline asm
	add.s64 	%rd45, %rd39, 12288;
	// begin inline asm
	ld.global.nc.u64 %rd44, [%rd45];
	// end inline asm
	add.s64 	%rd47, %rd39, 16384;
	// begin inline asm
	ld.global.nc.u64 %rd46, [%rd47];
	// end inline asm
	add.s64 	%rd49, %rd39, 20480;
	// begin inline asm
	ld.global.nc.u64 %rd48, [%rd49];
	// end inline asm
	add.s64 	%rd51, %rd39, 24576;
	// begin inline asm
	ld.global.nc.u64 %rd50, [%rd51];
	// end inline asm
	add.s64 	%rd53, %rd40, %rd38;
	add.s64 	%rd54, %rd42, %rd53;
	add.s64 	%rd55, %rd44, %rd54;
	add.s64 	%rd56, %rd46, %rd55;
	add.s64 	%rd57, %rd48, %rd56;
	add.s64 	%rd279, %rd50, %rd57;
	setp.lt.u32 	%p3, %r34, 7168;
	mov.b32 	%r231, 3584;
	@%p3 bra 	$L__BB6_25;
	add.s32 	%r14, %r34, -3584;
	mov.b32 	%r231, 3584;
$L__BB6_23:
	add.s32 	%r37, %r231, %r13;
	mul.wide.u32 	%rd72, %r37, 8;
	add.s64 	%rd59, %rd35, %rd72;
	// begin inline asm
	ld.global.nc.u64 %rd58, [%rd59];
	// end inline asm
	add.s64 	%rd61, %rd59, 4096;
	// begin inline asm
	ld.global.nc.u64 %rd60, [%rd61];
	// end inline asm
	add.s64 	%rd63, %rd59, 8192;
	// begin inline asm
	ld.global.nc.u64 %rd62, [%rd63];
	// end inline asm
	add.s64 	%rd65, %rd59, 12288;
	// begin inline asm
	ld.global.nc.u64 %rd64, [%rd65];
	// end inline asm
	add.s64 	%rd67, %rd59, 16384;
	// begin inline asm
	ld.global.nc.u64 %rd66, [%rd67];
	// end inline asm
	add.s64 	%rd69, %rd59, 20480;
	// begin inline asm
	ld.global.nc.u64 %rd68, [%rd69];
	// end inline asm
	add.s64 	%rd71, %rd59, 24576;
	// begin inline asm
	ld.global.nc.u64 %rd70, [%rd71];
	// end inline asm
	add.s64 	%rd73, %rd58, %rd279;
	add.s64 	%rd74, %rd60, %rd73;
	add.s64 	%rd75, %rd62, %rd74;
	add.s64 	%rd76, %rd64, %rd75;
	add.s64 	%rd77, %rd66, %rd76;
	add.s64 	%rd78, %rd68, %rd77;
	add.s64 	%rd279, %rd70, %rd78;
	sub.s32 	%r38, %r34, %r231;
	setp.lt.s32 	%p4, %r38, 3584;
	@%p4 bra 	$L__BB6_33;
	add.s32 	%r231, %r231, 3584;
	setp.le.s32 	%p5, %r231, %r14;
	@%p5 bra 	$L__BB6_23;
$L__BB6_25:
	setp.le.s32 	%p6, %r34, %r231;
	@%p6 bra 	$L__BB6_33;
	sub.s32 	%r18, %r34, %r231;
	setp.ge.s32 	%p7, %r13, %r18;
	@%p7 bra 	$L__BB6_33;
	not.b32 	%r39, %r13;
	add.s32 	%r40, %r34, %r39;
	sub.s32 	%r19, %r40, %r231;
	and.b32  	%r41, %r19, 1536;
	setp.eq.s32 	%p8, %r41, 1536;
	mov.u32 	%r235, %r13;
	@%p8 bra 	$L__BB6_30;
	add.s32 	%r233, %r13, %r231;
	shr.u32 	%r42, %r19, 9;
	add.s32 	%r43, %r42, 1;
	and.b32  	%r44, %r43, 3;
	neg.s32 	%r232, %r44;
	mov.u32 	%r235, %r13;
$L__BB6_29:
	.pragma "nounroll";
	mul.wide.u32 	%rd82, %r233, 8;
	add.s64 	%rd81, %rd35, %rd82;
	// begin inline asm
	ld.global.nc.u64 %rd80, [%rd81];
	// end inline asm
	add.s64 	%rd279, %rd80, %rd279;
	add.s32 	%r235, %r235, 512;
	add.s32 	%r233, %r233, 512;
	add.s32 	%r232, %r232, 1;
	setp.ne.s32 	%p9, %r232, 0;
	@%p9 bra 	$L__BB6_29;
$L__BB6_30:
	setp.lt.u32 	%p10, %r19, 1536;
	@%p10 bra 	$L__BB6_33;
	cvt.u64.u32 	%rd83, %r235;
	cvt.u64.u32 	%rd84, %r231;
	add.s64 	%rd85, %rd83, %rd84;
	shl.b64 	%rd86, %rd85, 3;
	add.s64 	%rd87, %rd86, %rd35;
	add.s64 	%rd277, %rd87, 8192;
	add.s32 	%r236, %r235, %r231;
$L__BB6_32:
	mul.wide.u32 	%rd96, %r236, 8;
	add.s64 	%rd89, %rd35, %rd96;
	// begin inline asm
	ld.global.nc.u64 %rd88, [%rd89];
	// end inline asm
	add.s64 	%rd97, %rd88, %rd279;
	add.s64 	%rd91, %rd277, -4096;
	// begin inline asm
	ld.global.nc.u64 %rd90, [%rd91];
	// end inline asm
	add.s64 	%rd98, %rd90, %rd97;
	// begin inline asm
	ld.global.nc.u64 %rd92, [%rd277];
	// end inline asm
	add.s64 	%rd99, %rd92, %rd98;
	add.s64 	%rd95, %rd277, 4096;
	// begin inline asm
	ld.global.nc.u64 %rd94, [%rd95];
	// end inline asm
	add.s64 	%rd279, %rd94, %rd99;
	add.s32 	%r235, %r235, 2048;
	add.s64 	%rd277, %rd277, 16384;
	add.s32 	%r236, %r236, 2048;
	setp.lt.s32 	%p11, %r235, %r18;
	@%p11 bra 	$L__BB6_32;
$L__BB6_33:
	// begin inline asm
	mov.u32 %r45, %laneid;
	// end inline asm
	mov.b64 	{%r47, %r52}, %rd279;
	mov.b32 	%r53, 1;
	mov.b32 	%r94, 31;
	mov.b32 	%r95, -1;
	// begin inline asm
	shfl.sync.down.b32 %r46, %r47, %r53, %r94, %r95;
	// end inline asm
	// begin inline asm
	shfl.sync.down.b32 %r51, %r52, %r53, %r94, %r95;
	// end inline asm
	mov.b64 	%rd100, {%r46, %r51};
	setp.gt.s32 	%p12, %r45, 30;
	selp.b64 	%rd101, 0, %rd100, %p12;
	add.s64 	%rd102, %rd101, %rd279;
	mov.b64 	{%r57, %r62}, %rd102;
	mov.b32 	%r63, 2;
	// begin inline asm
	shfl.sync.down.b32 %r56, %r57, %r63, %r94, %r95;
	// end inline asm
	// begin inline asm
	shfl.sync.down.b32 %r61, %r62, %r63, %r94, %r95;
	// end inline asm
	mov.b64 	%rd103, {%r56, %r61};
	setp.gt.s32 	%p13, %r45, 29;
	selp.b64 	%rd104, 0, %rd103, %p13;
	add.s64 	%rd105, %rd104, %rd102;
	mov.b64 	{%r67, %r72}, %rd105;
	mov.b32 	%r73, 4;
	// begin inline asm
	shfl.sync.down.b32 %r66, %r67, %r73, %r94, %r95;
	// end inline asm
	// begin inline asm
	shfl.sync.down.b32 %r71, %r72, %r73, %r94, %r95;
	// end inline asm
	mov.b64 	%rd106, {%r66, %r71};
	setp.gt.s32 	%p14, %r45, 27;
	selp.b64 	%rd107, 0, %rd106, %p14;
	add.s64 	%rd108, %rd107, %rd105;
	mov.b64 	{%r77, %r82}, %rd108;
	mov.b32 	%r83, 8;
	// begin inline asm
	shfl.sync.down.b32 %r76, %r77, %r83, %r94, %r95;
	// end inline asm
	// begin inline asm
	shfl.sync.down.b32 %r81, %r82, %r83, %r94, %r95;
	// end inline asm
	mov.b64 	%rd109, {%r76, %r81};
	setp.gt.s32 	%p15, %r45, 23;
	selp.b64 	%rd110, 0, %rd109, %p15;
	add.s64 	%rd111, %rd110, %rd108;
	mov.b64 	{%r87, %r92}, %rd111;
	mov.b32 	%r93, 16;
	// begin inline asm
	shfl.sync.down.b32 %r86, %r87, %r93, %r94, %r95;
	// end inline asm
	// begin inline asm
	shfl.sync.down.b32 %r91, %r92, %r93, %r94, %r95;
	// end inline asm
	mov.b64 	%rd112, {%r86, %r91};
	setp.gt.s32 	%p16, %r45, 15;
	selp.b64 	%rd113, 0, %rd112, %p16;
	add.s64 	%rd280, %rd113, %rd111;
	setp.ne.s32 	%p17, %r45, 0;
	@%p17 bra 	$L__BB6_35;
	shr.u32 	%r96, %r13, 2;
	and.b32  	%r97, %r96, 248;
	mov.u32 	%r98, _ZZN3cub18CUB_300001_SM_10006detail6reduce28DeviceReduceSingleTileKernelINS2_10policy_hubIljN4cuda3std3__44plusIlEEE10Policy1000EPlSC_iS9_llNS7_10__identityEEEvT0_T1_T2_T3_T4_T6_E12temp_storage;
	add.s32 	%r99, %r98, %r97;
	st.shared.u64 	[%r99+16], %rd280;
$L__BB6_35:
	bar.sync 	0;
	setp.ne.s32 	%p18, %r13, 0;
	@%p18 bra 	$L__BB6_37;
	ld.shared.u64 	%rd114, [_ZZN3cub18CUB_300001_SM_10006detail6reduce28DeviceReduceSingleTileKernelINS2_10policy_hubIljN4cuda3std3__44plusIlEEE10Policy1000EPlSC_iS9_llNS7_10__identityEEEvT0_T1_T2_T3_T4_T6_E12temp_storage+24];
	add.s64 	%rd115, %rd114, %rd280;
	ld.shared.u64 	%rd116, [_ZZN3cub18CUB_300001_SM_10006detail6reduce28DeviceReduceSingleTileKernelINS2_10policy_hubIljN4cuda3std3__44plusIlEEE10Policy1000EPlSC_iS9_llNS7_10__identityEEEvT0_T1_T2_T3_T4_T6_E12temp_storage+32];
	add.s64 	%rd117, %rd115, %rd116;
	ld.shared.u64 	%rd118, [_ZZN3cub18CUB_300001_SM_10006detail6reduce28DeviceReduceSingleTileKernelINS2_10policy_hubIljN4cuda3std3__44plusIlEEE10Policy1000EPlSC_iS9_llNS7_10__identityEEEvT0_T1_T2_T3_T4_T6_E12temp_storage+40];
	add.s64 	%rd119, %rd117, %rd118;
	ld.shared.u64 	%rd120, [_ZZN3cub18CUB_300001_SM_10006detail6reduce28DeviceReduceSingleTileKernelINS2_10policy_hubIljN4cuda3std3__44plusIlEEE10Policy1000EPlSC_iS9_llNS7_10__identityEEEvT0_T1_T2_T3_T4_T6_E12temp_storage+48];
	add.s64 	%rd121, %rd119, %rd120;
	ld.shared.u64 	%rd122, [_ZZN3cub18CUB_300001_SM_10006detail6reduce28DeviceReduceSingleTileKernelINS2_10policy_hubIljN4cuda3std3__44plusIlEEE10Policy1000EPlSC_iS9_llNS7_10__identityEEEvT0_T1_T2_T3_T4_T6_E12temp_storage+56];
	add.s64 	%rd123, %rd121, %rd122;
	ld.shared.u64 	%rd124, [_ZZN3cub18CUB_300001_SM_10006detail6reduce28DeviceReduceSingleTileKernelINS2_10policy_hubIljN4cuda3std3__44plusIlEEE10Policy1000EPlSC_iS9_llNS7_10__identityEEEvT0_T1_T2_T3_T4_T6_E12temp_storage+64];
	add.s64 	%rd125, %rd123, %rd124;
	ld.shared.u64 	%rd126, [_ZZN3cub18CUB_300001_SM_10006detail6reduce28DeviceReduceSingleTileKernelINS2_10policy_hubIljN4cuda3std3__44plusIlEEE10Policy1000EPlSC_iS9_llNS7_10__identityEEEvT0_T1_T2_T3_T4_T6_E12temp_storage+72];
	add.s64 	%rd127, %rd125, %rd126;
	ld.shared.u64 	%rd128, [_ZZN3cub18CUB_300001_SM_10006detail6reduce28DeviceReduceSingleTileKernelINS2_10policy_hubIljN4cuda3std3__44plusIlEEE10Policy1000EPlSC_iS9_llNS7_10__identityEEEvT0_T1_T2_T3_T4_T6_E12temp_storage+80];
	add.s64 	%rd129, %rd127, %rd128;
	ld.shared.u64 	%rd130, [_ZZN3cub18CUB_300001_SM_10006detail6reduce28DeviceReduceSingleTileKernelINS2_10policy_hubIljN4cuda3std3__44plusIlEEE10Policy1000EPlSC_iS9_llNS7_10__identityEEEvT0_T1_T2_T3_T4_T6_E12temp_storage+88];
	add.s64 	%rd131, %rd129, %rd130;
	ld.shared.u64 	%rd132, [_ZZN3cub18CUB_300001_SM_10006detail6reduce28DeviceReduceSingleTileKernelINS2_10policy_hubIljN4cuda3std3__44plusIlEEE10Policy1000EPlSC_iS9_llNS7_10__identityEEEvT0_T1_T2_T3_T4_T6_E12temp_storage+96];
	add.s64 	%rd133, %rd131, %rd132;
	ld.shared.u64 	%rd134, [_ZZN3cub18CUB_300001_SM_10006detail6reduce28DeviceReduceSingleTileKernelINS2_10policy_hubIljN4cuda3std3__44plusIlEEE10Policy1000EPlSC_iS9_llNS7_10__identityEEEvT0_T1_T2_T3_T4_T6_E12temp_storage+104];
	add.s64 	%rd135, %rd133, %rd134;
	ld.shared.u64 	%rd136, [_ZZN3cub18CUB_300001_SM_10006detail6reduce28DeviceReduceSingleTileKernelINS2_10policy_hubIljN4cuda3std3__44plusIlEEE10Policy1000EPlSC_iS9_llNS7_10__identityEEEvT0_T1_T2_T3_T4_T6_E12temp_storage+112];
	add.s64 	%rd137, %rd135, %rd136;
	ld.shared.u64 	%rd138, [_ZZN3cub18CUB_300001_SM_10006detail6reduce28DeviceReduceSingleTileKernelINS2_10policy_hubIljN4cuda3std3__44plusIlEEE10Policy1000EPlSC_iS9_llNS7_10__identityEEEvT0_T1_T2_T3_T4_T6_E12temp_storage+120];
	add.s64 	%rd139, %rd137, %rd138;
	ld.shared.u64 	%rd140, [_ZZN3cub18CUB_300001_SM_10006detail6reduce28DeviceReduceSingleTileKernelINS2_10policy_hubIljN4cuda3std3__44plusIlEEE10Policy1000EPlSC_iS9_llNS7_10__identityEEEvT0_T1_T2_T3_T4_T6_E12temp_storage+128];
	add.s64 	%rd141, %rd139, %rd140;
	ld.shared.u64 	%rd142, [_ZZN3cub18CUB_300001_SM_10006detail6reduce28DeviceReduceSingleTileKernelINS2_10policy_hubIljN4cuda3std3__44plusIlEEE10Policy1000EPlSC_iS9_llNS7_10__identityEEEvT0_T1_T2_T3_T4_T6_E12temp_storage+136];
	add.s64 	%rd280, %rd141, %rd142;
$L__BB6_37:
	mov.u32 	%r223, %tid.x;
	setp.ne.s32 	%p56, %r223, 0;
	@%p56 bra 	$L__BB6_39;
	add.s64 	%rd264, %rd280, %rd36;
	st.global.u64 	[%rd1], %rd264;
$L__BB6_39:
	ret;

}
	// .globl	_ZN3cub18CUB_300001_SM_10006detail6reduce28DeviceReduceSingleTileKernelINS2_10policy_hubIlyN4cuda3std3__44plusIlEEE10Policy1000EN6thrust24THRUST_300001_SM_1000_NS18transform_iteratorINSD_6detail14equal_to_valueIiEENSF_15normal_iteratorINSD_10device_ptrIfEEEEllEEPlyS9_llNS7_10__identityEEEvT0_T1_T2_T3_T4_T6_
.visible .entry _ZN3cub18CUB_300001_SM_10006detail6reduce28DeviceReduceSingleTileKernelINS2_10policy_hubIlyN4cuda3std3__44plusIlEEE10Policy1000EN6thrust24THRUST_300001_SM_1000_NS18transform_iteratorINSD_6detail14equal_to_valueIiEENSF_15normal_iteratorINSD_10device_ptrIfEEEEllEEPlyS9_llNS7_10__identityEEEvT0_T1_T2_T3_T4_T6_(
	.param .align 8 .b8 _ZN3cub18CUB_300001_SM_10006detail6reduce28DeviceReduceSingleTileKernelINS2_10policy_hubIlyN4cuda3std3__44plusIlEEE10Policy1000EN6thrust24THRUST_300001_SM_1000_NS18transform_iteratorINSD_6detail14equal_to_valueIiEENSF_15normal_iteratorINSD_10device_ptrIfEEEEllEEPlyS9_llNS7_10__identityEEEvT0_T1_T2_T3_T4_T6__param_0[16],
	.param .u64 .ptr .align 1 _ZN3cub18CUB_300001_SM_10006detail6reduce28DeviceReduceSingleTileKernelINS2_10policy_hubIlyN4cuda3std3__44plusIlEEE10Policy1000EN6thrust24THRUST_300001_SM_1000_NS18transform_iteratorINSD_6detail14equal_to_valueIiEENSF_15normal_iteratorINSD_10device_ptrIfEEEEllEEPlyS9_llNS7_10__identityEEEvT0_T1_T2_T3_T4_T6__param_1,
	.param .u64 _ZN3cub18CUB_300001_SM_10006detail6reduce28DeviceReduceSingleTileKernelINS2_10policy_hubIlyN4cuda3std3__44plusIlEEE10Policy1000EN6thrust24THRUST_300001_SM_1000_NS18transform_iteratorINSD_6detail14equal_to_valueIiEENSF_15normal_iteratorINSD_10device_ptrIfEEEEllEEPlyS9_llNS7_10__identityEEEvT0_T1_T2_T3_T4_T6__param_2,
	.param .align 1 .b8 _ZN3cub18CUB_300001_SM_10006detail6reduce28DeviceReduceSingleTileKernelINS2_10policy_hubIlyN4cuda3std3__44plusIlEEE10Policy1000EN6thrust24THRUST_300001_SM_1000_NS18transform_iteratorINSD_6detail14equal_to_valueIiEENSF_15normal_iteratorINSD_10device_ptrIfEEEEllEEPlyS9_llNS7_10__identityEEEvT0_T1_T2_T3_T4_T6__param_3[1],
	.param .u64 _ZN3cub18CUB_300001_SM_10006detail6reduce28DeviceReduceSingleTileKernelINS2_10policy_hubIlyN4cuda3std3__44plusIlEEE10Policy1000EN6thrust24THRUST_300001_SM_1000_NS18transform_iteratorINSD_6detail14equal_to_valueIiEENSF_15normal_iteratorINSD_10device_ptrIfEEEEllEEPlyS9_llNS7_10__identityEEEvT0_T1_T2_T3_T4_T6__param_4,
	.param .align 1 .b8 _ZN3cub18CUB_300001_SM_10006detail6reduce28DeviceReduceSingleTileKernelINS2_10policy_hubIlyN4cuda3std3__44plusIlEEE10Policy1000EN6thrust24THRUST_300001_SM_1000_NS18transform_iteratorINSD_6detail14equal_to_valueIiEENSF_15normal_iteratorINSD_10device_ptrIfEEEEllEEPlyS9_llNS7_10__identityEEEvT0_T1_T2_T3_T4_T6__param_5[1]
)
.maxntid 512
.minnctapersm 1
{
	.reg .pred 	%p<140>;
	.reg .b16 	%rs<5>;
	.reg .b32 	%r<253>;
	.reg .b32 	%f<77>;
	.reg .b64 	%rd<403>;
	// demoted variable
	.shared .align 8 .b8 _ZZN3cub18CUB_300001_SM_10006detail6reduce28DeviceReduceSingleTileKernelINS2_10policy_hubIlyN4cuda3std3__44plusIlEEE10Policy1000EN6thrust24THRUST_300001_SM_1000_NS18transform_iteratorINSD_6detail14equal_to_valueIiEENSF_15normal_iteratorINSD_10device_ptrIfEEEEllEEPlyS9_llNS7_10__identityEEEvT0_T1_T2_T3_T4_T6_E12temp_storage[152];
	ld.param.u32 	%r43, [_ZN3cub18CUB_300001_SM_10006detail6reduce28DeviceReduceSingleTileKernelINS2_10policy_hubIlyN4cuda3std3__44plusIlEEE10Policy1000EN6thrust24THRUST_300001_SM_1000_NS18transform_iteratorINSD_6detail14equal_to_valueIiEENSF_15normal_iteratorINSD_10device_ptrIfEEEEllEEPlyS9_llNS7_10__identityEEEvT0_T1_T2_T3_T4_T6__param_0+8];
	ld.param.u64 	%rd57, [_ZN3cub18CUB_300001_SM_10006detail6reduce28DeviceReduceSingleTileKernelINS2_10policy_hubIlyN4cuda3std3__44plusIlEEE10Policy1000EN6thrust24THRUST_300001_SM_1000_NS18transform_iteratorINSD_6detail14equal_to_valueIiEENSF_15normal_iteratorINSD_10device_ptrIfEEEEllEEPlyS9_llNS7_10__identityEEEvT0_T1_T2_T3_T4_T6__param_0];
	ld.param.u64 	%rd60, [_ZN3cub18CUB_300001_SM_10006detail6reduce28DeviceReduceSingleTileKernelINS2_10policy_hubIlyN4cuda3std3__44plusIlEEE10Policy1000EN6thrust24THRUST_300001_SM_1000_NS18transform_iteratorINSD_6detail14equal_to_valueIiEENSF_15normal_iteratorINSD_10device_ptrIfEEEEllEEPlyS9_llNS7_10__identityEEEvT0_T1_T2_T3_T4_T6__param_1];
	ld.param.u64 	%rd58, [_ZN3cub18CUB_300001_SM_10006detail6reduce28DeviceReduceSingleTileKernelINS2_10policy_hubIlyN4cuda3std3__44plusIlEEE10Policy1000EN6thrust24THRUST_300001_SM_1000_NS18transform_iteratorINSD_6detail14equal_to_valueIiEENSF_15normal_iteratorINSD_10device_ptrIfEEEEllEEPlyS9_llNS7_10__identityEEEvT0_T1_T2_T3_T4_T6__param_2];
	ld.param.u64 	%rd59, [_ZN3cub18CUB_300001_SM_10006detail6reduce28DeviceReduceSingleTileKernelINS2_10policy_hubIlyN4cuda3std3__44plusIlEEE10Policy1000EN6thrust24THRUST_300001_SM_1000_NS18transform_iteratorINSD_6detail14equal_to_valueIiEENSF_15normal_iteratorINSD_10device_ptrIfEEEEllEEPlyS9_llNS7_10__identityEEEvT0_T1_T2_T3_T4_T6__param_4];
	cvta.to.global.u64 	%rd1, %rd60;
	setp.ne.s64 	%p1, %rd58, 0;
	@%p1 bra 	$L__BB7_3;
	mov.u32 	%r238, %tid.x;
	setp.ne.s32 	%p139, %r238, 0;
	@%p139 bra 	$L__BB7_51;
	st.global.u64 	[%rd1], %rd59;
	bra.uni 	$L__BB7_51;
$L__BB7_3:
	cvta.to.global.u64 	%rd2, %rd57;
	setp.gt.u64 	%p2, %rd58, 3583;
	@%p2 bra 	$L__BB7_28;
	cvt.u32.u64 	%r2, %rd58;
	mov.u32 	%r3, %tid.x;
	setp.ge.u32 	%p67, %r3, %r2;
	mov.b64 	%rd386, 0;
	mov.u32 	%r242, %r3;
	@%p67 bra 	$L__BB7_6;
	mul.wide.u32 	%rd207, %r3, 4;
	add.s64 	%rd208, %rd2, %rd207;
	ld.global.f32 	%f46, [%rd208];
	cvt.rn.f32.s32 	%f47, %r43;
	setp.eq.f32 	%p68, %f46, %f47;
	selp.u64 	%rd386, 1, 0, %p68;
	add.s32 	%r242, %r3, 512;
$L__BB7_6:
	setp.ge.u32 	%p69, %r242, %r2;
	@%p69 bra 	$L__BB7_19;
	cvt.rn.f32.s32 	%f1, %r43;
	not.b32 	%r115, %r242;
	add.s32 	%r116, %r115, %r2;
	shr.u32 	%r117, %r116, 9;
	add.s32 	%r6, %r117, 1;
	and.b32  	%r7, %r6, 15;
	setp.lt.u32 	%p70, %r116, 7680;
	@%p70 bra 	$L__BB7_10;
	and.b32  	%r118, %r6, 16777200;
	neg.s32 	%r240, %r118;
	mul.wide.u32 	%rd210, %r242, 4;
	add.s64 	%rd211, %rd210, %rd2;
	add.s64 	%rd377, %rd211, 16384;
$L__BB7_9:
	.pragma "nounroll";
	ld.global.f32 	%f48, [%rd377+-16384];
	setp.eq.f32 	%p71, %f48, %f1;
	selp.u64 	%rd212, 1, 0, %p71;
	add.s64 	%rd213, %rd386, %rd212;
	ld.global.f32 	%f49, [%rd377+-14336];
	setp.eq.f32 	%p72, %f49, %f1;
	selp.u64 	%rd214, 1, 0, %p72;
	add.s64 	%rd215, %rd213, %rd214;
	ld.global.f32 	%f50, [%rd377+-12288];
	setp.eq.f32 	%p73, %f50, %f1;
	selp.u64 	%rd216, 1, 0, %p73;
	add.s64 	%rd217, %rd215, %rd216;
	ld.global.f32 	%f51, [%rd377+-10240];
	setp.eq.f32 	%p74, %f51, %f1;
	selp.u64 	%rd218, 1, 0, %p74;
	add.s64 	%rd219, %rd217, %rd218;
	ld.global.f32 	%f52, [%rd377+-8192];
	setp.eq.f32 	%p75, %f52, %f1;
	selp.u64 	%rd220, 1, 0, %p75;
	add.s64 	%rd221, %rd219, %rd220;
	ld.global.f32 	%f53, [%rd377+-6144];
	setp.eq.f32 	%p76, %f53, %f1;
	selp.u64 	%rd222, 1, 0, %p76;
	add.s64 	%rd223, %rd221, %rd222;
	ld.global.f32 	%f54, [%rd377+-4096];
	setp.eq.f32 	%p77, %f54, %f1;
	selp.u64 	%rd224, 1, 0, %p77;
	add.s64 	%rd225, %rd223, %rd224;
	ld.global.f32 	%f55, [%rd377+-2048];
	setp.eq.f32 	%p78, %f55, %f1;
	selp.u64 	%rd226, 1, 0, %p78;
	add.s64 	%rd227, %rd225, %rd226;
	ld.global.f32 	%f56, [%rd377];
	setp.eq.f32 	%p79, %f56, %f1;
	selp.u64 	%rd228, 1, 0, %p79;
	add.s64 	%rd229, %rd227, %rd228;
	ld.global.f32 	%f57, [%rd377+2048];
	setp.eq.f32 	%p80, %f57, %f1;
	selp.u64 	%rd230, 1, 0, %p80;
	add.s64 	%rd231, %rd229, %rd230;
	ld.global.f32 	%f58, [%rd377+4096];
	setp.eq.f32 	%p81, %f58, %f1;
	selp.u64 	%rd232, 1, 0, %p81;
	add.s64 	%rd233, %rd231, %rd232;
	ld.global.f32 	%f59, [%rd377+6144];
	setp.eq.f32 	%p82, %f59, %f1;
	selp.u64 	%rd234, 1, 0, %p82;
	add.s64 	%rd235, %rd233, %rd234;
	ld.global.f32 	%f60, [%rd377+8192];
	setp.eq.f32 	%p83, %f60, %f1;
	selp.u64 	%rd236, 1, 0, %p83;
	add.s64 	%rd237, %rd235, %rd236;
	ld.global.f32 	%f61, [%rd377+10240];
	setp.eq.f32 	%p84, %f61, %f1;
	selp.u64 	%rd238, 1, 0, %p84;
	add.s64 	%rd239, %rd237, %rd238;
	ld.global.f32 	%f62, [%rd377+12288];
	setp.eq.f32 	%p85, %f62, %f1;
	selp.u64 	%rd240, 1, 0, %p85;
	add.s64 	%rd241, %rd239, %rd240;
	ld.global.f32 	%f63, [%rd377+14336];
	setp.eq.f32 	%p86, %f63, %f1;
	selp.u64 	%rd242, 1, 0, %p86;
	add.s64 	%rd386, %rd241, %rd242;
	add.s32 	%r242, %r242, 8192;
	add.s32 	%r240, %r240, 16;
	add.s64 	%rd377, %rd377, 32768;
	setp.ne.s32 	%p87, %r240, 0;
	@%p87 bra 	$L__BB7_9;
$L__BB7_10:
	setp.eq.s32 	%p88, %r7, 0;
	@%p88 bra 	$L__BB7_19;
	and.b32  	%r14, %r6, 7;
	setp.lt.u32 	%p89, %r7, 8;
	@%p89 bra 	$L__BB7_13;
	mul.wide.s32 	%rd244, %r242, 4;
	add.s64 	%rd245, %rd2, %rd244;
	ld.global.f32 	%f64, [%rd245];
	setp.eq.f32 	%p90, %f64, %f1;
	selp.u64 	%rd246, 1, 0, %p90;
	add.s64 	%rd247, %rd386, %rd246;
	ld.global.f32 	%f65, [%rd245+2048];
	setp.eq.f32 	%p91, %f65, %f1;
	selp.u64 	%rd248, 1, 0, %p91;
	add.s64 	%rd249, %rd247, %rd248;
	ld.global.f32 	%f66, [%rd245+4096];
	setp.eq.f32 	%p92, %f66, %f1;
	selp.u64 	%rd250, 1, 0, %p92;
	add.s64 	%rd251, %rd249, %rd250;
	ld.global.f32 	%f67, [%rd245+6144];
	setp.eq.f32 	%p93, %f67, %f1;
	selp.u64 	%rd252, 1, 0, %p93;
	add.s64 	%rd253, %rd251, %rd252;
	ld.global.f32 	%f68, [%rd245+8192];
	setp.eq.f32 	%p94, %f68, %f1;
	selp.u64 	%rd254, 1, 0, %p94;
	add.s64 	%rd255, %rd253, %rd254;
	ld.global.f32 	%f69, [%rd245+10240];
	setp.eq.f32 	%p95, %f69, %f1;
	selp.u64 	%rd256, 1, 0, %p95;
	add.s64 	%rd257, %rd255, %rd256;
	ld.global.f32 	%f70, [%rd245+12288];
	setp.eq.f32 	%p96, %f70, %f1;
	selp.u64 	%rd258, 1, 0, %p96;
	add.s64 	%rd259, %rd257, %rd258;
	ld.global.f32 	%f71, [%rd245+14336];
	setp.eq.f32 	%p97, %f71, %f1;
	selp.u64 	%rd260, 1, 0, %p97;
	add.s64 	%rd386, %rd259, %rd260;
	add.s32 	%r242, %r242, 4096;
$L__BB7_13:
	setp.eq.s32 	%p98, %r14, 0;
	@%p98 bra 	$L__BB7_19;
	and.b32  	%r17, %r6, 3;
	setp.lt.u32 	%p99, %r14, 4;
	@%p99 bra 	$L__BB7_16;
	mul.wide.s32 	%rd262, %r242, 4;
	add.s64 	%rd263, %rd2, %rd262;
	ld.global.f32 	%f72, [%rd263];
	setp.eq.f32 	%p100, %f72, %f1;
	selp.u64 	%rd264, 1, 0, %p100;
	add.s64 	%rd265, %rd386, %rd264;
	ld.global.f32 	%f73, [%rd263+2048];
	setp.eq.f32 	%p101, %f73, %f1;
	selp.u64 	%rd266, 1, 0, %p101;
	add.s64 	%rd267, %rd265, %rd266;
	ld.global.f32 	%f74, [%rd263+4096];
	setp.eq.f32 	%p102, %f74, %f1;
	selp.u64 	%rd268, 1, 0, %p102;
	add.s64 	%rd269, %rd267, %rd268;
	ld.global.f32 	%f75, [%rd263+6144];
	setp.eq.f32 	%p103, %f75, %f1;
	selp.u64 	%rd270, 1, 0, %p103;
	add.s64 	%rd386, %rd269, %rd270;
	add.s32 	%r242, %r242, 2048;
$L__BB7_16:
	setp.eq.s32 	%p104, %r17, 0;
	@%p104 bra 	$L__BB7_19;
	neg.s32 	%r245, %r17;
$L__BB7_18:
	.pragma "nounroll";
	mul.wide.s32 	%rd271, %r242, 4;
	add.s64 	%rd272, %rd2, %rd271;
	ld.global.f32 	%f76, [%rd272];
	setp.eq.f32 	%p105, %f76, %f1;
	selp.u64 	%rd273, 1, 0, %p105;
	add.s64 	%rd386, %rd386, %rd273;
	add.s32 	%r242, %r242, 512;
	add.s32 	%r245, %r245, 1;
	setp.ne.s32 	%p106, %r245, 0;
	@%p106 bra 	$L__BB7_18;
$L__BB7_19:
	setp.lt.u64 	%p107, %rd58, 512;
	@%p107 bra 	$L__BB7_24;
	// begin inline asm
	mov.u32 %r182, %laneid;
	// end inline asm
	mov.b64 	{%r184, %r189}, %rd386;
	mov.b32 	%r190, 1;
	mov.b32 	%r231, 31;
	mov.b32 	%r232, -1;
	// begin inline asm
	shfl.sync.down.b32 %r183, %r184, %r190, %r231, %r232;
	// end inline asm
	// begin inline asm
	shfl.sync.down.b32 %r188, %r189, %r190, %r231, %r232;
	// end inline asm
	mov.b64 	%rd332, {%r183, %r188};
	setp.gt.s32 	%p131, %r182, 30;
	selp.b64 	%rd333, 0, %rd332, %p131;
	add.s64 	%rd334, %rd333, %rd386;
	mov.b64 	{%r194, %r199}, %rd334;
	mov.b32 	%r200, 2;
	// begin inline asm
	shfl.sync.down.b32 %r193, %r194, %r200, %r231, %r232;
	// end inline asm
	// begin inline asm
	shfl.sync.down.b32 %r198, %r199, %r200, %r231, %r232;
	// end inline asm
	mov.b64 	%rd335, {%r193, %r198};
	setp.gt.s32 	%p132, %r182, 29;
	selp.b64 	%rd336, 0, %rd335, %p132;
	add.s64 	%rd337, %rd336, %rd334;
	mov.b64 	{%r204, %r209}, %rd337;
	mov.b32 	%r210, 4;
	// begin inline asm
	shfl.sync.down.b32 %r203, %r204, %r210, %r231, %r232;
	// end inline asm
	// begin inline asm
	shfl.sync.down.b32 %r208, %r209, %r210, %r231, %r232;
	// end inline asm
	mov.b64 	%rd338, {%r203, %r208};
	setp.gt.s32 	%p133, %r182, 27;
	selp.b64 	%rd339, 0, %rd338, %p133;
	add.s64 	%rd340, %rd339, %rd337;
	mov.b64 	{%r214, %r219}, %rd340;
	mov.b32 	%r220, 8;
	// begin inline asm
	shfl.sync.down.b32 %r213, %r214, %r220, %r231, %r232;
	// end inline asm
	// begin inline asm
	shfl.sync.down.b32 %r218, %r219, %r220, %r231, %r232;
	// end inline asm
	mov.b64 	%rd341, {%r213, %r218};
	setp.gt.s32 	%p134, %r182, 23;
	selp.b64 	%rd342, 0, %rd341, %p134;
	add.s64 	%rd343, %rd342, %rd340;
	mov.b64 	{%r224, %r229}, %rd343;
	mov.b32 	%r230, 16;
	// begin inline asm
	shfl.sync.down.b32 %r223, %r224, %r230, %r231, %r232;
	// end inline asm
	// begin inline asm
	shfl.sync.down.b32 %r228, %r229, %r230, %r231, %r232;
	// end inline asm
	mov.b64 	%rd344, {%r223, %r228};
	setp.gt.s32 	%p135, %r182, 15;
	selp.b64 	%rd345, 0, %rd344, %p135;
	add.s64 	%rd402, %rd345, %rd343;
	setp.ne.s32 	%p136, %r182, 0;
	@%p136 bra 	$L__BB7_22;
	shr.u32 	%r233, %r3, 2;
	and.b32  	%r234, %r233, 248;
	mov.u32 	%r235, _ZZN3cub18CUB_300001_SM_10006detail6reduce28DeviceReduceSingleTileKernelINS2_10policy_hubIlyN4cuda3std3__44plusIlEEE10Policy1000EN6thrust24THRUST_300001_SM_1000_NS18transform_iteratorINSD_6detail14equal_to_valueIiEENSF_15normal_iteratorINSD_10device_ptrIfEEEEllEEPlyS9_llNS7_10__identityEEEvT0_T1_T2_T3_T4_T6_E12temp_storage;
	add.s32 	%r236, %r235, %r234;
	st.shared.u64 	[%r236+16], %rd402;
$L__BB7_22:
	bar.sync 	0;
	setp.ne.s32 	%p137, %r3, 0;
	@%p137 bra 	$L__BB7_49;
	ld.shared.u64 	%rd346, [_ZZN3cub18CUB_300001_SM_10006detail6reduce28DeviceReduceSingleTileKernelINS2_10policy_hubIlyN4cuda3std3__44plusIlEEE10Policy1000EN6thrust24THRUST_300001_SM_1000_NS18transform_iteratorINSD_6detail14equal_to_valueIiEENSF_15normal_iteratorINSD_10device_ptrIfEEEEllEEPlyS9_llNS7_10__identityEEEvT0_T1_T2_T3_T4_T6_E12temp_storage+24];
	add.s64 	%rd347, %rd346, %rd402;
	ld.shared.u64 	%rd348, [_ZZN3cub18CUB_300001_SM_10006detail6reduce28DeviceReduceSingleTileKernelINS2_10policy_hubIlyN4cuda3std3__44plusIlEEE10Policy1000EN6thrust24THRUST_300001_SM_1000_NS18transform_iteratorINSD_6detail14equal_to_valueIiEENSF_15normal_iteratorINSD_10device_ptrIfEEEEllEEPlyS9_llNS7_10__identityEEEvT0_T1_T2_T3_T4_T6_E12temp_storage+32];
	add.s64 	%rd349, %rd347, %rd348;
	ld.shared.u64 	%rd350, [_ZZN3cub18CUB_300001_SM_10006detail6reduce28DeviceReduceSingleTileKernelINS2_10policy_hubIlyN4cuda3std3__44plusIlEEE10Policy1000EN6thrust24THRUST_300001_SM_1000_NS18transform_iteratorINSD_6detail14equal_to_valueIiEENSF_15normal_iteratorINSD_10device_ptrIfEEEEllEEPlyS9_llNS7_10__identityEEEvT0_T1_T2_T3_T4_T6_E12temp_storage+40];
	add.s64 	%rd351, %rd349, %rd350;
	ld.shared.u64 	%rd352, [_ZZN3cub18CUB_300001_SM_10006detail6reduce28DeviceReduceSingleTileKernelINS2_10policy_hubIlyN4cuda3std3__44plusIlEEE10Policy1000EN6thrust24THRUST_300001_SM_1000_NS18transform_iteratorINSD_6detail14equal_to_valueIiEENSF_15normal_iteratorINSD_10device_ptrIfEEEEllEEPlyS9_llNS7_10__identityEEEvT0_T1_T2_T3_T4_T6_E12temp_storage+48];
	add.s64 	%rd353, %rd351, %rd352;
	ld.shared.u64 	%rd354, [_ZZN3cub18CUB_300001_SM_10006detail6reduce28DeviceReduceSingleTileKernelINS2_10policy_hubIlyN4cuda3std3__44plusIlEEE10Policy1000EN6thrust24THRUST_300001_SM_1000_NS18transform_iteratorINSD_6detail14equal_to_valueIiEENSF_15normal_iteratorINSD_10device_ptrIfEEEEllEEPlyS9_llNS7_10__identityEEEvT0_T1_T2_T3_T4_T6_E12temp_storage+56];
	add.s64 	%rd355, %rd353, %rd354;
	ld.shared.u64 	%rd356, [_ZZN3cub18CUB_300001_SM_10006detail6reduce28DeviceReduceSingleTileKernelINS2_10policy_hubIlyN4cuda3std3__44plusIlEEE10Policy1000EN6thrust24THRUST_300001_SM_1000_NS18transform_iteratorINSD_6detail14equal_to_valueIiEENSF_15normal_iteratorINSD_10device_ptrIfEEEEllEEPlyS9_llNS7_10__identityEEEvT0_T1_T2_T3_T4_T6_E12temp_storage+64];
	add.s64 	%rd357, %rd355, %rd356;
	ld.shared.u64 	%rd358, [_ZZN3cub18CUB_300001_SM_10006detail6reduce28DeviceReduceSingleTileKernelINS2_10policy_hubIlyN4cuda3std3__44plusIlEEE10Policy1000EN6thrust24THRUST_300001_SM_1000_NS18transform_iteratorINSD_6detail14equal_to_valueIiEENSF_15normal_iteratorINSD_10device_ptrIfEEEEllEEPlyS9_llNS7_10__identityEEEvT0_T1_T2_T3_T4_T6_E12temp_storage+72];
	add.s64 	%rd359, %rd357, %rd358;
	ld.shared.u64 	%rd360, [_ZZN3cub18CUB_300001_SM_10006detail6reduce28DeviceReduceSingleTileKernelINS2_10policy_hubIlyN4cuda3std3__44plusIlEEE10Policy1000EN6thrust24THRUST_300001_SM_1000_NS18transform_iteratorINSD_6detail14equal_to_valueIiEENSF_15normal_iteratorINSD_10device_ptrIfEEEEllEEPlyS9_llNS7_10__identityEEEvT0_T1_T2_T3_T4_T6_E12temp_storage+80];
	add.s64 	%rd361, %rd359, %rd360;
	ld.shared.u64 	%rd362, [_ZZN3cub18CUB_300001_SM_10006detail6reduce28DeviceReduceSingleTileKernelINS2_10policy_hubIlyN4cuda3std3__44plusIlEEE10Policy1000EN6thrust24THRUST_300001_SM_1000_NS18transform_iteratorINSD_6detail14equal_to_valueIiEENSF_15normal_iteratorINSD_10device_ptrIfEEEEllEEPlyS9_llNS7_10__identityEEEvT0_T1_T2_T3_T4_T6_E12temp_storage+88];
	add.s64 	%rd363, %rd361, %rd362;
	ld.shared.u64 	%rd364, [_ZZN3cub18CUB_300001_SM_10006detail6reduce28DeviceReduceSingleTileKernelINS2_10policy_hubIlyN4cuda3std3__44plusIlEEE10Policy1000EN6thrust24THRUST_300001_SM_1000_NS18transform_iteratorINSD_6detail14equal_to_valueIiEENSF_15normal_iteratorINSD_10device_ptrIfEEEEllEEPlyS9_llNS7_10__identityEEEvT0_T1_T2_T3_T4_T6_E12temp_storage+96];
	add.s64 	%rd365, %rd363, %rd364;
	ld.shared.u64 	%rd366, [_ZZN3cub18CUB_300001_SM_10006detail6reduce28DeviceReduceSingleTileKernelINS2_10policy_hubIlyN4cuda3std3__44plusIlEEE10Policy1000EN6thrust24THRUST_300001_SM_1000_NS18transform_iteratorINSD_6detail14equal_to_valueIiEENSF_15normal_iteratorINSD_10device_ptrIfEEEEllEEPlyS9_llNS7_10__identityEEEvT0_T1_T2_T3_T4_T6_E12temp_storage+104];
	add.s64 	%rd367, %rd365, %rd366;
	ld.shared.u64 	%rd368, [_ZZN3cub18CUB_300001_SM_10006detail6reduce28DeviceReduceSingleTileKernelINS2_10policy_hubIlyN4cuda3std3__44plusIlEEE10Policy1000EN6thrust24THRUST_300001_SM_1000_NS18transform_iteratorINSD_6detail14equal_to_valueIiEENSF_15normal_iteratorINSD_10device_ptrIfEEEEllEEPlyS9_llNS7_10__identityEEEvT0_T1_T2_T3_T4_T6_E12temp_storage+112];
	add.s64 	%rd369, %rd367, %rd368;
	ld.shared.u64 	%rd370, [_ZZN3cub18CUB_300001_SM_10006detail6reduce28DeviceReduceSingleTileKernelINS2_10policy_hubIlyN4cuda3std3__44plusIlEEE10Policy1000EN6thrust24THRUST_300001_SM_1000_NS18transform_iteratorINSD_6detail14equal_to_valueIiEENSF_15normal_iteratorINSD_10device_ptrIfEEEEllEEPlyS9_llNS7_10__identityEEEvT0_T1_T2_T3_T4_T6_E12temp_storage+120];
	add.s64 	%rd371, %rd369, %rd370;
	ld.shared.u64 	%rd372, [_ZZN3cub18CUB_300001_SM_10006detail6reduce28DeviceReduceSingleTileKernelINS2_10policy_hubIlyN4cuda3std3__44plusIlEEE10Policy1000EN6thrust24THRUST_300001_SM_1000_NS18transform_iteratorINSD_6detail14equal_to_valueIiEENSF_15normal_iteratorINSD_10device_ptrIfEEEEllEEPlyS9_llNS7_10__identityEEEvT0_T1_T2_T3_T4_T6_E12temp_storage+128];
	add.s64 	%rd373, %rd371, %rd372;
	ld.shared.u64 	%rd374, [_ZZN3cub18CUB_300001_SM_10006detail6reduce28DeviceReduceSingleTileKernelINS2_10policy_hubIlyN4cuda3std3__44plusIlEEE10Policy1000EN6thrust24THRUST_300001_SM_1000_NS18transform_iteratorINSD_6detail14equal_to_valueIiEENSF_15normal_iteratorINSD_10device_ptrIfEEEEllEEPlyS9_llNS7_10__identityEEEvT0_T1_T2_T3_T4_T6_E12temp_storage+136];
	add.s64 	%rd402, %rd373, %rd374;
	bra.uni 	$L__BB7_49;
$L__BB7_24:
	// begin inline asm
	mov.u32 %r119, %laneid;
	// end inline asm
	and.b32  	%r170, %r3, 992;
	add.s32 	%r171, %r170, 32;
	setp.gt.u32 	%p108, %r171, %r2;
	not.b32 	%r172, %r170;
	add.s32 	%r173, %r2, %r172;
	selp.b32 	%r168, %r173, 31, %p108;
	mov.b64 	{%r121, %r126}, %rd386;
	mov.b32 	%r127, 1;
	mov.b32 	%r169, -1;
	// begin inline asm
	shfl.sync.down.b32 %r120, %r121, %r127, %r168, %r169;
	// end inline asm
	// begin inline asm
	shfl.sync.down.b32 %r125, %r126, %r127, %r168, %r169;
	// end inline asm
	mov.b64 	%rd274, {%r120, %r125};
	setp.lt.s32 	%p109, %r119, %r168;
	selp.b64 	%rd275, %rd274, 0, %p109;
	add.s64 	%rd276, %rd275, %rd386;
	mov.b64 	{%r131, %r136}, %rd276;
	mov.b32 	%r137, 2;
	// begin inline asm
	shfl.sync.down.b32 %r130, %r131, %r137, %r168, %r169;
	// end inline asm
	// begin inline asm
	shfl.sync.down.b32 %r135, %r136, %r137, %r168, %r169;
	// end inline asm
	mov.b64 	%rd277, {%r130, %r135};
	add.s32 	%r174, %r119, 2;
	setp.gt.s32 	%p110, %r174, %r168;
	selp.b64 	%rd278, 0, %rd277, %p110;
	add.s64 	%rd279, %rd278, %rd276;
	mov.b64 	{%r141, %r146}, %rd279;
	mov.b32 	%r147, 4;
	// begin inline asm
	shfl.sync.down.b32 %r140, %r141, %r147, %r168, %r169;
	// end inline asm
	// begin inline asm
	shfl.sync.down.b32 %r145, %r146, %r147, %r168, %r169;
	// end inline asm
	mov.b64 	%rd280, {%r140, %r145};
	add.s32 	%r175, %r119, 4;
	setp.gt.s32 	%p111, %r175, %r168;
	selp.b64 	%rd281, 0, %rd280, %p111;
	add.s64 	%rd282, %rd281, %rd279;
	mov.b64 	{%r151, %r156}, %rd282;
	mov.b32 	%r157, 8;
	// begin inline asm
	shfl.sync.down.b32 %r150, %r151, %r157, %r168, %r169;
	// end inline asm
	// begin inline asm
	shfl.sync.down.b32 %r155, %r156, %r157, %r168, %r169;
	// end inline asm
	mov.b64 	%rd283, {%r150, %r155};
	add.s32 	%r176, %r119, 8;
	setp.gt.s32 	%p112, %r176, %r168;
	selp.b64 	%rd284, 0, %rd283, %p112;
	add.s64 	%rd285, %rd284, %rd282;
	mov.b64 	{%r161, %r166}, %rd285;
	mov.b32 	%r167, 16;
	// begin inline asm
	shfl.sync.down.b32 %r160, %r161, %r167, %r168, %r169;
	// end inline asm
	// begin inline asm
	shfl.sync.down.b32 %r165, %r166, %r167, %r168, %r169;
	// end inline asm
	mov.b64 	%rd286, {%r160, %r165};
	add.s32 	%r177, %r119, 16;
	setp.gt.s32 	%p113, %r177, %r168;
	selp.b64 	%rd287, 0, %rd286, %p113;
	add.s64 	%rd402, %rd287, %rd285;
	setp.ne.s32 	%p114, %r119, 0;
	@%p114 bra 	$L__BB7_26;
	shr.u32 	%r178, %r3, 2;
	and.b32  	%r179, %r178, 248;
	mov.u32 	%r180, _ZZN3cub18CUB_300001_SM_10006detail6reduce28DeviceReduceSingleTileKernelINS2_10policy_hubIlyN4cuda3std3__44plusIlEEE10Policy1000EN6thrust24THRUST_300001_SM_1000_NS18transform_iteratorINSD_6detail14equal_to_valueIiEENSF_15normal_iteratorINSD_10device_ptrIfEEEEllEEPlyS9_llNS7_10__identityEEEvT0_T1_T2_T3_T4_T6_E12temp_storage;
	add.s32 	%r181, %r180, %r179;
	st.shared.u64 	[%r181+16], %rd402;
$L__BB7_26:
	bar.sync 	0;
	setp.ne.s32 	%p115, %r3, 0;
	@%p115 bra 	$L__BB7_49;
	setp.gt.u64 	%p116, %rd58, 32;
	ld.shared.u64 	%rd288, [_ZZN3cub18CUB_300001_SM_10006detail6reduce28DeviceReduceSingleTileKernelINS2_10policy_hubIlyN4cuda3std3__44plusIlEEE10Policy1000EN6thrust24THRUST_300001_SM_1000_NS18transform_iteratorINSD_6detail14equal_to_valueIiEENSF_15normal_iteratorINSD_10device_ptrIfEEEEllEEPlyS9_llNS7_10__identityEEEvT0_T1_T2_T3_T4_T6_E12temp_storage+24];
	selp.b64 	%rd289, %rd288, 0, %p116;
	add.s64 	%rd290, %rd289, %rd402;
	setp.gt.u64 	%p117, %rd58, 64;
	ld.shared.u64 	%rd291, [_ZZN3cub18CUB_300001_SM_10006detail6reduce28DeviceReduceSingleTileKernelINS2_10policy_hubIlyN4cuda3std3__44plusIlEEE10Policy1000EN6thrust24THRUST_300001_SM_1000_NS18transform_iteratorINSD_6detail14equal_to_valueIiEENSF_15normal_iteratorINSD_10device_ptrIfEEEEllEEPlyS9_llNS7_10__identityEEEvT0_T1_T2_T3_T4_T6_E12temp_storage+32];
	selp.b64 	%rd292, %rd291, 0, %p117;
	add.s64 	%rd293, %rd290, %rd292;
	setp.gt.u64 	%p118, %rd58, 96;
	ld.shared.u64 	%rd294, [_ZZN3cub18CUB_300001_SM_10006detail6reduce28DeviceReduceSingleTileKernelINS2_10policy_hubIlyN4cuda3std3__44plusIlEEE10Policy1000EN6thrust24THRUST_300001_SM_1000_NS18transform_iteratorINSD_6detail14equal_to_valueIiEENSF_15normal_iteratorINSD_10device_ptrIfEEEEllEEPlyS9_llNS7_10__identityEEEvT0_T1_T2_T3_T4_T6_E12temp_storage+40];
	selp.b64 	%rd295, %rd294, 0, %p118;
	add.s64 	%rd296, %rd293, %rd295;
	setp.gt.u64 	%p119, %rd58, 128;
	ld.shared.u64 	%rd297, [_ZZN3cub18CUB_300001_SM_10006detail6reduce28DeviceReduceSingleTileKernelINS2_10policy_hubIlyN4cuda3std3__44plusIlEEE10Policy1000EN6thrust24THRUST_300001_SM_1000_NS18transform_iteratorINSD_6detail14equal_to_valueIiEENSF_15normal_iteratorINSD_10device_ptrIfEEEEllEEPlyS9_llNS7_10__identityEEEvT0_T1_T2_T3_T4_T6_E12temp_storage+48];
	selp.b64 	%rd298, %rd297, 0, %p119;
	add.s64 	%rd299, %rd296, %rd298;
	setp.gt.u64 	%p120, %rd58, 160;
	ld.shared.u64 	%rd300, [_ZZN3cub18CUB_300001_SM_10006detail6reduce28DeviceReduceSingleTileKernelINS2_10policy_hubIlyN4cuda3std3__44plusIlEEE10Policy1000EN6thrust24THRUST_300001_SM_1000_NS18transform_iteratorINSD_6detail14equal_to_valueIiEENSF_15normal_iteratorINSD_10device_ptrIfEEEEllEEPlyS9_llNS7_10__identityEEEvT0_T1_T2_T3_T4_T6_E12temp_storage+56];
	selp.b64 	%rd301, %rd300, 0, %p120;
	add.s64 	%rd302, %rd299, %rd301;
	setp.gt.u64 	%p121, %rd58, 192;
	ld.shared.u64 	%rd303, [_ZZN3cub18CUB_300001_SM_10006detail6reduce28DeviceReduceSingleTileKernelINS2_10policy_hubIlyN4cuda3std3__44plusIlEEE10Policy1000EN6thrust24THRUST_300001_SM_1000_NS18transform_iteratorINSD_6detail14equal_to_valueIiEENSF_15normal_iteratorINSD_10device_ptrIfEEEEllEEPlyS9_llNS7_10__identityEEEvT0_T1_T2_T3_T4_T6_E12temp_storage+64];
	selp.b64 	%rd304, %rd303, 0, %p121;
	add.s64 	%rd305, %rd302, %rd304;
	setp.gt.u64 	%p122, %rd58, 224;
	ld.shared.u64 	%rd306, [_ZZN3cub18CUB_300001_SM_10006detail6reduce28DeviceReduceSingleTileKernelINS2_10policy_hubIlyN4cuda3std3__44plusIlEEE10Policy1000EN6thrust24THRUST_300001_SM_1000_NS18transform_iteratorINSD_6detail14equal_to_valueIiEENSF_15normal_iteratorINSD_10device_ptrIfEEEEllEEPlyS9_llNS7_10__identityEEEvT0_T1_T2_T3_T4_T6_E12temp_storage+72];
	selp.b64 	%rd307, %rd306, 0, %p122;
	add.s64 	%rd308, %rd305, %rd307;
	setp.gt.u64 	%p123, %rd58, 256;
	ld.shared.u64 	%rd309, [_ZZN3cub18CUB_300001_SM_10006detail6reduce28DeviceReduceSingleTileKernelINS2_10policy_hubIlyN4cuda3std3__44plusIlEEE10Policy1000EN6thrust24THRUST_300001_SM_1000_NS18transform_iteratorINSD_6detail14equal_to_valueIiEENSF_15normal_iteratorINSD_10device_ptrIfEEEEllEEPlyS9_llNS7_10__identityEEEvT0_T1_T2_T3_T4_T6_E12temp_storage+80];
	selp.b64 	%rd310, %rd309, 0, %p123;
	add.s64 	%rd311, %rd308, %rd310;
	setp.gt.u64 	%p124, %rd58, 288;
	ld.shared.u64 	%rd312, [_ZZN3cub18CUB_300001_SM_10006detail6reduce28DeviceReduceSingleTileKernelINS2_10policy_hubIlyN4cuda3std3__44plusIlEEE10Policy1000EN6thrust24THRUST_300001_SM_1000_NS18transform_iteratorINSD_6detail14equal_to_valueIiEENSF_15normal_iteratorINSD_10device_ptrIfEEEEllEEPlyS9_llNS7_10__identityEEEvT0_T1_T2_T3_T4_T6_E12temp_storage+88];
	selp.b64 	%rd313, %rd312, 0, %p124;
	add.s64 	%rd314, %rd311, %rd313;
	setp.gt.u64 	%p125, %rd58, 320;
	ld.shared.u64 	%rd315, [_ZZN3cub18CUB_300001_SM_10006detail6reduce28DeviceReduceSingleTileKernelINS2_10policy_hubIlyN4cuda3std3__44plusIlEEE10Policy1000EN6thrust24THRUST_300001_SM_1000_NS18transform_iteratorINSD_6detail14equal_to_valueIiEENSF_15normal_iteratorINSD_10device_ptrIfEEEEllEEPlyS9_llNS7_10__identityEEEvT0_T1_T2_T3_T4_T6_E12temp_storage+96];
	selp.b64 	%rd316, %rd315, 0, %p125;
	add.s64 	%rd317, %rd314, %rd316;
	setp.gt.u64 	%p126, %rd58, 352;
	ld.shared.u64 	%rd318, [_ZZN3cub18CUB_300001_SM_10006detail6reduce28DeviceReduceSingleTileKernelINS2_10policy_hubIlyN4cuda3std3__44plusIlEEE10Policy1000EN6thrust24THRUST_300001_SM_1000_NS18transform_iteratorINSD_6detail14equal_to_valueIiEENSF_15normal_iteratorINSD_10device_ptrIfEEEEllEEPlyS9_llNS7_10__identityEEEvT0_T1_T2_T3_T4_T6_E12temp_storage+104];
	selp.b64 	%rd319, %rd318, 0, %p126;
	add.s64 	%rd320, %rd317, %rd319;
	setp.gt.u64 	%p127, %rd58, 384;
	ld.shared.u64 	%rd321, [_ZZN3cub18CUB_300001_SM_10006detail6reduce28DeviceReduceSingleTileKernelINS2_10policy_hubIlyN4cuda3std3__44plusIlEEE10Policy1000EN6thrust24THRUST_300001_SM_1000_NS18transform_iteratorINSD_6detail14equal_to_valueIiEENSF_15normal_iteratorINSD_10device_ptrIfEEEEllEEPlyS9_llNS7_10__identityEEEvT0_T1_T2_T3_T4_T6_E12temp_storage+112];
	selp.b64 	%rd322, %rd321, 0, %p127;
	add.s64 	%rd323, %rd320, %rd322;
	setp.gt.u64 	%p128, %rd58, 416;
	ld.shared.u64 	%rd324, [_ZZN3cub18CUB_300001_SM_10006detail6reduce28DeviceReduceSingleTileKernelINS2_10policy_hubIlyN4cuda3std3__44plusIlEEE10Policy1000EN6thrust24THRUST_300001_SM_1000_NS18transform_iteratorINSD_6detail14equal_to_valueIiEENSF_15normal_iteratorINSD_10device_ptrIfEEEEllEEPlyS9_llNS7_10__identityEEEvT0_T1_T2_T3_T4_T6_E12temp_storage+120];
	selp.b64 	%rd325, %rd324, 0, %p128;
	add.s64 	%rd326, %rd323, %rd325;
	setp.gt.u64 	%p129, %rd58, 448;
	ld.shared.u64 	%rd327, [_ZZN3cub18CUB_300001_SM_10006detail6reduce28DeviceReduceSingleTileKernelINS2_10policy_hubIlyN4cuda3std3__44plusIlEEE10Policy1000EN6thrust24THRUST_300001_SM_1000_NS18transform_iteratorINSD_6detail14equal_to_valueIiEENSF_15normal_iteratorINSD_10device_ptrIfEEEEllEEPlyS9_llNS7_10__identityEEEvT0_T1_T2_T3_T4_T6_E12temp_storage+128];
	selp.b64 	%rd328, %rd327, 0, %p129;
	add.s64 	%rd329, %rd326, %rd328;
	setp.gt.u64 	%p130, %rd58, 480;
	ld.shared.u64 	%rd330, [_ZZN3cub18CUB_300001_SM_10006detail6reduce28DeviceReduceSingleTileKernelINS2_10policy_hubIlyN4cuda3std3__44plusIlEEE10Policy1000EN6thrust24THRUST_300001_SM_1000_NS18transform_iteratorINSD_6detail14equal_to_valueIiEENSF_15normal_iteratorINSD_10device_ptrIfEEEEllEEPlyS9_llNS7_10__identityEEEvT0_T1_T2_T3_T4_T6_E12temp_storage+136];
	selp.b64 	%rd331, %rd330, 0, %p130;
	add.s64 	%rd402, %rd329, %rd331;
	bra.uni 	$L__BB7_49;
$L__BB7_28:
	mov.u32 	%r25, %tid.x;
	cvt.rn.f32.s32 	%f2, %r43;
	cvt.u64.u32 	%rd25, %r25;
	mul.wide.u32 	%rd62, %r25, 4;
	add.s64 	%rd26, %rd2, %rd62;
	ld.global.f32 	%f3, [%rd26];
	setp.eq.f32 	%p3, %f3, %f2;
	selp.u64 	%rd63, 1, 0, %p3;
	ld.global.f32 	%f4, [%rd26+2048];
	setp.eq.f32 	%p4, %f4, %f2;
	selp.u64 	%rd64, 1, 0, %p4;
	ld.global.f32 	%f5, [%rd26+4096];
	setp.eq.f32 	%p5, %f5, %f2;
	selp.u64 	%rd65, 1, 0, %p5;
	ld.global.f32 	%f6, [%rd26+6144];
	setp.eq.f32 	%p6, %f6, %f2;
	selp.u64 	%rd66, 1, 0, %p6;
	ld.global.f32 	%f7, [%rd26+8192];
	setp.eq.f32 	%p7, %f7, %f2;
	selp.u64 	%rd67, 1, 0, %p7;
	ld.global.f32 	%f8, [%rd26+10240];
	setp.eq.f32 	%p8, %f8, %f2;
	selp.u64 	%rd68, 1, 0, %p8;
	ld.global.f32 	%f9, [%rd26+12288];
	setp.eq.f32 	%p9, %f9, %f2;
	selp.u64 	%rd69, 1, 0, %p9;
	add.s64 	%rd70, %rd64, %rd63;
	add.s64 	%rd71, %rd70, %rd65;
	add.s64 	%rd72, %rd71, %rd66;
	add.s64 	%rd73, %rd72, %rd67;
	add.s64 	%rd74, %rd73, %rd68;
	add.s64 	%rd401, %rd74, %rd69;
	add.s64 	%rd28, %rd58, -3584;
	setp.lt.u64 	%p10, %rd28, 3584;
	mov.b64 	%rd390, 3584;
	@%p10 bra 	$L__BB7_32;
	mov.b64 	%rd390, 3584;
$L__BB7_30:
	shl.b64 	%rd76, %rd390, 2;
	add.s64 	%rd77, %rd26, %rd76;
	ld.global.f32 	%f10, [%rd77];
	setp.eq.f32 	%p11, %f10, %f2;
	selp.u64 	%rd78, 1, 0, %p11;
	ld.global.f32 	%f11, [%rd77+2048];
	setp.eq.f32 	%p12, %f11, %f2;
	selp.u64 	%rd79, 1, 0, %p12;
	ld.global.f32 	%f12, [%rd77+4096];
	setp.eq.f32 	%p13, %f12, %f2;
	selp.u64 	%rd80, 1, 0, %p13;
	ld.global.f32 	%f13, [%rd77+6144];
	setp.eq.f32 	%p14, %f13, %f2;
	selp.u64 	%rd81, 1, 0, %p14;
	ld.global.f32 	%f14, [%rd77+8192];
	setp.eq.f32 	%p15, %f14, %f2;
	selp.u64 	%rd82, 1, 0, %p15;
	ld.global.f32 	%f15, [%rd77+10240];
	setp.eq.f32 	%p16, %f15, %f2;
	selp.u64 	%rd83, 1, 0, %p16;
	ld.global.f32 	%f16, [%rd77+12288];
	setp.eq.f32 	%p17, %f16, %f2;
	selp.u64 	%rd84, 1, 0, %p17;
	add.s64 	%rd85, %rd401, %rd78;
	add.s64 	%rd86, %rd85, %rd79;
	add.s64 	%rd87, %rd86, %rd80;
	add.s64 	%rd88, %rd87, %rd81;
	add.s64 	%rd89, %rd88, %rd82;
	add.s64 	%rd90, %rd89, %rd83;
	add.s64 	%rd401, %rd90, %rd84;
	sub.s64 	%rd91, %rd58, %rd390;
	setp.lt.u64 	%p18, %rd91, 3584;
	@%p18 bra 	$L__BB7_45;
	add.s64 	%rd390, %rd390, 3584;
	setp.le.u64 	%p19, %rd390, %rd28;
	@%p19 bra 	$L__BB7_30;
$L__BB7_32:
	setp.le.u64 	%p20, %rd58, %rd390;
	cvt.u32.u64 	%r49, %rd390;
	cvt.u32.u64 	%r50, %rd58;
	sub.s32 	%r51, %r50, %r49;
	setp.ge.s32 	%p21, %r25, %r51;
	or.pred  	%p22, %p20, %p21;
	@%p22 bra 	$L__BB7_45;
	not.b32 	%r54, %r25;
	add.s32 	%r55, %r54, %r50;
	sub.s32 	%r57, %r55, %r49;
	shr.u32 	%r58, %r57, 9;
	add.s32 	%r26, %r58, 1;
	and.b32  	%r27, %r26, 15;
	setp.lt.u32 	%p23, %r57, 7680;
	mov.u32 	%r249, %r25;
	@%p23 bra 	$L__BB7_36;
	and.b32  	%r59, %r26, 16777200;
	neg.s32 	%r247, %r59;
	add.s64 	%rd93, %rd390, %rd25;
	shl.b64 	%rd94, %rd93, 2;
	add.s64 	%rd95, %rd94, %rd2;
	add.s64 	%rd391, %rd95, 16384;
	mov.u32 	%r249, %r25;
$L__BB7_35:
	.pragma "nounroll";
	ld.global.f32 	%f17, [%rd391+-16384];
	setp.eq.f32 	%p24, %f17, %f2;
	selp.u64 	%rd96, 1, 0, %p24;
	add.s64 	%rd97, %rd401, %rd96;
	ld.global.f32 	%f18, [%rd391+-14336];
	setp.eq.f32 	%p25, %f18, %f2;
	selp.u64 	%rd98, 1, 0, %p25;
	add.s64 	%rd99, %rd97, %rd98;
	ld.global.f32 	%f19, [%rd391+-12288];
	setp.eq.f32 	%p26, %f19, %f2;
	selp.u64 	%rd100, 1, 0, %p26;
	add.s64 	%rd101, %rd99, %rd100;
	ld.global.f32 	%f20, [%rd391+-10240];
	setp.eq.f32 	%p27, %f20, %f2;
	selp.u64 	%rd102, 1, 0, %p27;
	add.s64 	%rd103, %rd101, %rd102;
	ld.global.f32 	%f21, [%rd391+-8192];
	setp.eq.f32 	%p28, %f21, %f2;
	selp.u64 	%rd104, 1, 0, %p28;
	add.s64 	%rd105, %rd103, %rd104;
	ld.global.f32 	%f22, [%rd391+-6144];
	setp.eq.f32 	%p29, %f22, %f2;
	selp.u64 	%rd106, 1, 0, %p29;
	add.s64 	%rd107, %rd105, %rd106;
	ld.global.f32 	%f23, [%rd391+-4096];
	setp.eq.f32 	%p30, %f23, %f2;
	selp.u64 	%rd108, 1, 0, %p30;
	add.s64 	%rd109, %rd107, %rd108;
	ld.global.f32 	%f24, [%rd391+-2048];
	setp.eq.f32 	%p31, %f24, %f2;
	selp.u64 	%rd110, 1, 0, %p31;
	add.s64 	%rd111, %rd109, %rd110;
	ld.global.f32 	%f25, [%rd391];
	setp.eq.f32 	%p32, %f25, %f2;
	selp.u64 	%rd112, 1, 0, %p32;
	add.s64 	%rd113, %rd111, %rd112;
	ld.global.f32 	%f26, [%rd391+2048];
	setp.eq.f32 	%p33, %f26, %f2;
	selp.u64 	%rd114, 1, 0, %p33;
	add.s64 	%rd115, %rd113, %rd114;
	ld.global.f32 	%f27, [%rd391+4096];
	setp.eq.f32 	%p34, %f27, %f2;
	selp.u64 	%rd116, 1, 0, %p34;
	add.s64 	%rd117, %rd115, %rd116;
	ld.global.f32 	%f28, [%rd391+6144];
	setp.eq.f32 	%p35, %f28, %f2;
	selp.u64 	%rd118, 1, 0, %p35;
	add.s64 	%rd119, %rd117, %rd118;
	ld.global.f32 	%f29, [%rd391+8192];
	setp.eq.f32 	%p36, %f29, %f2;
	selp.u64 	%rd120, 1, 0, %p36;
	add.s64 	%rd121, %rd119, %rd120;
	ld.global.f32 	%f30, [%rd391+10240];
	setp.eq.f32 	%p37, %f30, %f2;
	selp.u64 	%rd122, 1, 0, %p37;
	add.s64 	%rd123, %rd121, %rd122;
	ld.global.f32 	%f31, [%rd391+12288];
	setp.eq.f32 	%p38, %f31, %f2;
	selp.u64 	%rd124, 1, 0, %p38;
	add.s64 	%rd125, %rd123, %rd124;
	ld.global.f32 	%f32, [%rd391+14336];
	setp.eq.f32 	%p39, %f32, %f2;
	selp.u64 	%rd126, 1, 0, %p39;
	add.s64 	%rd401, %rd125, %rd126;
	add.s32 	%r249, %r249, 8192;
	add.s32 	%r247, %r247, 16;
	add.s64 	%rd391, %rd391, 32768;
	setp.ne.s32 	%p40, %r247, 0;
	@%p40 bra 	$L__BB7_35;
$L__BB7_36:
	setp.eq.s32 	%p41, %r27, 0;
	@%p41 bra 	$L__BB7_45;
	and.b32  	%r34, %r26, 7;
	setp.lt.u32 	%p42, %r27, 8;
	@%p42 bra 	$L__BB7_39;
	cvt.u64.u32 	%rd128, %r249;
	add.s64 	%rd129, %rd390, %rd128;
	shl.b64 	%rd130, %rd129, 2;
	add.s64 	%rd131, %rd2, %rd130;
	ld.global.f32 	%f33, [%rd131];
	setp.eq.f32 	%p43, %f33, %f2;
	selp.u64 	%rd132, 1, 0, %p43;
	add.s64 	%rd133, %rd401, %rd132;
	ld.global.f32 	%f34, [%rd131+2048];
	setp.eq.f32 	%p44, %f34, %f2;
	selp.u64 	%rd134, 1, 0, %p44;
	add.s64 	%rd135, %rd133, %rd134;
	ld.global.f32 	%f35, [%rd131+4096];
	setp.eq.f32 	%p45, %f35, %f2;
	selp.u64 	%rd136, 1, 0, %p45;
	add.s64 	%rd137, %rd135, %rd136;
	ld.global.f32 	%f36, [%rd131+6144];
	setp.eq.f32 	%p46, %f36, %f2;
	selp.u64 	%rd138, 1, 0, %p46;
	add.s64 	%rd139, %rd137, %rd138;
	ld.global.f32 	%f37, [%rd131+8192];
	setp.eq.f32 	%p47, %f37, %f2;
	selp.u64 	%rd140, 1, 0, %p47;
	add.s64 	%rd141, %rd139, %rd140;
	ld.global.f32 	%f38, [%rd131+10240];
	setp.eq.f32 	%p48, %f38, %f2;
	selp.u64 	%rd142, 1, 0, %p48;
	add.s64 	%rd143, %rd141, %rd142;
	ld.global.f32 	%f39, [%rd131+12288];
	setp.eq.f32 	%p49, %f39, %f2;
	selp.u64 	%rd144, 1, 0, %p49;
	add.s64 	%rd145, %rd143, %rd144;
	ld.global.f32 	%f40, [%rd131+14336];
	setp.eq.f32 	%p50, %f40, %f2;
	selp.u64 	%rd146, 1, 0, %p50;
	add.s64 	%rd401, %rd145, %rd146;
	add.s32 	%r249, %r249, 4096;
$L__BB7_39:
	setp.eq.s32 	%p51, %r34, 0;
	@%p51 bra 	$L__BB7_45;
	and.b32  	%r37, %r26, 3;
	setp.lt.u32 	%p52, %r34, 4;
	@%p52 bra 	$L__BB7_42;
	cvt.u64.u32 	%rd148, %r249;
	add.s64 	%rd149, %rd390, %rd148;
	shl.b64 	%rd150, %rd149, 2;
	add.s64 	%rd151, %rd2, %rd150;
	ld.global.f32 	%f41, [%rd151];
	setp.eq.f32 	%p53, %f41, %f2;
	selp.u64 	%rd152, 1, 0, %p53;
	add.s64 	%rd153, %rd401, %rd152;
	ld.global.f32 	%f42, [%rd151+2048];
	setp.eq.f32 	%p54, %f42, %f2;
	selp.u64 	%rd154, 1, 0, %p54;
	add.s64 	%rd155, %rd153, %rd154;
	ld.global.f32 	%f43, [%rd151+4096];
	setp.eq.f32 	%p55, %f43, %f2;
	selp.u64 	%rd156, 1, 0, %p55;
	add.s64 	%rd157, %rd155, %rd156;
	ld.global.f32 	%f44, [%rd151+6144];
	setp.eq.f32 	%p56, %f44, %f2;
	selp.u64 	%rd158, 1, 0, %p56;
	add.s64 	%rd401, %rd157, %rd158;
	add.s32 	%r249, %r249, 2048;
$L__BB7_42:
	setp.eq.s32 	%p57, %r37, 0;
	@%p57 bra 	$L__BB7_45;
	cvt.u64.u32 	%rd159, %r249;
	add.s64 	%rd160, %rd390, %rd159;
	shl.b64 	%rd161, %rd160, 2;
	add.s64 	%rd399, %rd2, %rd161;
	neg.s32 	%r252, %r37;
$L__BB7_44:
	.pragma "nounroll";
	ld.global.f32 	%f45, [%rd399];
	setp.eq.f32 	%p58, %f45, %f2;
	selp.u64 	%rd162, 1, 0, %p58;
	add.s64 	%rd401, %rd401, %rd162;
	add.s64 	%rd399, %rd399, 2048;
	add.s32 	%r252, %r252, 1;
	setp.ne.s32 	%p59, %r252, 0;
	@%p59 bra 	$L__BB7_44;
$L__BB7_45:
	// begin inline asm
	mov.u32 %r60, %laneid;
	// end inline asm
	mov.b64 	{%r62, %r67}, %rd401;
	mov.b32 	%r68, 1;
	mov.b32 	%r109, 31;
	mov.b32 	%r110, -1;
	// begin inline asm
	shfl.sync.down.b32 %r61, %r62, %r68, %r109, %r110;
	// end inline asm
	// begin inline asm
	shfl.sync.down.b32 %r66, %r67, %r68, %r109, %r110;
	// end inline asm
	mov.b64 	%rd163, {%r61, %r66};
	setp.gt.s32 	%p60, %r60, 30;
	selp.b64 	%rd164, 0, %rd163, %p60;
	add.s64 	%rd165, %rd164, %rd401;
	mov.b64 	{%r72, %r77}, %rd165;
	mov.b32 	%r78, 2;
	// begin inline asm
	shfl.sync.down.b32 %r71, %r72, %r78, %r109, %r110;
	// end inline asm
	// begin inline asm
	shfl.sync.down.b32 %r76, %r77, %r78, %r109, %r110;
	// end inline asm
	mov.b64 	%rd166, {%r71, %r76};
	setp.gt.s32 	%p61, %r60, 29;
	selp.b64 	%rd167, 0, %rd166, %p61;
	add.s64 	%rd168, %rd167, %rd165;
	mov.b64 	{%r82, %r87}, %rd168;
	mov.b32 	%r88, 4;
	// begin inline asm
	shfl.sync.down.b32 %r81, %r82, %r88, %r109, %r110;
	// end inline asm
	// begin inline asm
	shfl.sync.down.b32 %r86, %r87, %r88, %r109, %r110;
	// end inline asm
	mov.b64 	%rd169, {%r81, %r86};
	setp.gt.s32 	%p62, %r60, 27;
	selp.b64 	%rd170, 0, %rd169, %p62;
	add.s64 	%rd171, %rd170, %rd168;
	mov.b64 	{%r92, %r97}, %rd171;
	mov.b32 	%r98, 8;
	// begin inline asm
	shfl.sync.down.b32 %r91, %r92, %r98, %r109, %r110;
	// end inline asm
	// begin inline asm
	shfl.sync.down.b32 %r96, %r97, %r98, %r109, %r110;
	// end inline asm
	mov.b64 	%rd172, {%r91, %r96};
	setp.gt.s32 	%p63, %r60, 23;
	selp.b64 	%rd173, 0, %rd172, %p63;
	add.s64 	%rd174, %rd173, %rd171;
	mov.b64 	{%r102, %r107}, %rd174;
	mov.b32 	%r108, 16;
	// begin inline asm
	shfl.sync.down.b32 %r101, %r102, %r108, %r109, %r110;
	// end inline asm
	// begin inline asm
	shfl.sync.down.b32 %r106, %r107, %r108, %r109, %r110;
	// end inline asm
	mov.b64 	%rd175, {%r101, %r106};
	setp.gt.s32 	%p64, %r60, 15;
	selp.b64 	%rd176, 0, %rd175, %p64;
	add.s64 	%rd402, %rd176, %rd174;
	setp.ne.s32 	%p65, %r60, 0;
	@%p65 bra 	$L__BB7_47;
	shr.u32 	%r111, %r25, 2;
	and.b32  	%r112, %r111, 248;
	mov.u32 	%r113, _ZZN3cub18CUB_300001_SM_10006detail6reduce28DeviceReduceSingleTileKernelINS2_10policy_hubIlyN4cuda3std3__44plusIlEEE10Policy1000EN6thrust24THRUST_300001_SM_1000_NS18transform_iteratorINSD_6detail14equal_to_valueIiEENSF_15normal_iteratorINSD_10device_ptrIfEEEEllEEPlyS9_llNS7_10__identityEEEvT0_T1_T2_T3_T4_T6_E12temp_storage;
	add.s32 	%r114, %r113, %r112;
	st.shared.u64 	[%r114+16], %rd402;
$L__BB7_47:
	bar.sync 	0;
	setp.ne.s32 	%p66, %r25, 0;
	@%p66 bra 	$L__BB7_49;
	ld.shared.u64 	%rd177, [_ZZN3cub18CUB_300001_SM_10006detail6reduce28DeviceReduceSingleTileKernelINS2_10policy_hubIlyN4cuda3std3__44plusIlEEE10Policy1000EN6thrust24THRUST_300001_SM_1000_NS18transform_iteratorINSD_6detail14equal_to_valueIiEENSF_15normal_iteratorINSD_10device_ptrIfEEEEllEEPlyS9_llNS7_10__identityEEEvT0_T1_T2_T3_T4_T6_E12temp_storage+24];
	add.s64 	%rd178, %rd177, %rd402;
	ld.shared.u64 	%rd179, [_ZZN3cub18CUB_300001_SM_10006detail6reduce28DeviceReduceSingleTileKernelINS2_10policy_hubIlyN4cuda3std3__44plusIlEEE10Policy1000EN6thrust24THRUST_300001_SM_1000_NS18transform_iteratorINSD_6detail14equal_to_valueIiEENSF_15normal_iteratorINSD_10device_ptrIfEEEEllEEPlyS9_llNS7_10__identityEEEvT0_T1_T2_T3_T4_T6_E12temp_storage+32];
	add.s64 	%rd180, %rd178, %rd179;
	ld.shared.u64 	%rd181, [_ZZN3cub18CUB_300001_SM_10006detail6reduce28DeviceReduceSingleTileKernelINS2_10policy_hubIlyN4cuda3std3__44plusIlEEE10Policy1000EN6thrust24THRUST_300001_SM_1000_NS18transform_iteratorINSD_6detail14equal_to_valueIiEENSF_15normal_iteratorINSD_10device_ptrIfEEEEllEEPlyS9_llNS7_10__identityEEEvT0_T1_T2_T3_T4_T6_E12temp_storage+40];
	add.s64 	%rd182, %rd180, %rd181;
	ld.shared.u64 	%rd183, [_ZZN3cub18CUB_300001_SM_10006detail6reduce28DeviceReduceSingleTileKernelINS2_10policy_hubIlyN4cuda3std3__44plusIlEEE10Policy1000EN6thrust24THRUST_300001_SM_1000_NS18transform_iteratorINSD_6detail14equal_to_valueIiEENSF_15normal_iteratorINSD_10device_ptrIfEEEEllEEPlyS9_llNS7_10__identityEEEvT0_T1_T2_T3_T4_T6_E12temp_storage+48];
	add.s64 	%rd184, %rd182, %rd183;
	ld.shared.u64 	%rd185, [_ZZN3cub18CUB_300001_SM_10006detail6reduce28DeviceReduceSingleTileKernelINS2_10policy_hubIlyN4cuda3std3__44plusIlEEE10Policy1000EN6thrust24THRUST_300001_SM_1000_NS18transform_iteratorINSD_6detail14equal_to_valueIiEENSF_15normal_iteratorINSD_10device_ptrIfEEEEllEEPlyS9_llNS7_10__identityEEEvT0_T1_T2_T3_T4_T6_E12temp_storage+56];
	add.s64 	%rd186, %rd184, %rd185;
	ld.shared.u64 	%rd187, [_ZZN3cub18CUB_300001_SM_10006detail6reduce28DeviceReduceSingleTileKernelINS2_10policy_hubIlyN4cuda3std3__44plusIlEEE10Policy1000EN6thrust24THRUST_300001_SM_1000_NS18transform_iteratorINSD_6detail14equal_to_valueIiEENSF_15normal_iteratorINSD_10device_ptrIfEEEEllEEPlyS9_llNS7_10__identityEEEvT0_T1_T2_T3_T4_T6_E12temp_storage+64];
	add.s64 	%rd188, %rd186, %rd187;
	ld.shared.u64 	%rd189, [_ZZN3cub18CUB_300001_SM_10006detail6reduce28DeviceReduceSingleTileKernelINS2_10policy_hubIlyN4cuda3std3__44plusIlEEE10Policy1000EN6thrust24THRUST_300001_SM_1000_NS18transform_iteratorINSD_6detail14equal_to_valueIiEENSF_15normal_iteratorINSD_10device_ptrIfEEEEllEEPlyS9_llNS7_10__identityEEEvT0_T1_T2_T3_T4_T6_E12temp_storage+72];
	add.s64 	%rd190, %rd188, %rd189;
	ld.shared.u64 	%rd191, [_ZZN3cub18CUB_300001_SM_10006detail6reduce28DeviceReduceSingleTileKernelINS2_10policy_hubIlyN4cuda3std3__44plusIlEEE10Policy1000EN6thrust24THRUST_300001_SM_1000_NS18transform_iteratorINSD_6detail14equal_to_valueIiEENSF_15normal_iteratorINSD_10device_ptrIfEEEEllEEPlyS9_llNS7_10__identityEEEvT0_T1_T2_T3_T4_T6_E12temp_storage+80];
	add.s64 	%rd192, %rd190, %rd191;
	ld.shared.u64 	%rd193, [_ZZN3cub18CUB_300001_SM_10006detail6reduce28DeviceReduceSingleTileKernelINS2_10policy_hubIlyN4cuda3std3__44plusIlEEE10Policy1000EN6thrust24THRUST_300001_SM_1000_NS18transform_iteratorINSD_6detail14equal_to_valueIiEENSF_15normal_iteratorINSD_10device_ptrIfEEEEllEEPlyS9_llNS7_10__identityEEEvT0_T1_T2_T3_T4_T6_E12temp_storage+88];
	add.s64 	%rd194, %rd192, %rd193;
	ld.shared.u64 	%rd195, [_ZZN3cub18CUB_300001_SM_10006detail6reduce28DeviceReduceSingleTileKernelINS2_10policy_hubIlyN4cuda3std3__44plusIlEEE10Policy1000EN6thrust24THRUST_300001_SM_1000_NS18transform_iteratorINSD_6detail14equal_to_valueIiEENSF_15normal_iteratorINSD_10device_ptrIfEEEEllEEPlyS9_llNS7_10__identityEEEvT0_T1_T2_T3_T4_T6_E12temp_storage+96];
	add.s64 	%rd196, %rd194, %rd195;
	ld.shared.u64 	%rd197, [_ZZN3cub18CUB_300001_SM_10006detail6reduce28DeviceReduceSingleTileKernelINS2_10policy_hubIlyN4cuda3std3__44plusIlEEE10Policy1000EN6thrust24THRUST_300001_SM_1000_NS18transform_iteratorINSD_6detail14equal_to_valueIiEENSF_15normal_iteratorINSD_10device_ptrIfEEEEllEEPlyS9_llNS7_10__identityEEEvT0_T1_T2_T3_T4_T6_E12temp_storage+104];
	add.s64 	%rd198, %rd196, %rd197;
	ld.shared.u64 	%rd199, [_ZZN3cub18CUB_300001_SM_10006detail6reduce28DeviceReduceSingleTileKernelINS2_10policy_hubIlyN4cuda3std3__44plusIlEEE10Policy1000EN6thrust24THRUST_300001_SM_1000_NS18transform_iteratorINSD_6detail14equal_to_valueIiEENSF_15normal_iteratorINSD_10device_ptrIfEEEEllEEPlyS9_llNS7_10__identityEEEvT0_T1_T2_T3_T4_T6_E12temp_storage+112];
	add.s64 	%rd200, %rd198, %rd199;
	ld.shared.u64 	%rd201, [_ZZN3cub18CUB_300001_SM_10006detail6reduce28DeviceReduceSingleTileKernelINS2_10policy_hubIlyN4cuda3std3__44plusIlEEE10Policy1000EN6thrust24THRUST_300001_SM_1000_NS18transform_iteratorINSD_6detail14equal_to_valueIiEENSF_15normal_iteratorINSD_10device_ptrIfEEEEllEEPlyS9_llNS7_10__identityEEEvT0_T1_T2_T3_T4_T6_E12temp_storage+120];
	add.s64 	%rd202, %rd200, %rd201;
	ld.shared.u64 	%rd203, [_ZZN3cub18CUB_300001_SM_10006detail6reduce28DeviceReduceSingleTileKernelINS2_10policy_hubIlyN4cuda3std3__44plusIlEEE10Policy1000EN6thrust24THRUST_300001_SM_1000_NS18transform_iteratorINSD_6detail14equal_to_valueIiEENSF_15normal_iteratorINSD_10device_ptrIfEEEEllEEPlyS9_llNS7_10__identityEEEvT0_T1_T2_T3_T4_T6_E12temp_storage+128];
	add.s64 	%rd204, %rd202, %rd203;
	ld.shared.u64 	%rd205, [_ZZN3cub18CUB_300001_SM_10006detail6reduce28DeviceReduceSingleTileKernelINS2_10policy_hubIlyN4cuda3std3__44plusIlEEE10Policy1000EN6thrust24THRUST_300001_SM_1000_NS18transform_iteratorINSD_6detail14equal_to_valueIiEENSF_15normal_iteratorINSD_10device_ptrIfEEEEllEEPlyS9_llNS7_10__identityEEEvT0_T1_T2_T3_T4_T6_E12temp_storage+136];
	add.s64 	%rd402, %rd204, %rd205;
$L__BB7_49:
	mov.u32 	%r237, %tid.x;
	setp.ne.s32 	%p138, %r237, 0;
	@%p138 bra 	$L__BB7_51;
	add.s64 	%rd375, %rd402, %rd59;
	st.global.u64 	[%rd1], %rd375;
$L__BB7_51:
	ret;

}
	// .globl	_ZN3cub18CUB_300001_SM_10006detail6reduce18DeviceReduceKernelINS2_10policy_hubIlyN4cuda3std3__44plusIlEEE10Policy1000EN6thrust24THRUST_300001_SM_1000_NS18transform_iteratorINSD_6detail14equal_to_valueIiEENSF_15normal_iteratorINSD_10device_ptrIfEEEEllEEyS9_lNS7_10__identityEEEvT0_PT3_T1_NS0_13GridEvenShareISR_EET2_T4_
.visible .entry _ZN3cub18CUB_300001_SM_10006detail6reduce18DeviceReduceKernelINS2_10policy_hubIlyN4cuda3std3__44plusIlEEE10Policy1000EN6thrust24THRUST_300001_SM_1000_NS18transform_iteratorINSD_6detail14equal_to_valueIiEENSF_15normal_iteratorINSD_10device_ptrIfEEEEllEEyS9_lNS7_10__identityEEEvT0_PT3_T1_NS0_13GridEvenShareISR_EET2_T4_(
	.param .align 8 .b8 _ZN3cub18CUB_300001_SM_10006detail6reduce18DeviceReduceKernelINS2_10policy_hubIlyN4cuda3std3__44plusIlEEE10Policy1000EN6thrust24THRUST_300001_SM_1000_NS18transform_iteratorINSD_6detail14equal_to_valueIiEENSF_15normal_iteratorINSD_10device_ptrIfEEEEllEEyS9_lNS7_10__identityEEEvT0_PT3_T1_NS0_13GridEvenShareISR_EET2_T4__param_0[16],
	.param .u64 .ptr .align 1 _ZN3cub18CUB_300001_SM_10006detail6reduce18DeviceReduceKernelINS2_10policy_hubIlyN4cuda3std3__44plusIlEEE10Policy1000EN6thrust24THRUST_300001_SM_1000_NS18transform_iteratorINSD_6detail14equal_to_valueIiEENSF_15normal_iteratorINSD_10device_ptrIfEEEEllEEyS9_lNS7_10__identityEEEvT0_PT3_T1_NS0_13GridEvenShareISR_EET2_T4__param_1,
	.param .u64 _ZN3cub18CUB_300001_SM_10006detail6reduce18DeviceReduceKernelINS2_10policy_hubIlyN4cuda3std3__44plusIlEEE10Policy1000EN6thrust24THRUST_300001_SM_1000_NS18transform_iteratorINSD_6detail14equal_to_valueIiEENSF_15normal_iteratorINSD_10device_ptrIfEEEEllEEyS9_lNS7_10__identityEEEvT0_PT3_T1_NS0_13GridEvenShareISR_EET2_T4__param_2,
	.param .align 8 .b8 _ZN3cub18CUB_300001_SM_10006detail6reduce18DeviceReduceKernelINS2_10policy_hubIlyN4cuda3std3__44plusIlEEE10Policy1000EN6thrust24THRUST_300001_SM_1000_NS18transform_iteratorINSD_6detail14equal_to_valueIiEENSF_15normal_iteratorINSD_10device_ptrIfEEEEllEEyS9_lNS7_10__identityEEEvT0_PT3_T1_NS0_13GridEvenShareISR_EET2_T4__param_3[72],
	.param .align 1 .b8 _ZN3cub18CUB_300001_SM_10006detail6reduce18DeviceReduceKernelINS2_10policy_hubIlyN4cuda3std3__44plusIlEEE10Policy1000EN6thrust24THRUST_300001_SM_1000_NS18transform_iteratorINSD_6detail14equal_to_valueIiEENSF_15normal_iteratorINSD_10device_ptrIfEEEEllEEyS9_lNS7_10__identityEEEvT0_PT3_T1_NS0_13GridEvenShareISR_EET2_T4__param_4[1],
	.param .align 1 .b8 _ZN3cub18CUB_300001_SM_10006detail6reduce18DeviceReduceKernelINS2_10policy_hubIlyN4cuda3std3__44plusIlEEE10Policy1000EN6thrust24THRUST_300001_SM_1000_NS18transform_iteratorINSD_6detail14equal_to_valueIiEENSF_15normal_iteratorINSD_10device_ptrIfEEEEllEEyS9_lNS7_10__identityEEEvT0_PT3_T1_NS0_13GridEvenShareISR_EET2_T4__param_5[1]
)
.maxntid 512
{
	.reg .pred 	%p<138>;
	.reg .b16 	%rs<4>;
	.reg .b32 	%r<281>;
	.reg .b32 	%f<77>;
	.reg .b64 	%rd<420>;
	// demoted variable
	.shared .align 8 .b8 _ZZN3cub18CUB_300001_SM_10006detail6reduce18DeviceReduceKernelINS2_10policy_hubIlyN4cuda3std3__44plusIlEEE10Policy1000EN6thrust24THRUST_300001_SM_1000_NS18transform_iteratorINSD_6detail14equal_to_valueIiEENSF_15normal_iteratorINSD_10device_ptrIfEEEEllEEyS9_lNS7_10__identityEEEvT0_PT3_T1_NS0_13GridEvenShareISR_EET2_T4_E12temp_storage[152];
	ld.param.u32 	%r2, [_ZN3cub18CUB_300001_SM_10006detail6reduce18DeviceReduceKernelINS2_10policy_hubIlyN4cuda3std3__44plusIlEEE10Policy1000EN6thrust24THRUST_300001_SM_1000_NS18transform_iteratorINSD_6detail14equal_to_valueIiEENSF_15normal_iteratorINSD_10device_ptrIfEEEEllEEyS9_lNS7_10__identityEEEvT0_PT3_T1_NS0_13GridEvenShareISR_EET2_T4__param_0+8];
	ld.param.u64 	%rd1, [_ZN3cub18CUB_300001_SM_10006detail6reduce18DeviceReduceKernelINS2_10policy_hubIlyN4cuda3std3__44plusIlEEE10Policy1000EN6thrust24THRUST_300001_SM_1000_NS18transform_iteratorINSD_6detail14equal_to_valueIiEENSF_15normal_iteratorINSD_10device_ptrIfEEEEllEEyS9_lNS7_10__identityEEEvT0_PT3_T1_NS0_13GridEvenShareISR_EET2_T4__param_3+32];
	ld.param.u32 	%r1, [_ZN3cub18CUB_300001_SM_10006detail6reduce18DeviceReduceKernelINS2_10policy_hubIlyN4cuda3std3__44plusIlEEE10Policy1000EN6thrust24THRUST_300001_SM_1000_NS18transform_iteratorINSD_6detail14equal_to_valueIiEENSF_15normal_iteratorINSD_10device_ptrIfEEEEllEEyS9_lNS7_10__identityEEEvT0_PT3_T1_NS0_13GridEvenShareISR_EET2_T4__param_3+40];
	ld.param.u64 	%rd64, [_ZN3cub18CUB_300001_SM_10006detail6reduce18DeviceReduceKernelINS2_10policy_hubIlyN4cuda3std3__44plusIlEEE10Policy1000EN6thrust24THRUST_300001_SM_1000_NS18transform_iteratorINSD_6detail14equal_to_valueIiEENSF_15normal_iteratorINSD_10device_ptrIfEEEEllEEyS9_lNS7_10__identityEEEvT0_PT3_T1_NS0_13GridEvenShareISR_EET2_T4__param_0];
	cvta.to.global.u64 	%rd2, %rd64;
	mov.u32 	%r3, %ctaid.x;
	mul.lo.s32 	%r51, %r1, 3584;
	cvt.s64.s32 	%rd3, %r51;
	mul.lo.s32 	%r52, %r3, 3584;
	cvt.u64.u32 	%rd4, %r52;
	sub.s64 	%rd5, %rd1, %rd4;
	setp.gt.u64 	%p1, %rd5, 3583;
	@%p1 bra 	$L__BB8_25;
	cvt.u32.u64 	%r137, %rd4;
	cvt.u32.u64 	%r4, %rd1;
	sub.s32 	%r5, %r4, %r137;
	mov.u32 	%r6, %tid.x;
	setp.ge.s32 	%p66, %r6, %r5;
	mov.b64 	%rd403, 0;
	mov.u32 	%r268, %r6;
	@%p66 bra 	$L__BB8_3;
	add.s32 	%r139, %r137, %r6;
	mul.wide.u32 	%rd214, %r139, 4;
	add.s64 	%rd215, %rd2, %rd214;
	ld.global.f32 	%f46, [%rd215];
	cvt.rn.f32.s32 	%f47, %r2;
	setp.eq.f32 	%p67, %f46, %f47;
	selp.u64 	%rd403, 1, 0, %p67;
	add.s32 	%r268, %r6, 512;
$L__BB8_3:
	setp.ge.s32 	%p68, %r268, %r5;
	@%p68 bra 	$L__BB8_16;
	cvt.rn.f32.s32 	%f1, %r2;
	not.b32 	%r141, %r268;
	add.s32 	%r142, %r141, %r4;
	sub.s32 	%r143, %r142, %r137;
	shr.u32 	%r144, %r143, 9;
	add.s32 	%r9, %r144, 1;
	and.b32  	%r10, %r9, 15;
	setp.lt.u32 	%p69, %r143, 7680;
	@%p69 bra 	$L__BB8_7;
	and.b32  	%r145, %r9, 16777200;
	neg.s32 	%r266, %r145;
	mul.wide.u32 	%rd217, %r3, 14336;
	mul.wide.u32 	%rd218, %r268, 4;
	add.s64 	%rd219, %rd217, %rd218;
	add.s64 	%rd220, %rd219, %rd2;
	add.s64 	%rd394, %rd220, 16384;
$L__BB8_6:
	.pragma "nounroll";
	ld.global.f32 	%f48, [%rd394+-16384];
	setp.eq.f32 	%p70, %f48, %f1;
	selp.u64 	%rd221, 1, 0, %p70;
	add.s64 	%rd222, %rd403, %rd221;
	ld.global.f32 	%f49, [%rd394+-14336];
	setp.eq.f32 	%p71, %f49, %f1;
	selp.u64 	%rd223, 1, 0, %p71;
	add.s64 	%rd224, %rd222, %rd223;
	ld.global.f32 	%f50, [%rd394+-12288];
	setp.eq.f32 	%p72, %f50, %f1;
	selp.u64 	%rd225, 1, 0, %p72;
	add.s64 	%rd226, %rd224, %rd225;
	ld.global.f32 	%f51, [%rd394+-10240];
	setp.eq.f32 	%p73, %f51, %f1;
	selp.u64 	%rd227, 1, 0, %p73;
	add.s64 	%rd228, %rd226, %rd227;
	ld.global.f32 	%f52, [%rd394+-8192];
	setp.eq.f32 	%p74, %f52, %f1;
	selp.u64 	%rd229, 1, 0, %p74;
	add.s64 	%rd230, %rd228, %rd229;
	ld.global.f32 	%f53, [%rd394+-6144];
	setp.eq.f32 	%p75, %f53, %f1;
	selp.u64 	%rd231, 1, 0, %p75;
	add.s64 	%rd232, %rd230, %rd231;
	ld.global.f32 	%f54, [%rd394+-4096];
	setp.eq.f32 	%p76, %f54, %f1;
	selp.u64 	%rd233, 1, 0, %p76;
	add.s64 	%rd234, %rd232, %rd233;
	ld.global.f32 	%f55, [%rd394+-2048];
	setp.eq.f32 	%p77, %f55, %f1;
	selp.u64 	%rd235, 1, 0, %p77;
	add.s64 	%rd236, %rd234, %rd235;
	ld.global.f32 	%f56, [%rd394];
	setp.eq.f32 	%p78, %f56, %f1;
	selp.u64 	%rd237, 1, 0, %p78;
	add.s64 	%rd238, %rd236, %rd237;
	ld.global.f32 	%f57, [%rd394+2048];
	setp.eq.f32 	%p79, %f57, %f1;
	selp.u64 	%rd239, 1, 0, %p79;
	add.s64 	%rd240, %rd238, %rd239;
	ld.global.f32 	%f58, [%rd394+4096];
	setp.eq.f32 	%p80, %f58, %f1;
	selp.u64 	%rd241, 1, 0, %p80;
	add.s64 	%rd242, %rd240, %rd241;
	ld.global.f32 	%f59, [%rd394+6144];
	setp.eq.f32 	%p81, %f59, %f1;
	selp.u64 	%rd243, 1, 0, %p81;
	add.s64 	%rd244, %rd242, %rd243;
	ld.global.f32 	%f60, [%rd394+8192];
	setp.eq.f32 	%p82, %f60, %f1;
	selp.u64 	%rd245, 1, 0, %p82;
	add.s64 	%rd246, %rd244, %rd245;
	ld.global.f32 	%f61, [%rd394+10240];
	setp.eq.f32 	%p83, %f61, %f1;
	selp.u64 	%rd247, 1, 0, %p83;
	add.s64 	%rd248, %rd246, %rd247;
	ld.global.f32 	%f62, [%rd394+12288];
	setp.eq.f32 	%p84, %f62, %f1;
	selp.u64 	%rd249, 1, 0, %p84;
	add.s64 	%rd250, %rd248, %rd249;
	ld.global.f32 	%f63, [%rd394+14336];
	setp.eq.f32 	%p85, %f63, %f1;
	selp.u64 	%rd251, 1, 0, %p85;
	add.s64 	%rd403, %rd250, %rd251;
	add.s32 	%r268, %r268, 8192;
	add.s32 	%r266, %r266, 16;
	add.s64 	%rd394, %rd394, 32768;
	setp.ne.s32 	%p86, %r266, 0;
	@%p86 bra 	$L__BB8_6;
$L__BB8_7:
	setp.eq.s32 	%p87, %r10, 0;
	@%p87 bra 	$L__BB8_16;
	and.b32  	%r17, %r9, 7;
	setp.lt.u32 	%p88, %r10, 8;
	@%p88 bra 	$L__BB8_10;
	cvt.s64.s32 	%rd253, %r268;
	add.s64 	%rd254, %rd253, %rd4;
	shl.b64 	%rd255, %rd254, 2;
	add.s64 	%rd256, %rd2, %rd255;
	ld.global.f32 	%f64, [%rd256];
	setp.eq.f32 	%p89, %f64, %f1;
	selp.u64 	%rd257, 1, 0, %p89;
	add.s64 	%rd258, %rd403, %rd257;
	ld.global.f32 	%f65, [%rd256+2048];
	setp.eq.f32 	%p90, %f65, %f1;
	selp.u64 	%rd259, 1, 0, %p90;
	add.s64 	%rd260, %rd258, %rd259;
	ld.global.f32 	%f66, [%rd256+4096];
	setp.eq.f32 	%p91, %f66, %f1;
	selp.u64 	%rd261, 1, 0, %p91;
	add.s64 	%rd262, %rd260, %rd261;
	ld.global.f32 	%f67, [%rd256+6144];
	setp.eq.f32 	%p92, %f67, %f1;
	selp.u64 	%rd263, 1, 0, %p92;
	add.s64 	%rd264, %rd262, %rd263;
	ld.global.f32 	%f68, [%rd256+8192];
	setp.eq.f32 	%p93, %f68, %f1;
	selp.u64 	%rd265, 1, 0, %p93;
	add.s64 	%rd266, %rd264, %rd265;
	ld.global.f32 	%f69, [%rd256+10240];
	setp.eq.f32 	%p94, %f69, %f1;
	selp.u64 	%rd267, 1, 0, %p94;
	add.s64 	%rd268, %rd266, %rd267;
	ld.global.f32 	%f70, [%rd256+12288];
	setp.eq.f32 	%p95, %f70, %f1;
	selp.u64 	%rd269, 1, 0, %p95;
	add.s64 	%rd270, %rd268, %rd269;
	ld.global.f32 	%f71, [%rd256+14336];
	setp.eq.f32 	%p96, %f71, %f1;
	selp.u64 	%rd271, 1, 0, %p96;
	add.s64 	%rd403, %rd270, %rd271;
	add.s32 	%r268, %r268, 4096;
$L__BB8_10:
	setp.eq.s32 	%p97, %r17, 0;
	@%p97 bra 	$L__BB8_16;
	and.b32  	%r20, %r9, 3;
	setp.lt.u32 	%p98, %r17, 4;
	@%p98 bra 	$L__BB8_13;
	cvt.s64.s32 	%rd273, %r268;
	add.s64 	%rd274, %rd273, %rd4;
	shl.b64 	%rd275, %rd274, 2;
	add.s64 	%rd276, %rd2, %rd275;
	ld.global.f32 	%f72, [%rd276];
	setp.eq.f32 	%p99, %f72, %f1;
	selp.u64 	%rd277, 1, 0, %p99;
	add.s64 	%rd278, %rd403, %rd277;
	ld.global.f32 	%f73, [%rd276+2048];
	setp.eq.f32 	%p100, %f73, %f1;
	selp.u64 	%rd279, 1, 0, %p100;
	add.s64 	%rd280, %rd278, %rd279;
	ld.global.f32 	%f74, [%rd276+4096];
	setp.eq.f32 	%p101, %f74, %f1;
	selp.u64 	%rd281, 1, 0, %p101;
	add.s64 	%rd282, %rd280, %rd281;
	ld.global.f32 	%f75, [%rd276+6144];
	setp.eq.f32 	%p102, %f75, %f1;
	selp.u64 	%rd283, 1, 0, %p102;
	add.s64 	%rd403, %rd282, %rd283;
	add.s32 	%r268, %r268, 2048;
$L__BB8_13:
	setp.eq.s32 	%p103, %r20, 0;
	@%p103 bra 	$L__BB8_16;
	mul.wide.u32 	%rd284, %r3, 14336;
	add.s64 	%rd21, %rd2, %rd284;
	neg.s32 	%r271, %r20;
$L__BB8_15:
	.pragma "nounroll";
	mul.wide.s32 	%rd285, %r268, 4;
	add.s64 	%rd286, %rd21, %rd285;
	ld.global.f32 	%f76, [%rd286];
	setp.eq.f32 	%p104, %f76, %f1;
	selp.u64 	%rd287, 1, 0, %p104;
	add.s64 	%rd403, %rd403, %rd287;
	add.s32 	%r268, %r268, 512;
	add.s32 	%r271, %r271, 1;
	setp.ne.s32 	%p105, %r271, 0;
	@%p105 bra 	$L__BB8_15;
$L__BB8_16:
	setp.lt.s32 	%p106, %r5, 512;
	@%p106 bra 	$L__BB8_21;
	// begin inline asm
	mov.u32 %r209, %laneid;
	// end inline asm
	mov.b64 	{%r211, %r216}, %rd403;
	mov.b32 	%r217, 1;
	mov.b32 	%r258, 31;
	mov.b32 	%r259, -1;
	// begin inline asm
	shfl.sync.down.b32 %r210, %r211, %r217, %r258, %r259;
	// end inline asm
	// begin inline asm
	shfl.sync.down.b32 %r215, %r216, %r217, %r258, %r259;
	// end inline asm
	mov.b64 	%rd346, {%r210, %r215};
	setp.gt.s32 	%p130, %r209, 30;
	selp.b64 	%rd347, 0, %rd346, %p130;
	add.s64 	%rd348, %rd347, %rd403;
	mov.b64 	{%r221, %r226}, %rd348;
	mov.b32 	%r227, 2;
	// begin inline asm
	shfl.sync.down.b32 %r220, %r221, %r227, %r258, %r259;
	// end inline asm
	// begin inline asm
	shfl.sync.down.b32 %r225, %r226, %r227, %r258, %r259;
	// end inline asm
	mov.b64 	%rd349, {%r220, %r225};
	setp.gt.s32 	%p131, %r209, 29;
	selp.b64 	%rd350, 0, %rd349, %p131;
	add.s64 	%rd351, %rd350, %rd348;
	mov.b64 	{%r231, %r236}, %rd351;
	mov.b32 	%r237, 4;
	// begin inline asm
	shfl.sync.down.b32 %r230, %r231, %r237, %r258, %r259;
	// end inline asm
	// begin inline asm
	shfl.sync.down.b32 %r235, %r236, %r237, %r258, %r259;
	// end inline asm
	mov.b64 	%rd352, {%r230, %r235};
	setp.gt.s32 	%p132, %r209, 27;
	selp.b64 	%rd353, 0, %rd352, %p132;
	add.s64 	%rd354, %rd353, %rd351;
	mov.b64 	{%r241, %r246}, %rd354;
	mov.b32 	%r247, 8;
	// begin inline asm
	shfl.sync.down.b32 %r240, %r241, %r247, %r258, %r259;
	// end inline asm
	// begin inline asm
	shfl.sync.down.b32 %r245, %r246, %r247, %r258, %r259;
	// end inline asm
	mov.b64 	%rd355, {%r240, %r245};
	setp.gt.s32 	%p133, %r209, 23;
	selp.b64 	%rd356, 0, %rd355, %p133;
	add.s64 	%rd357, %rd356, %rd354;
	mov.b64 	{%r251, %r256}, %rd357;
	mov.b32 	%r257, 16;
	// begin inline asm
	shfl.sync.down.b32 %r250, %r251, %r257, %r258, %r259;
	// end inline asm
	// begin inline asm
	shfl.sync.down.b32 %r255, %r256, %r257, %r258, %r259;
	// end inline asm
	mov.b64 	%rd358, {%r250, %r255};
	setp.gt.s32 	%p134, %r209, 15;
	selp.b64 	%rd359, 0, %rd358, %p134;
	add.s64 	%rd419, %rd359, %rd357;
	setp.ne.s32 	%p135, %r209, 0;
	@%p135 bra 	$L__BB8_19;
	shr.u32 	%r260, %r6, 2;
	and.b32  	%r261, %r260, 248;
	mov.u32 	%r262, _ZZN3cub18CUB_300001_SM_10006detail6reduce18DeviceReduceKernelINS2_10policy_hubIlyN4cuda3std3__44plusIlEEE10Policy1000EN6thrust24THRUST_300001_SM_1000_NS18transform_iteratorINSD_6detail14equal_to_valueIiEENSF_15normal_iteratorINSD_10device_ptrIfEEEEllEEyS9_lNS7_10__identityEEEvT0_PT3_T1_NS0_13GridEvenShareISR_EET2_T4_E12temp_storage;
	add.s32 	%r263, %r262, %r261;
	st.shared.u64 	[%r263+16], %rd419;
$L__BB8_19:
	bar.sync 	0;
	setp.ne.s32 	%p136, %r6, 0;
	@%p136 bra 	$L__BB8_46;
	ld.shared.u64 	%rd360, [_ZZN3cub18CUB_300001_SM_10006detail6reduce18DeviceReduceKernelINS2_10policy_hubIlyN4cuda3std3__44plusIlEEE10Policy1000EN6thrust24THRUST_300001_SM_1000_NS18transform_iteratorINSD_6detail14equal_to_valueIiEENSF_15normal_iteratorINSD_10device_ptrIfEEEEllEEyS9_lNS7_10__identityEEEvT0_PT3_T1_NS0_13GridEvenShareISR_EET2_T4_E12temp_storage+24];
	add.s64 	%rd361, %rd360, %rd419;
	ld.shared.u64 	%rd362, [_ZZN3cub18CUB_300001_SM_10006detail6reduce18DeviceReduceKernelINS2_10policy_hubIlyN4cuda3std3__44plusIlEEE10Policy1000EN6thrust24THRUST_300001_SM_1000_NS18transform_iteratorINSD_6detail14equal_to_valueIiEENSF_15normal_iteratorINSD_10device_ptrIfEEEEllEEyS9_lNS7_10__identityEEEvT0_PT3_T1_NS0_13GridEvenShareISR_EET2_T4_E12temp_storage+32];
	add.s64 	%rd363, %rd361, %rd362;
	ld.shared.u64 	%rd364, [_ZZN3cub18CUB_300001_SM_10006detail6reduce18DeviceReduceKernelINS2_10policy_hubIlyN4cuda3std3__44plusIlEEE10Policy1000EN6thrust24THRUST_300001_SM_1000_NS18transform_iteratorINSD_6detail14equal_to_valueIiEENSF_15normal_iteratorINSD_10device_ptrIfEEEEllEEyS9_lNS7_10__identityEEEvT0_PT3_T1_NS0_13GridEvenShareISR_EET2_T4_E12temp_storage+40];
	add.s64 	%rd365, %rd363, %rd364;
	ld.shared.u64 	%rd366, [_ZZN3cub18CUB_300001_SM_10006detail6reduce18DeviceReduceKernelINS2_10policy_hubIlyN4cuda3std3__44plusIlEEE10Policy1000EN6thrust24THRUST_300001_SM_1000_NS18transform_iteratorINSD_6detail14equal_to_valueIiEENSF_15normal_iteratorINSD_10device_ptrIfEEEEllEEyS9_lNS7_10__identityEEEvT0_PT3_T1_NS0_13GridEvenShareISR_EET2_T4_E12temp_storage+48];
	add.s64 	%rd367, %rd365, %rd366;
	ld.shared.u64 	%rd368, [_ZZN3cub18CUB_300001_SM_10006detail6reduce18DeviceReduceKernelINS2_10policy_hubIlyN4cuda3std3__44plusIlEEE10Policy1000EN6thrust24THRUST_300001_SM_1000_NS18transform_iteratorINSD_6detail14equal_to_valueIiEENSF_15normal_iteratorINSD_10device_ptrIfEEEEllEEyS9_lNS7_10__identityEEEvT0_PT3_T1_NS0_13GridEvenShareISR_EET2_T4_E12temp_storage+56];
	add.s64 	%rd369, %rd367, %rd368;
	ld.shared.u64 	%rd370, [_ZZN3cub18CUB_300001_SM_10006detail6reduce18DeviceReduceKernelINS2_10policy_hubIlyN4cuda3std3__44plusIlEEE10Policy1000EN6thrust24THRUST_300001_SM_1000_NS18transform_iteratorINSD_6detail14equal_to_valueIiEENSF_15normal_iteratorINSD_10device_ptrIfEEEEllEEyS9_lNS7_10__identityEEEvT0_PT3_T1_NS0_13GridEvenShareISR_EET2_T4_E12temp_storage+64];
	add.s64 	%rd371, %rd369, %rd370;
	ld.shared.u64 	%rd372, [_ZZN3cub18CUB_300001_SM_10006detail6reduce18DeviceReduceKernelINS2_10policy_hubIlyN4cuda3std3__44plusIlEEE10Policy1000EN6thrust24THRUST_300001_SM_1000_NS18transform_iteratorINSD_6detail14equal_to_valueIiEENSF_15normal_iteratorINSD_10device_ptrIfEEEEllEEyS9_lNS7_10__identityEEEvT0_PT3_T1_NS0_13GridEvenShareISR_EET2_T4_E12temp_storage+72];
	add.s64 	%rd373, %rd371, %rd372;
	ld.shared.u64 	%rd374, [_ZZN3cub18CUB_300001_SM_10006detail6reduce18DeviceReduceKernelINS2_10policy_hubIlyN4cuda3std3__44plusIlEEE10Policy1000EN6thrust24THRUST_300001_SM_1000_NS18transform_iteratorINSD_6detail14equal_to_valueIiEENSF_15normal_iteratorINSD_10device_ptrIfEEEEllEEyS9_lNS7_10__identityEEEvT0_PT3_T1_NS0_13GridEvenShareISR_EET2_T4_E12temp_storage+80];
	add.s64 	%rd375, %rd373, %rd374;
	ld.shared.u64 	%rd376, [_ZZN3cub18CUB_300001_SM_10006detail6reduce18DeviceReduceKernelINS2_10policy_hubIlyN4cuda3std3__44plusIlEEE10Policy1000EN6thrust24THRUST_300001_SM_1000_NS18transform_iteratorINSD_6detail14equal_to_valueIiEENSF_15normal_iteratorINSD_10device_ptrIfEEEEllEEyS9_lNS7_10__identityEEEvT0_PT3_T1_NS0_13GridEvenShareISR_EET2_T4_E12temp_storage+88];
	add.s64 	%rd377, %rd375, %rd376;
	ld.shared.u64 	%rd378, [_ZZN3cub18CUB_300001_SM_10006detail6reduce18DeviceReduceKernelINS2_10policy_hubIlyN4cuda3std3__44plusIlEEE10Policy1000EN6thrust24THRUST_300001_SM_1000_NS18transform_iteratorINSD_6detail14equal_to_valueIiEENSF_15normal_iteratorINSD_10device_ptrIfEEEEllEEyS9_lNS7_10__identityEEEvT0_PT3_T1_NS0_13GridEvenShareISR_EET2_T4_E12temp_storage+96];
	add.s64 	%rd379, %rd377, %rd378;
	ld.shared.u64 	%rd380, [_ZZN3cub18CUB_300001_SM_10006detail6reduce18DeviceReduceKernelINS2_10policy_hubIlyN4cuda3std3__44plusIlEEE10Policy1000EN6thrust24THRUST_300001_SM_1000_NS18transform_iteratorINSD_6detail14equal_to_valueIiEENSF_15normal_iteratorINSD_10device_ptrIfEEEEllEEyS9_lNS7_10__identityEEEvT0_PT3_T1_NS0_13GridEvenShareISR_EET2_T4_E12temp_storage+104];
	add.s64 	%rd381, %rd379, %rd380;
	ld.shared.u64 	%rd382, [_ZZN3cub18CUB_300001_SM_10006detail6reduce18DeviceReduceKernelINS2_10policy_hubIlyN4cuda3std3__44plusIlEEE10Policy1000EN6thrust24THRUST_300001_SM_1000_NS18transform_iteratorINSD_6detail14equal_to_valueIiEENSF_15normal_iteratorINSD_10device_ptrIfEEEEllEEyS9_lNS7_10__identityEEEvT0_PT3_T1_NS0_13GridEvenShareISR_EET2_T4_E12temp_storage+112];
	add.s64 	%rd383, %rd381, %rd382;
	ld.shared.u64 	%rd384, [_ZZN3cub18CUB_300001_SM_10006detail6reduce18DeviceReduceKernelINS2_10policy_hubIlyN4cuda3std3__44plusIlEEE10Policy1000EN6thrust24THRUST_300001_SM_1000_NS18transform_iteratorINSD_6detail14equal_to_valueIiEENSF_15normal_iteratorINSD_10device_ptrIfEEEEllEEyS9_lNS7_10__identityEEEvT0_PT3_T1_NS0_13GridEvenShareISR_EET2_T4_E12temp_storage+120];
	add.s64 	%rd385, %rd383, %rd384;
	ld.shared.u64 	%rd386, [_ZZN3cub18CUB_300001_SM_10006detail6reduce18DeviceReduceKernelINS2_10policy_hubIlyN4cuda3std3__44plusIlEEE10Policy1000EN6thrust24THRUST_300001_SM_1000_NS18transform_iteratorINSD_6detail14equal_to_valueIiEENSF_15normal_iteratorINSD_10device_ptrIfEEEEllEEyS9_lNS7_10__identityEEEvT0_PT3_T1_NS0_13GridEvenShareISR_EET2_T4_E12temp_storage+128];
	add.s64 	%rd387, %rd385, %rd386;
	ld.shared.u64 	%rd388, [_ZZN3cub18CUB_300001_SM_10006detail6reduce18DeviceReduceKernelINS2_10policy_hubIlyN4cuda3std3__44plusIlEEE10Policy1000EN6thrust24THRUST_300001_SM_1000_NS18transform_iteratorINSD_6detail14equal_to_valueIiEENSF_15normal_iteratorINSD_10device_ptrIfEEEEllEEyS9_lNS7_10__identityEEEvT0_PT3_T1_NS0_13GridEvenShareISR_EET2_T4_E12temp_storage+136];
	add.s64 	%rd419, %rd387, %rd388;
	bra.uni 	$L__BB8_46;
$L__BB8_21:
	// begin inline asm
	mov.u32 %r146, %laneid;
	// end inline asm
	and.b32  	%r197, %r6, 992;
	add.s32 	%r198, %r197, 32;
	setp.gt.s32 	%p107, %r198, %r5;
	not.b32 	%r199, %r197;
	add.s32 	%r200, %r5, %r199;
	selp.b32 	%r195, %r200, 31, %p107;
	mov.b64 	{%r148, %r153}, %rd403;
	mov.b32 	%r154, 1;
	mov.b32 	%r196, -1;
	// begin inline asm
	shfl.sync.down.b32 %r147, %r148, %r154, %r195, %r196;
	// end inline asm
	// begin inline asm
	shfl.sync.down.b32 %r152, %r153, %r154, %r195, %r196;
	// end inline asm
	mov.b64 	%rd288, {%r147, %r152};
	setp.lt.s32 	%p108, %r146, %r195;
	selp.b64 	%rd289, %rd288, 0, %p108;
	add.s64 	%rd290, %rd289, %rd403;
	mov.b64 	{%r158, %r163}, %rd290;
	mov.b32 	%r164, 2;
	// begin inline asm
	shfl.sync.down.b32 %r157, %r158, %r164, %r195, %r196;
	// end inline asm
	// begin inline asm
	shfl.sync.down.b32 %r162, %r163, %r164, %r195, %r196;
	// end inline asm
	mov.b64 	%rd291, {%r157, %r162};
	add.s32 	%r201, %r146, 2;
	setp.gt.s32 	%p109, %r201, %r195;
	selp.b64 	%rd292, 0, %rd291, %p109;
	add.s64 	%rd293, %rd292, %rd290;
	mov.b64 	{%r168, %r173}, %rd293;
	mov.b32 	%r174, 4;
	// begin inline asm
	shfl.sync.down.b32 %r167, %r168, %r174, %r195, %r196;
	// end inline asm
	// begin inline asm
	shfl.sync.down.b32 %r172, %r173, %r174, %r195, %r196;
	// end inline asm
	mov.b64 	%rd294, {%r167, %r172};
	add.s32 	%r202, %r146, 4;
	setp.gt.s32 	%p110, %r202, %r195;
	selp.b64 	%rd295, 0, %rd294, %p110;
	add.s64 	%rd296, %rd295, %rd293;
	mov.b64 	{%r178, %r183}, %rd296;
	mov.b32 	%r184, 8;
	// begin inline asm
	shfl.sync.down.b32 %r177, %r178, %r184, %r195, %r196;
	// end inline asm
	// begin inline asm
	shfl.sync.down.b32 %r182, %r183, %r184, %r195, %r196;
	// end inline asm
	mov.b64 	%rd297, {%r177, %r182};
	add.s32 	%r203, %r146, 8;
	setp.gt.s32 	%p111, %r203, %r195;
	selp.b64 	%rd298, 0, %rd297, %p111;
	add.s64 	%rd299, %rd298, %rd296;
	mov.b64 	{%r188, %r193}, %rd299;
	mov.b32 	%r194, 16;
	// begin inline asm
	shfl.sync.down.b32 %r187, %r188, %r194, %r195, %r196;
	// end inline asm
	// begin inline asm
	shfl.sync.down.b32 %r192, %r193, %r194, %r195, %r196;
	// end inline asm
	mov.b64 	%rd300, {%r187, %r192};
	add.s32 	%r204, %r146, 16;
	setp.gt.s32 	%p112, %r204, %r195;
	selp.b64 	%rd301, 0, %rd300, %p112;
	add.s64 	%rd419, %rd301, %rd299;
	setp.ne.s32 	%p113, %r146, 0;
	@%p113 bra 	$L__BB8_23;
	shr.u32 	%r205, %r6, 2;
	and.b32  	%r206, %r205, 248;
	mov.u32 	%r207, _ZZN3cub18CUB_300001_SM_10006detail6reduce18DeviceReduceKernelINS2_10policy_hubIlyN4cuda3std3__44plusIlEEE10Policy1000EN6thrust24THRUST_300001_SM_1000_NS18transform_iteratorINSD_6detail14equal_to_valueIiEENSF_15normal_iteratorINSD_10device_ptrIfEEEEllEEyS9_lNS7_10__identityEEEvT0_PT3_T1_NS0_13GridEvenShareISR_EET2_T4_E12temp_storage;
	add.s32 	%r208, %r207, %r206;
	st.shared.u64 	[%r208+16], %rd419;
$L__BB8_23:
	bar.sync 	0;
	setp.ne.s32 	%p114, %r6, 0;
	@%p114 bra 	$L__BB8_46;
	setp.gt.s32 	%p115, %r5, 32;
	ld.shared.u64 	%rd302, [_ZZN3cub18CUB_300001_SM_10006detail6reduce18DeviceReduceKernelINS2_10policy_hubIlyN4cuda3std3__44plusIlEEE10Policy1000EN6thrust24THRUST_300001_SM_1000_NS18transform_iteratorINSD_6detail14equal_to_valueIiEENSF_15normal_iteratorINSD_10device_ptrIfEEEEllEEyS9_lNS7_10__identityEEEvT0_PT3_T1_NS0_13GridEvenShareISR_EET2_T4_E12temp_storage+24];
	selp.b64 	%rd303, %rd302, 0, %p115;
	add.s64 	%rd304, %rd303, %rd419;
	setp.gt.s32 	%p116, %r5, 64;
	ld.shared.u64 	%rd305, [_ZZN3cub18CUB_300001_SM_10006detail6reduce18DeviceReduceKernelINS2_10policy_hubIlyN4cuda3std3__44plusIlEEE10Policy1000EN6thrust24THRUST_300001_SM_1000_NS18transform_iteratorINSD_6detail14equal_to_valueIiEENSF_15normal_iteratorINSD_10device_ptrIfEEEEllEEyS9_lNS7_10__identityEEEvT0_PT3_T1_NS0_13GridEvenShareISR_EET2_T4_E12temp_storage+32];
	selp.b64 	%rd306, %rd305, 0, %p116;
	add.s64 	%rd307, %rd304, %rd306;
	setp.gt.s32 	%p117, %r5, 96;
	ld.shared.u64 	%rd308, [_ZZN3cub18CUB_300001_SM_10006detail6reduce18DeviceReduceKernelINS2_10policy_hubIlyN4cuda3std3__44plusIlEEE10Policy1000EN6thrust24THRUST_300001_SM_1000_NS18transform_iteratorINSD_6detail14equal_to_valueIiEENSF_15normal_iteratorINSD_10device_ptrIfEEEEllEEyS9_lNS7_10__identityEEEvT0_PT3_T1_NS0_13GridEvenShareISR_EET2_T4_E12temp_storage+40];
	selp.b64 	%rd309, %rd308, 0, %p117;
	add.s64 	%rd310, %rd307, %rd309;
	setp.gt.s32 	%p118, %r5, 128;
	ld.shared.u64 	%rd311, [_ZZN3cub18CUB_300001_SM_10006detail6reduce18DeviceReduceKernelINS2_10policy_hubIlyN4cuda3std3__44plusIlEEE10Policy1000EN6thrust24THRUST_300001_SM_1000_NS18transform_iteratorINSD_6detail14equal_to_valueIiEENSF_15normal_iteratorINSD_10device_ptrIfEEEEllEEyS9_lNS7_10__identityEEEvT0_PT3_T1_NS0_13GridEvenShareISR_EET2_T4_E12temp_storage+48];
	selp.b64 	%rd312, %rd311, 0, %p118;
	add.s64 	%rd313, %rd310, %rd312;
	setp.gt.s32 	%p119, %r5, 160;
	ld.shared.u64 	%rd314, [_ZZN3cub18CUB_300001_SM_10006detail6reduce18DeviceReduceKernelINS2_10policy_hubIlyN4cuda3std3__44plusIlEEE10Policy1000EN6thrust24THRUST_300001_SM_1000_NS18transform_iteratorINSD_6detail14equal_to_valueIiEENSF_15normal_iteratorINSD_10device_ptrIfEEEEllEEyS9_lNS7_10__identityEEEvT0_PT3_T1_NS0_13GridEvenShareISR_EET2_T4_E12temp_storage+56];
	selp.b64 	%rd315, %rd314, 0, %p119;
	add.s64 	%rd316, %rd313, %rd315;
	setp.gt.s32 	%p120, %r5, 192;
	ld.shared.u64 	%rd317, [_ZZN3cub18CUB_300001_SM_10006detail6reduce18DeviceReduceKernelINS2_10policy_hubIlyN4cuda3std3__44plusIlEEE10Policy1000EN6thrust24THRUST_300001_SM_1000_NS18transform_iteratorINSD_6detail14equal_to_valueIiEENSF_15normal_iteratorINSD_10device_ptrIfEEEEllEEyS9_lNS7_10__identityEEEvT0_PT3_T1_NS0_13GridEvenShareISR_EET2_T4_E12temp_storage+64];
	selp.b64 	%rd318, %rd317, 0, %p120;
	add.s64 	%rd319, %rd316, %rd318;
	setp.gt.s32 	%p121, %r5, 224;
	ld.shared.u64 	%rd320, [_ZZN3cub18CUB_300001_SM_10006detail6reduce18DeviceReduceKernelINS2_10policy_hubIlyN4cuda3std3__44plusIlEEE10Policy1000EN6thrust24THRUST_300001_SM_1000_NS18transform_iteratorINSD_6detail14equal_to_valueIiEENSF_15normal_iteratorINSD_10device_ptrIfEEEEllEEyS9_lNS7_10__identityEEEvT0_PT3_T1_NS0_13GridEvenShareISR_EET2_T4_E12temp_storage+72];
	selp.b64 	%rd321, %rd320, 0, %p121;
	add.s64 	%rd322, %rd319, %rd321;
	setp.gt.s32 	%p122, %r5, 256;
	ld.shared.u64 	%rd323, [_ZZN3cub18CUB_300001_SM_10006detail6reduce18DeviceReduceKernelINS2_10policy_hubIlyN4cuda3std3__44plusIlEEE10Policy1000EN6thrust24THRUST_300001_SM_1000_NS18transform_iteratorINSD_6detail14equal_to_valueIiEENSF_15normal_iteratorINSD_10device_ptrIfEEEEllEEyS9_lNS7_10__identityEEEvT0_PT3_T1_NS0_13GridEvenShareISR_EET2_T4_E12temp_storage+80];
	selp.b64 	%rd324, %rd323, 0, %p122;
	add.s64 	%rd325, %rd322, %rd324;
	setp.gt.s32 	%p123, %r5, 288;
	ld.shared.u64 	%rd326, [_ZZN3cub18CUB_300001_SM_10006detail6reduce18DeviceReduceKernelINS2_10policy_hubIlyN4cuda3std3__44plusIlEEE10Policy1000EN6thrust24THRUST_300001_SM_1000_NS18transform_iteratorINSD_6detail14equal_to_valueIiEENSF_15normal_iteratorINSD_10device_ptrIfEEEEllEEyS9_lNS7_10__identityEEEvT0_PT3_T1_NS0_13GridEvenShareISR_EET2_T4_E12temp_storage+88];
	selp.b64 	%rd327, %rd326, 0, %p123;
	add.s64 	%rd328, %rd325, %rd327;
	setp.gt.s32 	%p124, %r5, 320;
	ld.shared.u64 	%rd329, [_ZZN3cub18CUB_300001_SM_10006detail6reduce18DeviceReduceKernelINS2_10policy_hubIlyN4cuda3std3__44plusIlEEE10Policy1000EN6thrust24THRUST_300001_SM_1000_NS18transform_iteratorINSD_6detail14equal_to_valueIiEENSF_15normal_iteratorINSD_10device_ptrIfEEEEllEEyS9_lNS7_10__identityEEEvT0_PT3_T1_NS0_13GridEvenShareISR_EET2_T4_E12temp_storage+96];
	selp.b64 	%rd330, %rd329, 0, %p124;
	add.s64 	%rd331, %rd328, %rd330;
	setp.gt.s32 	%p125, %r5, 352;
	ld.shared.u64 	%rd332, [_ZZN3cub18CUB_300001_SM_10006detail6reduce18DeviceReduceKernelINS2_10policy_hubIlyN4cuda3std3__44plusIlEEE10Policy1000EN6thrust24THRUST_300001_SM_1000_NS18transform_iteratorINSD_6detail14equal_to_valueIiEENSF_15normal_iteratorINSD_10device_ptrIfEEEEllEEyS9_lNS7_10__identityEEEvT0_PT3_T1_NS0_13GridEvenShareISR_EET2_T4_E12temp_storage+104];
	selp.b64 	%rd333, %rd332, 0, %p125;
	add.s64 	%rd334, %rd331, %rd333;
	setp.gt.s32 	%p126, %r5, 384;
	ld.shared.u64 	%rd335, [_ZZN3cub18CUB_300001_SM_10006detail6reduce18DeviceReduceKernelINS2_10policy_hubIlyN4cuda3std3__44plusIlEEE10Policy1000EN6thrust24THRUST_300001_SM_1000_NS18transform_iteratorINSD_6detail14equal_to_valueIiEENSF_15normal_iteratorINSD_10device_ptrIfEEEEllEEyS9_lNS7_10__identityEEEvT0_PT3_T1_NS0_13GridEvenShareISR_EET2_T4_E12temp_storage+112];
	selp.b64 	%rd336, %rd335, 0, %p126;
	add.s64 	%rd337, %rd334, %rd336;
	setp.gt.s32 	%p127, %r5, 416;
	ld.shared.u64 	%rd338, [_ZZN3cub18CUB_300001_SM_10006detail6reduce18DeviceReduceKernelINS2_10policy_hubIlyN4cuda3std3__44plusIlEEE10Policy1000EN6thrust24THRUST_300001_SM_1000_NS18transform_iteratorINSD_6detail14equal_to_valueIiEENSF_15normal_iteratorINSD_10device_ptrIfEEEEllEEyS9_lNS7_10__identityEEEvT0_PT3_T1_NS0_13GridEvenShareISR_EET2_T4_E12temp_storage+120];
	selp.b64 	%rd339, %rd338, 0, %p127;
	add.s64 	%rd340, %rd337, %rd339;
	setp.gt.s32 	%p128, %r5, 448;
	ld.shared.u64 	%rd341, [_ZZN3cub18CUB_300001_SM_10006detail6reduce18DeviceReduceKernelINS2_10policy_hubIlyN4cuda3std3__44plusIlEEE10Policy1000EN6thrust24THRUST_300001_SM_1000_NS18transform_iteratorINSD_6detail14equal_to_valueIiEENSF_15normal_iteratorINSD_10device_ptrIfEEEEllEEyS9_lNS7_10__identityEEEvT0_PT3_T1_NS0_13GridEvenShareISR_EET2_T4_E12temp_storage+128];
	selp.b64 	%rd342, %rd341, 0, %p128;
	add.s64 	%rd343, %rd340, %rd342;
	setp.gt.s32 	%p129, %r5, 480;
	ld.shared.u64 	%rd344, [_ZZN3cub18CUB_300001_SM_10006detail6reduce18DeviceReduceKernelINS2_10policy_hubIlyN4cuda3std3__44plusIlEEE10Policy1000EN6thrust24THRUST_300001_SM_1000_NS18transform_iteratorINSD_6detail14equal_to_valueIiEENSF_15normal_iteratorINSD_10device_ptrIfEEEEllEEyS9_lNS7_10__identityEEEvT0_PT3_T1_NS0_13GridEvenShareISR_EET2_T4_E12temp_storage+136];
	selp.b64 	%rd345, %rd344, 0, %p129;
	add.s64 	%rd419, %rd343, %rd345;
	bra.uni 	$L__BB8_46;
$L__BB8_25:
	cvt.u32.u64 	%r53, %rd4;
	mov.u32 	%r28, %tid.x;
	add.s32 	%r54, %r53, %r28;
	cvt.rn.f32.s32 	%f2, %r2;
	mul.wide.u32 	%rd65, %r54, 4;
	add.s64 	%rd66, %rd2, %rd65;
	ld.global.f32 	%f3, [%rd66];
	setp.eq.f32 	%p2, %f3, %f2;
	selp.u64 	%rd67, 1, 0, %p2;
	ld.global.f32 	%f4, [%rd66+2048];
	setp.eq.f32 	%p3, %f4, %f2;
	selp.u64 	%rd68, 1, 0, %p3;
	ld.global.f32 	%f5, [%rd66+4096];
	setp.eq.f32 	%p4, %f5, %f2;
	selp.u64 	%rd69, 1, 0, %p4;
	ld.global.f32 	%f6, [%rd66+6144];
	setp.eq.f32 	%p5, %f6, %f2;
	selp.u64 	%rd70, 1, 0, %p5;
	ld.global.f32 	%f7, [%rd66+8192];
	setp.eq.f32 	%p6, %f7, %f2;
	selp.u64 	%rd71, 1, 0, %p6;
	ld.global.f32 	%f8, [%rd66+10240];
	setp.eq.f32 	%p7, %f8, %f2;
	selp.u64 	%rd72, 1, 0, %p7;
	ld.global.f32 	%f9, [%rd66+12288];
	setp.eq.f32 	%p8, %f9, %f2;
	selp.u64 	%rd73, 1, 0, %p8;
	add.s64 	%rd74, %rd68, %rd67;
	add.s64 	%rd75, %rd74, %rd69;
	add.s64 	%rd76, %rd75, %rd70;
	add.s64 	%rd77, %rd76, %rd71;
	add.s64 	%rd78, %rd77, %rd72;
	add.s64 	%rd418, %rd78, %rd73;
	setp.lt.u64 	%p9, %rd5, %rd3;
	@%p9 bra 	$L__BB8_42;
	cvt.u32.u64 	%r56, %rd3;
	cvt.u64.u32 	%rd30, %r28;
	add.s64 	%rd405, %rd4, %rd3;
	cvt.u32.u64 	%r29, %rd1;
	not.b32 	%r58, %r28;
	add.s32 	%r59, %r58, %r29;
	sub.s32 	%r60, %r59, %r56;
	sub.s32 	%r273, %r60, %r53;
	add.s64 	%rd79, %rd405, %rd30;
	shl.b64 	%rd80, %rd79, 2;
	add.s64 	%rd81, %rd80, %rd2;
	add.s64 	%rd404, %rd81, 16384;
	mov.b32 	%r274, 0;
	mov.u64 	%rd407, %rd4;
$L__BB8_27:
	cvt.s64.s32 	%rd37, %r51;
	add.s64 	%rd407, %rd407, %rd37;
	add.s64 	%rd82, %rd1, -3584;
	setp.gt.u64 	%p10, %rd407, %rd82;
	@%p10 bra 	$L__BB8_29;
	mul.lo.s32 	%r62, %r1, 3584;
	cvt.s64.s32 	%rd83, %r62;
	add.s64 	%rd84, %rd407, %rd30;
	shl.b64 	%rd85, %rd84, 2;
	add.s64 	%rd86, %rd2, %rd85;
	ld.global.f32 	%f10, [%rd86];
	setp.eq.f32 	%p11, %f10, %f2;
	selp.u64 	%rd87, 1, 0, %p11;
	ld.global.f32 	%f11, [%rd86+2048];
	setp.eq.f32 	%p12, %f11, %f2;
	selp.u64 	%rd88, 1, 0, %p12;
	ld.global.f32 	%f12, [%rd86+4096];
	setp.eq.f32 	%p13, %f12, %f2;
	selp.u64 	%rd89, 1, 0, %p13;
	ld.global.f32 	%f13, [%rd86+6144];
	setp.eq.f32 	%p14, %f13, %f2;
	selp.u64 	%rd90, 1, 0, %p14;
	ld.global.f32 	%f14, [%rd86+8192];
	setp.eq.f32 	%p15, %f14, %f2;
	selp.u64 	%rd91, 1, 0, %p15;
	ld.global.f32 	%f15, [%rd86+10240];
	setp.eq.f32 	%p16, %f15, %f2;
	selp.u64 	%rd92, 1, 0, %p16;
	ld.global.f32 	%f16, [%rd86+12288];
	setp.eq.f32 	%p17, %f16, %f2;
	selp.u64 	%rd93, 1, 0, %p17;
	add.s64 	%rd94, %rd418, %rd87;
	add.s64 	%rd95, %rd94, %rd88;
	add.s64 	%rd96, %rd95, %rd89;
	add.s64 	%rd97, %rd96, %rd90;
	add.s64 	%rd98, %rd97, %rd91;
	add.s64 	%rd99, %rd98, %rd92;
	add.s64 	%rd418, %rd99, %rd93;
	sub.s64 	%rd100, %rd1, %rd407;
	setp.lt.u64 	%p18, %rd100, %rd83;
	add.s32 	%r274, %r274, 1;
	add.s64 	%rd405, %rd405, %rd83;
	sub.s32 	%r273, %r273, %r62;
	mul.wide.s32 	%rd101, %r62, 4;
	add.s64 	%rd404, %rd404, %rd101;
	@%p18 bra 	$L__BB8_42;
	bra.uni 	$L__BB8_27;
$L__BB8_29:
	setp.le.u64 	%p19, %rd1, %rd407;
	cvt.u32.u64 	%r63, %rd407;
	cvt.u32.u64 	%r64, %rd1;
	sub.s32 	%r65, %r64, %r63;
	setp.ge.s32 	%p20, %r28, %r65;
	or.pred  	%p21, %p19, %p20;
	@%p21 bra 	$L__BB8_42;
	cvt.u32.u64 	%r67, %rd37;
	cvt.u32.u64 	%r68, %rd4;
	not.b32 	%r69, %r28;
	add.s32 	%r70, %r69, %r29;
	add.s32 	%r71, %r67, %r68;
	sub.s32 	%r72, %r70, %r71;
	mul.lo.s32 	%r73, %r1, %r274;
	mad.lo.s32 	%r74, %r73, -3584, %r72;
	shr.u32 	%r75, %r74, 9;
	add.s32 	%r35, %r75, 1;
	and.b32  	%r36, %r35, 15;
	setp.lt.u32 	%p22, %r74, 7680;
	mov.u32 	%r277, %r28;
	@%p22 bra 	$L__BB8_33;
	shr.u32 	%r76, %r273, 9;
	add.s32 	%r77, %r76, 1;
	and.b32  	%r78, %r77, 16777200;
	neg.s32 	%r275, %r78;
	mov.u32 	%r277, %r28;
$L__BB8_32:
	.pragma "nounroll";
	ld.global.f32 	%f17, [%rd404+-16384];
	setp.eq.f32 	%p23, %f17, %f2;
	selp.u64 	%rd103, 1, 0, %p23;
	add.s64 	%rd104, %rd418, %rd103;
	ld.global.f32 	%f18, [%rd404+-14336];
	setp.eq.f32 	%p24, %f18, %f2;
	selp.u64 	%rd105, 1, 0, %p24;
	add.s64 	%rd106, %rd104, %rd105;
	ld.global.f32 	%f19, [%rd404+-12288];
	setp.eq.f32 	%p25, %f19, %f2;
	selp.u64 	%rd107, 1, 0, %p25;
	add.s64 	%rd108, %rd106, %rd107;
	ld.global.f32 	%f20, [%rd404+-10240];
	setp.eq.f32 	%p26, %f20, %f2;
	selp.u64 	%rd109, 1, 0, %p26;
	add.s64 	%rd110, %rd108, %rd109;
	ld.global.f32 	%f21, [%rd404+-8192];
	setp.eq.f32 	%p27, %f21, %f2;
	selp.u64 	%rd111, 1, 0, %p27;
	add.s64 	%rd112, %rd110, %rd111;
	ld.global.f32 	%f22, [%rd404+-6144];
	setp.eq.f32 	%p28, %f22, %f2;
	selp.u64 	%rd113, 1, 0, %p28;
	add.s64 	%rd114, %rd112, %rd113;
	ld.global.f32 	%f23, [%rd404+-4096];
	setp.eq.f32 	%p29, %f23, %f2;
	selp.u64 	%rd115, 1, 0, %p29;
	add.s64 	%rd116, %rd114, %rd115;
	ld.global.f32 	%f24, [%rd404+-2048];
	setp.eq.f32 	%p30, %f24, %f2;
	selp.u64 	%rd117, 1, 0, %p30;
	add.s64 	%rd118, %rd116, %rd117;
	ld.global.f32 	%f25, [%rd404];
	setp.eq.f32 	%p31, %f25, %f2;
	selp.u64 	%rd119, 1, 0, %p31;
	add.s64 	%rd120, %rd118, %rd119;
	ld.global.f32 	%f26, [%rd404+2048];
	setp.eq.f32 	%p32, %f26, %f2;
	selp.u64 	%rd121, 1, 0, %p32;
	add.s64 	%rd122, %rd120, %rd121;
	ld.global.f32 	%f27, [%rd404+4096];
	setp.eq.f32 	%p33, %f27, %f2;
	selp.u64 	%rd123, 1, 0, %p33;
	add.s64 	%rd124, %rd122, %rd123;
	ld.global.f32 	%f28, [%rd404+6144];
	setp.eq.f32 	%p34, %f28, %f2;
	selp.u64 	%rd125, 1, 0, %p34;
	add.s64 	%rd126, %rd124, %rd125;
	ld.global.f32 	%f29, [%rd404+8192];
	setp.eq.f32 	%p35, %f29, %f2;
	selp.u64 	%rd127, 1, 0, %p35;
	add.s64 	%rd128, %rd126, %rd127;
	ld.global.f32 	%f30, [%rd404+10240];
	setp.eq.f32 	%p36, %f30, %f2;
	selp.u64 	%rd129, 1, 0, %p36;
	add.s64 	%rd130, %rd128, %rd129;
	ld.global.f32 	%f31, [%rd404+12288];
	setp.eq.f32 	%p37, %f31, %f2;
	selp.u64 	%rd131, 1, 0, %p37;
	add.s64 	%rd132, %rd130, %rd131;
	ld.global.f32 	%f32, [%rd404+14336];
	setp.eq.f32 	%p38, %f32, %f2;
	selp.u64 	%rd133, 1, 0, %p38;
	add.s64 	%rd418, %rd132, %rd133;
	add.s32 	%r277, %r277, 8192;
	add.s32 	%r275, %r275, 16;
	add.s64 	%rd404, %rd404, 32768;
	setp.ne.s32 	%p39, %r275, 0;
	@%p39 bra 	$L__BB8_32;
$L__BB8_33:
	setp.eq.s32 	%p40, %r36, 0;
	@%p40 bra 	$L__BB8_42;
	and.b32  	%r43, %r35, 7;
	setp.lt.u32 	%p41, %r36, 8;
	@%p41 bra 	$L__BB8_36;
	cvt.u64.u32 	%rd135, %r277;
	add.s64 	%rd136, %rd407, %rd135;
	shl.b64 	%rd137, %rd136, 2;
	add.s64 	%rd138, %rd2, %rd137;
	ld.global.f32 	%f33, [%rd138];
	setp.eq.f32 	%p42, %f33, %f2;
	selp.u64 	%rd139, 1, 0, %p42;
	add.s64 	%rd140, %rd418, %rd139;
	ld.global.f32 	%f34, [%rd138+2048];
	setp.eq.f32 	%p43, %f34, %f2;
	selp.u64 	%rd141, 1, 0, %p43;
	add.s64 	%rd142, %rd140, %rd141;
	ld.global.f32 	%f35, [%rd138+4096];
	setp.eq.f32 	%p44, %f35, %f2;
	selp.u64 	%rd143, 1, 0, %p44;
	add.s64 	%rd144, %rd142, %rd143;
	ld.global.f32 	%f36, [%rd138+6144];
	setp.eq.f32 	%p45, %f36, %f2;
	selp.u64 	%rd145, 1, 0, %p45;
	add.s64 	%rd146, %rd144, %rd145;
	ld.global.f32 	%f37, [%rd138+8192];
	setp.eq.f32 	%p46, %f37, %f2;
	selp.u64 	%rd147, 1, 0, %p46;
	add.s64 	%rd148, %rd146, %rd147;
	ld.global.f32 	%f38, [%rd138+10240];
	setp.eq.f32 	%p47, %f38, %f2;
	selp.u64 	%rd149, 1, 0, %p47;
	add.s64 	%rd150, %rd148, %rd149;
	ld.global.f32 	%f39, [%rd138+12288];
	setp.eq.f32 	%p48, %f39, %f2;
	selp.u64 	%rd151, 1, 0, %p48;
	add.s64 	%rd152, %rd150, %rd151;
	ld.global.f32 	%f40, [%rd138+14336];
	setp.eq.f32 	%p49, %f40, %f2;
	selp.u64 	%rd153, 1, 0, %p49;
	add.s64 	%rd418, %rd152, %rd153;
	add.s32 	%r277, %r277, 4096;
$L__BB8_36:
	setp.eq.s32 	%p50, %r43, 0;
	@%p50 bra 	$L__BB8_42;
	setp.lt.u32 	%p51, %r43, 4;
	@%p51 bra 	$L__BB8_39;
	cvt.u64.u32 	%rd155, %r277;
	add.s64 	%rd156, %rd407, %rd155;
	shl.b64 	%rd157, %rd156, 2;
	add.s64 	%rd158, %rd2, %rd157;
	ld.global.f32 	%f41, [%rd158];
	setp.eq.f32 	%p52, %f41, %f2;
	selp.u64 	%rd159, 1, 0, %p52;
	add.s64 	%rd160, %rd418, %rd159;
	ld.global.f32 	%f42, [%rd158+2048];
	setp.eq.f32 	%p53, %f42, %f2;
	selp.u64 	%rd161, 1, 0, %p53;
	add.s64 	%rd162, %rd160, %rd161;
	ld.global.f32 	%f43, [%rd158+4096];
	setp.eq.f32 	%p54, %f43, %f2;
	selp.u64 	%rd163, 1, 0, %p54;
	add.s64 	%rd164, %rd162, %rd163;
	ld.global.f32 	%f44, [%rd158+6144];
	setp.eq.f32 	%p55, %f44, %f2;
	selp.u64 	%rd165, 1, 0, %p55;
	add.s64 	%rd418, %rd164, %rd165;
	add.s32 	%r277, %r277, 2048;
$L__BB8_39:
	and.b32  	%r79, %r35, 3;
	setp.eq.s32 	%p56, %r79, 0;
	@%p56 bra 	$L__BB8_42;
	cvt.u64.u32 	%rd166, %r277;
	add.s64 	%rd167, %rd166, %rd405;
	shl.b64 	%rd168, %rd167, 2;
	add.s64 	%rd416, %rd2, %rd168;
	cvt.u16.u32 	%rs1, %r273;
	shr.u16 	%rs2, %rs1, 9;
	add.s16 	%rs3, %rs2, 1;
	cvt.u32.u16 	%r80, %rs3;
	and.b32  	%r81, %r80, 3;
	neg.s32 	%r280, %r81;
$L__BB8_41:
	.pragma "nounroll";
	ld.global.f32 	%f45, [%rd416];
	setp.eq.f32 	%p57, %f45, %f2;
	selp.u64 	%rd169, 1, 0, %p57;
	add.s64 	%rd418, %rd418, %rd169;
	add.s64 	%rd416, %rd416, 2048;
	add.s32 	%r280, %r280, 1;
	setp.ne.s32 	%p58, %r280, 0;
	@%p58 bra 	$L__BB8_41;
$L__BB8_42:
	// begin inline asm
	mov.u32 %r82, %laneid;
	// end inline asm
	mov.b64 	{%r84, %r89}, %rd418;
	mov.b32 	%r90, 1;
	mov.b32 	%r131, 31;
	mov.b32 	%r132, -1;
	// begin inline asm
	shfl.sync.down.b32 %r83, %r84, %r90, %r131, %r132;
	// end inline asm
	// begin inline asm
	shfl.sync.down.b32 %r88, %r89, %r90, %r131, %r132;
	// end inline asm
	mov.b64 	%rd170, {%r83, %r88};
	setp.gt.s32 	%p59, %r82, 30;
	selp.b64 	%rd171, 0, %rd170, %p59;
	add.s64 	%rd172, %rd171, %rd418;
	mov.b64 	{%r94, %r99}, %rd172;
	mov.b32 	%r100, 2;
	// begin inline asm
	shfl.sync.down.b32 %r93, %r94, %r100, %r131, %r132;
	// end inline asm
	// begin inline asm
	shfl.sync.down.b32 %r98, %r99, %r100, %r131, %r132;
	// end inline asm
	mov.b64 	%rd173, {%r93, %r98};
	setp.gt.s32 	%p60, %r82, 29;
	selp.b64 	%rd174, 0, %rd173, %p60;
	add.s64 	%rd175, %rd174, %rd172;
	mov.b64 	{%r104, %r109}, %rd175;
	mov.b32 	%r110, 4;
	// begin inline asm
	shfl.sync.down.b32 %r103, %r104, %r110, %r131, %r132;
	// end inline asm
	// begin inline asm
	shfl.sync.down.b32 %r108, %r109, %r110, %r131, %r132;
	// end inline asm
	mov.b64 	%rd176, {%r103, %r108};
	setp.gt.s32 	%p61, %r82, 27;
	selp.b64 	%rd177, 0, %rd176, %p61;
	add.s64 	%rd178, %rd177, %rd175;
	mov.b64 	{%r114, %r119}, %rd178;
	mov.b32 	%r120, 8;
	// begin inline asm
	shfl.sync.down.b32 %r113, %r114, %r120, %r131, %r132;
	// end inline asm
	// begin inline asm
	shfl.sync.down.b32 %r118, %r119, %r120, %r131, %r132;
	// end inline asm
	mov.b64 	%rd179, {%r113, %r118};
	setp.gt.s32 	%p62, %r82, 23;
	selp.b64 	%rd180, 0, %rd179, %p62;
	add.s64 	%rd181, %rd180, %rd178;
	mov.b64 	{%r124, %r129}, %rd181;
	mov.b32 	%r130, 16;
	// begin inline asm
	shfl.sync.down.b32 %r123, %r124, %r130, %r131, %r132;
	// end inline asm
	// begin inline asm
	shfl.sync.down.b32 %r128, %r129, %r130, %r131, %r132;
	// end inline asm
	mov.b64 	%rd182, {%r123, %r128};
	setp.gt.s32 	%p63, %r82, 15;
	selp.b64 	%rd183, 0, %rd182, %p63;
	add.s64 	%rd419, %rd183, %rd181;
	setp.ne.s32 	%p64, %r82, 0;
	@%p64 bra 	$L__BB8_44;
	shr.u32 	%r133, %r28, 2;
	and.b32  	%r134, %r133, 248;
	mov.u32 	%r135, _ZZN3cub18CUB_300001_SM_10006detail6reduce18DeviceReduceKernelINS2_10policy_hubIlyN4cuda3std3__44plusIlEEE10Policy1000EN6thrust24THRUST_300001_SM_1000_NS18transform_iteratorINSD_6detail14equal_to_valueIiEENSF_15normal_iteratorINSD_10device_ptrIfEEEEllEEyS9_lNS7_10__identityEEEvT0_PT3_T1_NS0_13GridEvenShareISR_EET2_T4_E12temp_storage;
	add.s32 	%r136, %r135, %r134;
	st.shared.u64 	[%r136+16], %rd419;
$L__BB8_44:
	bar.sync 	0;
	setp.ne.s32 	%p65, %r28, 0;
	@%p65 bra 	$L__BB8_46;
	ld.shared.u64 	%rd184, [_ZZN3cub18CUB_300001_SM_10006detail6reduce18DeviceReduceKernelINS2_10policy_hubIlyN4cuda3std3__44plusIlEEE10Policy1000EN6thrust24THRUST_300001_SM_1000_NS18transform_iteratorINSD_6detail14equal_to_valueIiEENSF_15normal_iteratorINSD_10device_ptrIfEEEEllEEyS9_lNS7_10__identityEEEvT0_PT3_T1_NS0_13GridEvenShareISR_EET2_T4_E12temp_storage+24];
	add.s64 	%rd185, %rd184, %rd419;
	ld.shared.u64 	%rd186, [_ZZN3cub18CUB_300001_SM_10006detail6reduce18DeviceReduceKernelINS2_10policy_hubIlyN4cuda3std3__44plusIlEEE10Policy1000EN6thrust24THRUST_300001_SM_1000_NS18transform_iteratorINSD_6detail14equal_to_valueIiEENSF_15normal_iteratorINSD_10device_ptrIfEEEEllEEyS9_lNS7_10__identityEEEvT0_PT3_T1_NS0_13GridEvenShareISR_EET2_T4_E12temp_storage+32];
	add.s64 	%rd187, %rd185, %rd186;
	ld.shared.u64 	%rd188, [_ZZN3cub18CUB_300001_SM_10006detail6reduce18DeviceReduceKernelINS2_10policy_hubIlyN4cuda3std3__44plusIlEEE10Policy1000EN6thrust24THRUST_300001_SM_1000_NS18transform_iteratorINSD_6detail14equal_to_valueIiEENSF_15normal_iteratorINSD_10device_ptrIfEEEEllEEyS9_lNS7_10__identityEEEvT0_PT3_T1_NS0_13GridEvenShareISR_EET2_T4_E12temp_storage+40];
	add.s64 	%rd189, %rd187, %rd188;
	ld.shared.u64 	%rd190, [_ZZN3cub18CUB_300001_SM_10006detail6reduce18DeviceReduceKernelINS2_10policy_hubIlyN4cuda3std3__44plusIlEEE10Policy1000EN6thrust24THRUST_300001_SM_1000_NS18transform_iteratorINSD_6detail14equal_to_valueIiEENSF_15normal_iteratorINSD_10device_ptrIfEEEEllEEyS9_lNS7_10__identityEEEvT0_PT3_T1_NS0_13GridEvenShareISR_EET2_T4_E12temp_storage+48];
	add.s64 	%rd191, %rd189, %rd190;
	ld.shared.u64 	%rd192, [_ZZN3cub18CUB_300001_SM_10006detail6reduce18DeviceReduceKernelINS2_10policy_hubIlyN4cuda3std3__44plusIlEEE10Policy1000EN6thrust24THRUST_300001_SM_1000_NS18transform_iteratorINSD_6detail14equal_to_valueIiEENSF_15normal_iteratorINSD_10device_ptrIfEEEEllEEyS9_lNS7_10__identityEEEvT0_PT3_T1_NS0_13GridEvenShareISR_EET2_T4_E12temp_storage+56];
	add.s64 	%rd193, %rd191, %rd192;
	ld.shared.u64 	%rd194, [_ZZN3cub18CUB_300001_SM_10006detail6reduce18DeviceReduceKernelINS2_10policy_hubIlyN4cuda3std3__44plusIlEEE10Policy1000EN6thrust24THRUST_300001_SM_1000_NS18transform_iteratorINSD_6detail14equal_to_valueIiEENSF_15normal_iteratorINSD_10device_ptrIfEEEEllEEyS9_lNS7_10__identityEEEvT0_PT3_T1_NS0_13GridEvenShareISR_EET2_T4_E12temp_storage+64];
	add.s64 	%rd195, %rd193, %rd194;
	ld.shared.u64 	%rd196, [_ZZN3cub18CUB_300001_SM_10006detail6reduce18DeviceReduceKernelINS2_10policy_hubIlyN4cuda3std3__44plusIlEEE10Policy1000EN6thrust24THRUST_300001_SM_1000_NS18transform_iteratorINSD_6detail14equal_to_valueIiEENSF_15normal_iteratorINSD_10device_ptrIfEEEEllEEyS9_lNS7_10__identityEEEvT0_PT3_T1_NS0_13GridEvenShareISR_EET2_T4_E12temp_storage+72];
	add.s64 	%rd197, %rd195, %rd196;
	ld.shared.u64 	%rd198, [_ZZN3cub18CUB_300001_SM_10006detail6reduce18DeviceReduceKernelINS2_10policy_hubIlyN4cuda3std3__44plusIlEEE10Policy1000EN6thrust24THRUST_300001_SM_1000_NS18transform_iteratorINSD_6detail14equal_to_valueIiEENSF_15normal_iteratorINSD_10device_ptrIfEEEEllEEyS9_lNS7_10__identityEEEvT0_PT3_T1_NS0_13GridEvenShareISR_EET2_T4_E12temp_storage+80];
	add.s64 	%rd199, %rd197, %rd198;
	ld.shared.u64 	%rd200, [_ZZN3cub18CUB_300001_SM_10006detail6reduce18DeviceReduceKernelINS2_10policy_hubIlyN4cuda3std3__44plusIlEEE10Policy1000EN6thrust24THRUST_300001_SM_1000_NS18transform_iteratorINSD_6detail14equal_to_valueIiEENSF_15normal_iteratorINSD_10device_ptrIfEEEEllEEyS9_lNS7_10__identityEEEvT0_PT3_T1_NS0_13GridEvenShareISR_EET2_T4_E12temp_storage+88];
	add.s64 	%rd201, %rd199, %rd200;
	ld.shared.u64 	%rd202, [_ZZN3cub18CUB_300001_SM_10006detail6reduce18DeviceReduceKernelINS2_10policy_hubIlyN4cuda3std3__44plusIlEEE10Policy1000EN6thrust24THRUST_300001_SM_1000_NS18transform_iteratorINSD_6detail14equal_to_valueIiEENSF_15normal_iteratorINSD_10device_ptrIfEEEEllEEyS9_lNS7_10__identityEEEvT0_PT3_T1_NS0_13GridEvenShareISR_EET2_T4_E12temp_storage+96];
	add.s64 	%rd203, %rd201, %rd202;
	ld.shared.u64 	%rd204, [_ZZN3cub18CUB_300001_SM_10006detail6reduce18DeviceReduceKernelINS2_10policy_hubIlyN4cuda3std3__44plusIlEEE10Policy1000EN6thrust24THRUST_300001_SM_1000_NS18transform_iteratorINSD_6detail14equal_to_valueIiEENSF_15normal_iteratorINSD_10device_ptrIfEEEEllEEyS9_lNS7_10__identityEEEvT0_PT3_T1_NS0_13GridEvenShareISR_EET2_T4_E12temp_storage+104];
	add.s64 	%rd205, %rd203, %rd204;
	ld.shared.u64 	%rd206, [_ZZN3cub18CUB_300001_SM_10006detail6reduce18DeviceReduceKernelINS2_10policy_hubIlyN4cuda3std3__44plusIlEEE10Policy1000EN6thrust24THRUST_300001_SM_1000_NS18transform_iteratorINSD_6detail14equal_to_valueIiEENSF_15normal_iteratorINSD_10device_ptrIfEEEEllEEyS9_lNS7_10__identityEEEvT0_PT3_T1_NS0_13GridEvenShareISR_EET2_T4_E12temp_storage+112];
	add.s64 	%rd207, %rd205, %rd206;
	ld.shared.u64 	%rd208, [_ZZN3cub18CUB_300001_SM_10006detail6reduce18DeviceReduceKernelINS2_10policy_hubIlyN4cuda3std3__44plusIlEEE10Policy1000EN6thrust24THRUST_300001_SM_1000_NS18transform_iteratorINSD_6detail14equal_to_valueIiEENSF_15normal_iteratorINSD_10device_ptrIfEEEEllEEyS9_lNS7_10__identityEEEvT0_PT3_T1_NS0_13GridEvenShareISR_EET2_T4_E12temp_storage+120];
	add.s64 	%rd209, %rd207, %rd208;
	ld.shared.u64 	%rd210, [_ZZN3cub18CUB_300001_SM_10006detail6reduce18DeviceReduceKernelINS2_10policy_hubIlyN4cuda3std3__44plusIlEEE10Policy1000EN6thrust24THRUST_300001_SM_1000_NS18transform_iteratorINSD_6detail14equal_to_valueIiEENSF_15normal_iteratorINSD_10device_ptrIfEEEEllEEyS9_lNS7_10__identityEEEvT0_PT3_T1_NS0_13GridEvenShareISR_EET2_T4_E12temp_storage+128];
	add.s64 	%rd211, %rd209, %rd210;
	ld.shared.u64 	%rd212, [_ZZN3cub18CUB_300001_SM_10006detail6reduce18DeviceReduceKernelINS2_10policy_hubIlyN4cuda3std3__44plusIlEEE10Policy1000EN6thrust24THRUST_300001_SM_1000_NS18transform_iteratorINSD_6detail14equal_to_valueIiEENSF_15normal_iteratorINSD_10device_ptrIfEEEEllEEyS9_lNS7_10__identityEEEvT0_PT3_T1_NS0_13GridEvenShareISR_EET2_T4_E12temp_storage+136];
	add.s64 	%rd419, %rd211, %rd212;
$L__BB8_46:
	mov.u32 	%r264, %tid.x;
	setp.ne.s32 	%p137, %r264, 0;
	@%p137 bra 	$L__BB8_48;
	ld.param.u64 	%rd392, [_ZN3cub18CUB_300001_SM_10006detail6reduce18DeviceReduceKernelINS2_10policy_hubIlyN4cuda3std3__44plusIlEEE10Policy1000EN6thrust24THRUST_300001_SM_1000_NS18transform_iteratorINSD_6detail14equal_to_valueIiEENSF_15normal_iteratorINSD_10device_ptrIfEEEEllEEyS9_lNS7_10__identityEEEvT0_PT3_T1_NS0_13GridEvenShareISR_EET2_T4__param_1];
	cvta.to.global.u64 	%rd389, %rd392;
	mul.wide.u32 	%rd390, %r3, 8;
	add.s64 	%rd391, %rd389, %rd390;
	st.global.u64 	[%rd391], %rd419;
$L__BB8_48:
	ret;

}
	// .globl	_ZN3cub18CUB_300001_SM_10006detail6reduce28DeviceReduceSingleTileKernelINS2_10policy_hubIlyN4cuda3std3__44plusIlEEE10Policy1000EPlSC_iS9_llNS7_10__identityEEEvT0_T1_T2_T3_T4_T6_
.visible .entry _ZN3cub18CUB_300001_SM_10006detail6reduce28DeviceReduceSingleTileKernelINS2_10policy_hubIlyN4cuda3std3__44plusIlEEE10Policy1000EPlSC_iS9_llNS7_10__identityEEEvT0_T1_T2_T3_T4_T6_(
	.param .u64 .ptr .align 1 _ZN3cub18CUB_300001_SM_10006detail6reduce28DeviceReduceSingleTileKernelINS2_10policy_hubIlyN4cuda3std3__44plusIlEEE10Policy1000EPlSC_iS9_llNS7_10__identityEEEvT0_T1_T2_T3_T4_T6__param_0,
	.param .u64 .ptr .align 1 _ZN3cub18CUB_300001_SM_10006detail6reduce28DeviceReduceSingleTileKernelINS2_10policy_hubIlyN4cuda3std3__44plusIlEEE10Policy1000EPlSC_iS9_llNS7_10__identityEEEvT0_T1_T2_T3_T4_T6__param_1,
	.param .u32 _ZN3cub18CUB_300001_SM_10006detail6reduce28DeviceReduceSingleTileKernelINS2_10policy_hubIlyN4cuda3std3__44plusIlEEE10Policy1000EPlSC_iS9_llNS7_10__identityEEEvT0_T1_T2_T3_T4_T6__param_2,
	.param .align 1 .b8 _ZN3cub18CUB_300001_SM_10006detail6reduce28DeviceReduceSingleTileKernelINS2_10policy_hubIlyN4cuda3std3__44plusIlEEE10Policy1000EPlSC_iS9_llNS7_10__identityEEEvT0_T1_T2_T3_T4_T6__param_3[1],
	.param .u64 _ZN3cub18CUB_300001_SM_10006detail6reduce28DeviceReduceSingleTileKernelINS2_10policy_hubIlyN4cuda3std3__44plusIlEEE10Policy1000EPlSC_iS9_llNS7_10__identityEEEvT0_T1_T2_T3_T4_T6__param_4,
	.param .align 1 .b8 _ZN3cub18CUB_300001_SM_10006detail6reduce28DeviceReduceSingleTileKernelINS2_10policy_hubIlyN4cuda3std3__44plusIlEEE10Policy1000EPlSC_iS9_llNS7_10__identityEEEvT0_T1_T2_T3_T4_T6__param_5[1]
)
.maxntid 512
.minnctapersm 1
{
	.reg .pred 	%p<58>;
	.reg .b32 	%r<238>;
	.reg .b64 	%rd<281>;
	// demoted variable
	.shared .align 8 .b8 _ZZN3cub18CUB_300001_SM_10006detail6reduce28DeviceReduceSingleTileKernelINS2_10policy_hubIlyN4cuda3std3__44plusIlEEE10Policy1000EPlSC_iS9_llNS7_10__identityEEEvT0_T1_T2_T3_T4_T6_E12temp_storage[152];
	ld.param.u64 	%rd35, [_ZN3cub18CUB_300001_SM_10006detail6reduce28DeviceReduceSingleTileKernelINS2_10policy_hubIlyN4cuda3std3__44plusIlEEE10Policy1000EPlSC_iS9_llNS7_10__identityEEEvT0_T1_T2_T3_T4_T6__param_0];
	ld.param.u64 	%rd37, [_ZN3cub18CUB_300001_SM_10006detail6reduce28DeviceReduceSingleTileKernelINS2_10policy_hubIlyN4cuda3std3__44plusIlEEE10Policy1000EPlSC_iS9_llNS7_10__identityEEEvT0_T1_T2_T3_T4_T6__param_1];
	ld.param.u32 	%r34, [_ZN3cub18CUB_300001_SM_10006detail6reduce28DeviceReduceSingleTileKernelINS2_10policy_hubIlyN4cuda3std3__44plusIlEEE10Policy1000EPlSC_iS9_llNS7_10__identityEEEvT0_T1_T2_T3_T4_T6__param_2];
	ld.param.u64 	%rd36, [_ZN3cub18CUB_300001_SM_10006detail6reduce28DeviceReduceSingleTileKernelINS2_10policy_hubIlyN4cuda3std3__44plusIlEEE10Policy1000EPlSC_iS9_llNS7_10__identityEEEvT0_T1_T2_T3_T4_T6__param_4];
	cvta.to.global.u64 	%rd1, %rd37;
	setp.ne.s32 	%p1, %r34, 0;
	@%p1 bra 	$L__BB9_3;
	mov.u32 	%r224, %tid.x;
	setp.ne.s32 	%p57, %r224, 0;
	@%p57 bra 	$L__BB9_39;
	st.global.u64 	[%rd1], %rd36;
	bra.uni 	$L__BB9_39;
$L__BB9_3:
	setp.gt.s32 	%p2, %r34, 3583;
	@%p2 bra 	$L__BB9_21;
	mov.u32 	%r1, %tid.x;
	setp.ge.s32 	%p19, %r1, %r34;
	mov.b64 	%rd271, 0;
	mov.u32 	%r228, %r1;
	@%p19 bra 	$L__BB9_6;
	mul.wide.u32 	%rd146, %r1, 8;
	add.s64 	%rd145, %rd35, %rd146;
	// begin inline asm
	ld.global.nc.u64 %rd271, [%rd145];
	// end inline asm
	add.s32 	%r228, %r1, 512;
$L__BB9_6:
	setp.ge.s32 	%p20, %r228, %r34;
	@%p20 bra 	$L__BB9_12;
	not.b32 	%r100, %r228;
	add.s32 	%r4, %r34, %r100;
	and.b32  	%r101, %r4, 1536;
	setp.eq.s32 	%p21, %r101, 1536;
	@%p21 bra 	$L__BB9_10;
	mul.wide.u32 	%rd148, %r228, 8;
	add.s64 	%rd266, %rd35, %rd148;
	shr.u32 	%r102, %r4, 9;
	add.s32 	%r103, %r102, 1;
	and.b32  	%r104, %r103, 3;
	neg.s32 	%r226, %r104;
$L__BB9_9:
	.pragma "nounroll";
	// begin inline asm
	ld.global.nc.u64 %rd149, [%rd266];
	// end inline asm
	add.s64 	%rd271, %rd149, %rd271;
	add.s32 	%r228, %r228, 512;
	add.s64 	%rd266, %rd266, 4096;
	add.s32 	%r226, %r226, 1;
	setp.ne.s32 	%p22, %r226, 0;
	@%p22 bra 	$L__BB9_9;
$L__BB9_10:
	setp.lt.u32 	%p23, %r4, 1536;
	@%p23 bra 	$L__BB9_12;
$L__BB9_11:
	mul.wide.s32 	%rd159, %r228, 8;
	add.s64 	%rd152, %rd35, %rd159;
	// begin inline asm
	ld.global.nc.u64 %rd151, [%rd152];
	// end inline asm
	add.s64 	%rd160, %rd151, %rd271;
	add.s64 	%rd154, %rd152, 4096;
	// begin inline asm
	ld.global.nc.u64 %rd153, [%rd154];
	// end inline asm
	add.s64 	%rd161, %rd153, %rd160;
	add.s64 	%rd156, %rd152, 8192;
	// begin inline asm
	ld.global.nc.u64 %rd155, [%rd156];
	// end inline asm
	add.s64 	%rd162, %rd155, %rd161;
	add.s64 	%rd158, %rd152, 12288;
	// begin inline asm
	ld.global.nc.u64 %rd157, [%rd158];
	// end inline asm
	add.s64 	%rd271, %rd157, %rd162;
	add.s32 	%r228, %r228, 2048;
	setp.lt.s32 	%p24, %r228, %r34;
	@%p24 bra 	$L__BB9_11;
$L__BB9_12:
	setp.lt.s32 	%p25, %r34, 512;
	@%p25 bra 	$L__BB9_17;
	// begin inline asm
	mov.u32 %r168, %laneid;
	// end inline asm
	mov.b64 	{%r170, %r175}, %rd271;
	mov.b32 	%r176, 1;
	mov.b32 	%r217, 31;
	mov.b32 	%r218, -1;
	// begin inline asm
	shfl.sync.down.b32 %r169, %r170, %r176, %r217, %r218;
	// end inline asm
	// begin inline asm
	shfl.sync.down.b32 %r174, %r175, %r176, %r217, %r218;
	// end inline asm
	mov.b64 	%rd221, {%r169, %r174};
	setp.gt.s32 	%p49, %r168, 30;
	selp.b64 	%rd222, 0, %rd221, %p49;
	add.s64 	%rd223, %rd222, %rd271;
	mov.b64 	{%r180, %r185}, %rd223;
	mov.b32 	%r186, 2;
	// begin inline asm
	shfl.sync.down.b32 %r179, %r180, %r186, %r217, %r218;
	// end inline asm
	// begin inline asm
	shfl.sync.down.b32 %r184, %r185, %r186, %r217, %r218;
	// end inline asm
	mov.b64 	%rd224, {%r179, %r184};
	setp.gt.s32 	%p50, %r168, 29;
	selp.b64 	%rd225, 0, %rd224, %p50;
	add.s64 	%rd226, %rd225, %rd223;
	mov.b64 	{%r190, %r195}, %rd226;
	mov.b32 	%r196, 4;
	// begin inline asm
	shfl.sync.down.b32 %r189, %r190, %r196, %r217, %r218;
	// end inline asm
	// begin inline asm
	shfl.sync.down.b32 %r194, %r195, %r196, %r217, %r218;
	// end inline asm
	mov.b64 	%rd227, {%r189, %r194};
	setp.gt.s32 	%p51, %r168, 27;
	selp.b64 	%rd228, 0, %rd227, %p51;
	add.s64 	%rd229, %rd228, %rd226;
	mov.b64 	{%r200, %r205}, %rd229;
	mov.b32 	%r206, 8;
	// begin inline asm
	shfl.sync.down.b32 %r199, %r200, %r206, %r217, %r218;
	// end inline asm
	// begin inline asm
	shfl.sync.down.b32 %r204, %r205, %r206, %r217, %r218;
	// end inline asm
	mov.b64 	%rd230, {%r199, %r204};
	setp.gt.s32 	%p52, %r168, 23;
	selp.b64 	%rd231, 0, %rd230, %p52;
	add.s64 	%rd232, %rd231, %rd229;
	mov.b64 	{%r210, %r215}, %rd232;
	mov.b32 	%r216, 16;
	// begin inline asm
	shfl.sync.down.b32 %r209, %r210, %r216, %r217, %r218;
	// end inline asm
	// begin inline asm
	shfl.sync.down.b32 %r214, %r215, %r216, %r217, %r218;
	// end inline asm
	mov.b64 	%rd233, {%r209, %r214};
	setp.gt.s32 	%p53, %r168, 15;
	selp.b64 	%rd234, 0, %rd233, %p53;
	add.s64 	%rd280, %rd234, %rd232;
	setp.ne.s32 	%p54, %r168, 0;
	@%p54 bra 	$L__BB9_15;
	shr.u32 	%r219, %r1, 2;
	and.b32  	%r220, %r219, 248;
	mov.u32 	%r221, _ZZN3cub18CUB_300001_SM_10006detail6reduce28DeviceReduceSingleTileKernelINS2_10policy_hubIlyN4cuda3std3__44plusIlEEE10Policy1000EPlSC_iS9_llNS7_10__identityEEEvT0_T1_T2_T3_T4_T6_E12temp_storage;
	add.s32 	%r222, %r221, %r220;
	st.shared.u64 	[%r222+16], %rd280;
$L__BB9_15:
	bar.sync 	0;
	setp.ne.s32 	%p55, %r1, 0;
	@%p55 bra 	$L__BB9_37;
	ld.shared.u64 	%rd235, [_ZZN3cub18CUB_300001_SM_10006detail6reduce28DeviceReduceSingleTileKernelINS2_10policy_hubIlyN4cuda3std3__44plusIlEEE10Policy1000EPlSC_iS9_llNS7_10__identityEEEvT0_T1_T2_T3_T4_T6_E12temp_storage+24];
	add.s64 	%rd236, %rd235, %rd280;
	ld.shared.u64 	%rd237, [_ZZN3cub18CUB_300001_SM_10006detail6reduce28DeviceReduceSingleTileKernelINS2_10policy_hubIlyN4cuda3std3__44plusIlEEE10Policy1000EPlSC_iS9_llNS7_10__identityEEEvT0_T1_T2_T3_T4_T6_E12temp_storage+32];
	add.s64 	%rd238, %rd236, %rd237;
	ld.shared.u64 	%rd239, [_ZZN3cub18CUB_300001_SM_10006detail6reduce28DeviceReduceSingleTileKernelINS2_10policy_hubIlyN4cuda3std3__44plusIlEEE10Policy1000EPlSC_iS9_llNS7_10__identityEEEvT0_T1_T2_T3_T4_T6_E12temp_storage+40];
	add.s64 	%rd240, %rd238, %rd239;
	ld.shared.u64 	%rd241, [_ZZN3cub18CUB_300001_SM_10006detail6reduce28DeviceReduceSingleTileKernelINS2_10policy_hubIlyN4cuda3std3__44plusIlEEE10Policy1000EPlSC_iS9_llNS7_10__identityEEEvT0_T1_T2_T3_T4_T6_E12temp_storage+48];
	add.s64 	%rd242, %rd240, %rd241;
	ld.shared.u64 	%rd243, [_ZZN3cub18CUB_300001_SM_10006detail6reduce28DeviceReduceSingleTileKernelINS2_10policy_hubIlyN4cuda3std3__44plusIlEEE10Policy1000EPlSC_iS9_llNS7_10__identityEEEvT0_T1_T2_T3_T4_T6_E12temp_storage+56];
	add.s64 	%rd244, %rd242, %rd243;
	ld.shared.u64 	%rd245, [_ZZN3cub18CUB_300001_SM_10006detail6reduce28DeviceReduceSingleTileKernelINS2_10policy_hubIlyN4cuda3std3__44plusIlEEE10Policy1000EPlSC_iS9_llNS7_10__identityEEEvT0_T1_T2_T3_T4_T6_E12temp_storage+64];
	add.s64 	%rd246, %rd244, %rd245;
	ld.shared.u64 	%rd247, [_ZZN3cub18CUB_300001_SM_10006detail6reduce28DeviceReduceSingleTileKernelINS2_10policy_hubIlyN4cuda3std3__44plusIlEEE10Policy1000EPlSC_iS9_llNS7_10__identityEEEvT0_T1_T2_T3_T4_T6_E12temp_storage+72];
	add.s64 	%rd248, %rd246, %rd247;
	ld.shared.u64 	%rd249, [_ZZN3cub18CUB_300001_SM_10006detail6reduce28DeviceReduceSingleTileKernelINS2_10policy_hubIlyN4cuda3std3__44plusIlEEE10Policy1000EPlSC_iS9_llNS7_10__identityEEEvT0_T1_T2_T3_T4_T6_E12temp_storage+80];
	add.s64 	%rd250, %rd248, %rd249;
	ld.shared.u64 	%rd251, [_ZZN3cub18CUB_300001_SM_10006detail6reduce28DeviceReduceSingleTileKernelINS2_10policy_hubIlyN4cuda3std3__44plusIlEEE10Policy1000EPlSC_iS9_llNS7_10__identityEEEvT0_T1_T2_T3_T4_T6_E12temp_storage+88];
	add.s64 	%rd252, %rd250, %rd251;
	ld.shared.u64 	%rd253, [_ZZN3cub18CUB_300001_SM_10006detail6reduce28DeviceReduceSingleTileKernelINS2_10policy_hubIlyN4cuda3std3__44plusIlEEE10Policy1000EPlSC_iS9_llNS7_10__identityEEEvT0_T1_T2_T3_T4_T6_E12temp_storage+96];
	add.s64 	%rd254, %rd252, %rd253;
	ld.shared.u64 	%rd255, [_ZZN3cub18CUB_300001_SM_10006detail6reduce28DeviceReduceSingleTileKernelINS2_10policy_hubIlyN4cuda3std3__44plusIlEEE10Policy1000EPlSC_iS9_llNS7_10__identityEEEvT0_T1_T2_T3_T4_T6_E12temp_storage+104];
	add.s64 	%rd256, %rd254, %rd255;
	ld.shared.u64 	%rd257, [_ZZN3cub18CUB_300001_SM_10006detail6reduce28DeviceReduceSingleTileKernelINS2_10policy_hubIlyN4cuda3std3__44plusIlEEE10Policy1000EPlSC_iS9_llNS7_10__identityEEEvT0_T1_T2_T3_T4_T6_E12temp_storage+112];
	add.s64 	%rd258, %rd256, %rd257;
	ld.shared.u64 	%rd259, [_ZZN3cub18CUB_300001_SM_10006detail6reduce28DeviceReduceSingleTileKernelINS2_10policy_hubIlyN4cuda3std3__44plusIlEEE10Policy1000EPlSC_iS9_llNS7_10__identityEEEvT0_T1_T2_T3_T4_T6_E12temp_storage+120];
	add.s64 	%rd260, %rd258, %rd259;
	ld.shared.u64 	%rd261, [_ZZN3cub18CUB_300001_SM_10006detail6reduce28DeviceReduceSingleTileKernelINS2_10policy_hubIlyN4cuda3std3__44plusIlEEE10Policy1000EPlSC_iS9_llNS7_10__identityEEEvT0_T1_T2_T3_T4_T6_E12temp_storage+128];
	add.s64 	%rd262, %rd260, %rd261;
	ld.shared.u64 	%rd263, [_ZZN3cub18CUB_300001_SM_10006detail6reduce28DeviceReduceSingleTileKernelINS2_10policy_hubIlyN4cuda3std3__44plusIlEEE10Policy1000EPlSC_iS9_llNS7_10__identityEEEvT0_T1_T2_T3_T4_T6_E12temp_storage+136];
	add.s64 	%rd280, %rd262, %rd263;
	bra.uni 	$L__BB9_37;
$L__BB9_17:
	// begin inline asm
	mov.u32 %r105, %laneid;
	// end inline asm
	and.b32  	%r156, %r1, 992;
	add.s32 	%r157, %r156, 32;
	setp.gt.s32 	%p26, %r157, %r34;
	not.b32 	%r158, %r156;
	add.s32 	%r159, %r34, %r158;
	selp.b32 	%r154, %r159, 31, %p26;
	mov.b64 	{%r107, %r112}, %rd271;
	mov.b32 	%r113, 1;
	mov.b32 	%r155, -1;
	// begin inline asm
	shfl.sync.down.b32 %r106, %r107, %r113, %r154, %r155;
	// end inline asm
	// begin inline asm
	shfl.sync.down.b32 %r111, %r112, %r113, %r154, %r155;
	// end inline asm
	mov.b64 	%rd163, {%r106, %r111};
	setp.lt.s32 	%p27, %r105, %r154;
	selp.b64 	%rd164, %rd163, 0, %p27;
	add.s64 	%rd165, %rd164, %rd271;
	mov.b64 	{%r117, %r122}, %rd165;
	mov.b32 	%r123, 2;
	// begin inline asm
	shfl.sync.down.b32 %r116, %r117, %r123, %r154, %r155;
	// end inline asm
	// begin inline asm
	shfl.sync.down.b32 %r121, %r122, %r123, %r154, %r155;
	// end inline asm
	mov.b64 	%rd166, {%r116, %r121};
	add.s32 	%r160, %r105, 2;
	setp.gt.s32 	%p28, %r160, %r154;
	selp.b64 	%rd167, 0, %rd166, %p28;
	add.s64 	%rd168, %rd167, %rd165;
	mov.b64 	{%r127, %r132}, %rd168;
	mov.b32 	%r133, 4;
	// begin inline asm
	shfl.sync.down.b32 %r126, %r127, %r133, %r154, %r155;
	// end inline asm
	// begin inline asm
	shfl.sync.down.b32 %r131, %r132, %r133, %r154, %r155;
	// end inline asm
	mov.b64 	%rd169, {%r126, %r131};
	add.s32 	%r161, %r105, 4;
	setp.gt.s32 	%p29, %r161, %r154;
	selp.b64 	%rd170, 0, %rd169, %p29;
	add.s64 	%rd171, %rd170, %rd168;
	mov.b64 	{%r137, %r142}, %rd171;
	mov.b32 	%r143, 8;
	// begin inline asm
	shfl.sync.down.b32 %r136, %r137, %r143, %r154, %r155;
	// end inline asm
	// begin inline asm
	shfl.sync.down.b32 %r141, %r142, %r143, %r154, %r155;
	// end inline asm
	mov.b64 	%rd172, {%r136, %r141};
	add.s32 	%r162, %r105, 8;
	setp.gt.s32 	%p30, %r162, %r154;
	selp.b64 	%rd173, 0, %rd172, %p30;
	add.s64 	%rd174, %rd173, %rd171;
	mov.b64 	{%r147, %r152}, %rd174;
	mov.b32 	%r153, 16;
	// begin inline asm
	shfl.sync.down.b32 %r146, %r147, %r153, %r154, %r155;
	// end inline asm
	// begin inline asm
	shfl.sync.down.b32 %r151, %r152, %r153, %r154, %r155;
	// end inline asm
	mov.b64 	%rd175, {%r146, %r151};
	add.s32 	%r163, %r105, 16;
	setp.gt.s32 	%p31, %r163, %r154;
	selp.b64 	%rd176, 0, %rd175, %p31;
	add.s64 	%rd280, %rd176, %rd174;
	setp.ne.s32 	%p32, %r105, 0;
	@%p32 bra 	$L__BB9_19;
	shr.u32 	%r164, %r1, 2;
	and.b32  	%r165, %r164, 248;
	mov.u32 	%r166, _ZZN3cub18CUB_300001_SM_10006detail6reduce28DeviceReduceSingleTileKernelINS2_10policy_hubIlyN4cuda3std3__44plusIlEEE10Policy1000EPlSC_iS9_llNS7_10__identityEEEvT0_T1_T2_T3_T4_T6_E12temp_storage;
	add.s32 	%r167, %r166, %r165;
	st.shared.u64 	[%r167+16], %rd280;
$L__BB9_19:
	bar.sync 	0;
	setp.ne.s32 	%p33, %r1, 0;
	@%p33 bra 	$L__BB9_37;
	setp.gt.s32 	%p34, %r34, 32;
	ld.shared.u64 	%rd177, [_ZZN3cub18CUB_300001_SM_10006detail6reduce28DeviceReduceSingleTileKernelINS2_10policy_hubIlyN4cuda3std3__44plusIlEEE10Policy1000EPlSC_iS9_llNS7_10__identityEEEvT0_T1_T2_T3_T4_T6_E12temp_storage+24];
	selp.b64 	%rd178, %rd177, 0, %p34;
	add.s64 	%rd179, %rd178, %rd280;
	setp.gt.s32 	%p35, %r34, 64;
	ld.shared.u64 	%rd180, [_ZZN3cub18CUB_300001_SM_10006detail6reduce28DeviceReduceSingleTileKernelINS2_10policy_hubIlyN4cuda3std3__44plusIlEEE10Policy1000EPlSC_iS9_llNS7_10__identityEEEvT0_T1_T2_T3_T4_T6_E12temp_storage+32];
	selp.b64 	%rd181, %rd180, 0, %p35;
	add.s64 	%rd182, %rd179, %rd181;
	setp.gt.s32 	%p36, %r34, 96;
	ld.shared.u64 	%rd183, [_ZZN3cub18CUB_300001_SM_10006detail6reduce28DeviceReduceSingleTileKernelINS2_10policy_hubIlyN4cuda3std3__44plusIlEEE10Policy1000EPlSC_iS9_llNS7_10__identityEEEvT0_T1_T2_T3_T4_T6_E12temp_storage+40];
	selp.b64 	%rd184, %rd183, 0, %p36;
	add.s64 	%rd185, %rd182, %rd184;
	setp.gt.s32 	%p37, %r34, 128;
	ld.shared.u64 	%rd186, [_ZZN3cub18CUB_300001_SM_10006detail6reduce28DeviceReduceSingleTileKernelINS2_10policy_hubIlyN4cuda3std3__44plusIlEEE10Policy1000EPlSC_iS9_llNS7_10__identityEEEvT0_T1_T2_T3_T4_T6_E12temp_storage+48];
	selp.b64 	%rd187, %rd186, 0, %p37;
	add.s64 	%rd188, %rd185, %rd187;
	setp.gt.s32 	%p38, %r34, 160;
	ld.shared.u64 	%rd189, [_ZZN3cub18CUB_300001_SM_10006detail6reduce28DeviceReduceSingleTileKernelINS2_10policy_hubIlyN4cuda3std3__44plusIlEEE10Policy1000EPlSC_iS9_llNS7_10__identityEEEvT0_T1_T2_T3_T4_T6_E12temp_storage+56];
	selp.b64 	%rd190, %rd189, 0, %p38;
	add.s64 	%rd191, %rd188, %rd190;
	setp.gt.s32 	%p39, %r34, 192;
	ld.shared.u64 	%rd192, [_ZZN3cub18CUB_300001_SM_10006detail6reduce28DeviceReduceSingleTileKernelINS2_10policy_hubIlyN4cuda3std3__44plusIlEEE10Policy1000EPlSC_iS9_llNS7_10__identityEEEvT0_T1_T2_T3_T4_T6_E12temp_storage+64];
	selp.b64 	%rd193, %rd192, 0, %p39;
	add.s64 	%rd194, %rd191, %rd193;
	setp.gt.s32 	%p40, %r34, 224;
	ld.shared.u64 	%rd195, [_ZZN3cub18CUB_300001_SM_10006detail6reduce28DeviceReduceSingleTileKernelINS2_10policy_hubIlyN4cuda3std3__44plusIlEEE10Policy1000EPlSC_iS9_llNS7_10__identityEEEvT0_T1_T2_T3_T4_T6_E12temp_storage+72];
	selp.b64 	%rd196, %rd195, 0, %p40;
	add.s64 	%rd197, %rd194, %rd196;
	setp.gt.s32 	%p41, %r34, 256;
	ld.shared.u64 	%rd198, [_ZZN3cub18CUB_300001_SM_10006detail6reduce28DeviceReduceSingleTileKernelINS2_10policy_hubIlyN4cuda3std3__44plusIlEEE10Policy1000EPlSC_iS9_llNS7_10__identityEEEvT0_T1_T2_T3_T4_T6_E12temp_storage+80];
	selp.b64 	%rd199, %rd198, 0, %p41;
	add.s64 	%rd200, %rd197, %rd199;
	setp.gt.s32 	%p42, %r34, 288;
	ld.shared.u64 	%rd201, [_ZZN3cub18CUB_300001_SM_10006detail6reduce28DeviceReduceSingleTileKernelINS2_10policy_hubIlyN4cuda3std3__44plusIlEEE10Policy1000EPlSC_iS9_llNS7_10__identityEEEvT0_T1_T2_T3_T4_T6_E12temp_storage+88];
	selp.b64 	%rd202, %rd201, 0, %p42;
	add.s64 	%rd203, %rd200, %rd202;
	setp.gt.s32 	%p43, %r34, 320;
	ld.shared.u64 	%rd204, [_ZZN3cub18CUB_300001_SM_10006detail6reduce28DeviceReduceSingleTileKernelINS2_10policy_hubIlyN4cuda3std3__44plusIlEEE10Policy1000EPlSC_iS9_llNS7_10__identityEEEvT0_T1_T2_T3_T4_T6_E12temp_storage+96];
	selp.b64 	%rd205, %rd204, 0, %p43;
	add.s64 	%rd206, %rd203, %rd205;
	setp.gt.s32 	%p44, %r34, 352;
	ld.shared.u64 	%rd207, [_ZZN3cub18CUB_300001_SM_10006detail6reduce28DeviceReduceSingleTileKernelINS2_10policy_hubIlyN4cuda3std3__44plusIlEEE10Policy1000EPlSC_iS9_llNS7_10__identityEEEvT0_T1_T2_T3_T4_T6_E12temp_storage+104];
	selp.b64 	%rd208, %rd207, 0, %p44;
	add.s64 	%rd209, %rd206, %rd208;
	setp.gt.s32 	%p45, %r34, 384;
	ld.shared.u64 	%rd210, [_ZZN3cub18CUB_300001_SM_10006detail6reduce28DeviceReduceSingleTileKernelINS2_10policy_hubIlyN4cuda3std3__44plusIlEEE10Policy1000EPlSC_iS9_llNS7_10__identityEEEvT0_T1_T2_T3_T4_T6_E12temp_storage+112];
	selp.b64 	%rd211, %rd210, 0, %p45;
	add.s64 	%rd212, %rd209, %rd211;
	setp.gt.s32 	%p46, %r34, 416;
	ld.shared.u64 	%rd213, [_ZZN3cub18CUB_300001_SM_10006detail6reduce28DeviceReduceSingleTileKernelINS2_10policy_hubIlyN4cuda3std3__44plusIlEEE10Policy1000EPlSC_iS9_llNS7_10__identityEEEvT0_T1_T2_T3_T4_T6_E12temp_storage+120];
	selp.b64 	%rd214, %rd213, 0, %p46;
	add.s64 	%rd215, %rd212, %rd214;
	setp.gt.s32 	%p47, %r34, 448;
	ld.shared.u64 	%rd216, [_ZZN3cub18CUB_300001_SM_10006detail6reduce28DeviceReduceSingleTileKernelINS2_10policy_hubIlyN4cuda3std3__44plusIlEEE10Policy1000EPlSC_iS9_llNS7_10__identityEEEvT0_T1_T2_T3_T4_T6_E12temp_storage+128];
	selp.b64 	%rd217, %rd216, 0, %p47;
	add.s64 	%rd218, %rd215, %rd217;
	setp.gt.s32 	%p48, %r34, 480;
	ld.shared.u64 	%rd219, [_ZZN3cub18CUB_300001_SM_10006detail6reduce28DeviceReduceSingleTileKernelINS2_10policy_hubIlyN4cuda3std3__44plusIlEEE10Policy1000EPlSC_iS9_llNS7_10__identityEEEvT0_T1_T2_T3_T4_T6_E12temp_storage+136];
	selp.b64 	%rd220, %rd219, 0, %p48;
	add.s64 	%rd280, %rd218, %rd220;
	bra.uni 	$L__BB9_37;
$L__BB9_21:
	mov.u32 	%r13, %tid.x;
	mul.wide.u32 	%rd52, %r13, 8;
	add.s64 	%rd39, %rd35, %rd52;
	// begin inline asm
	ld.global.nc.u64 %rd38, [%rd39];
	// end inline asm
	add.s64 	%rd41, %rd39, 4096;
	// begin inline asm
	ld.global.nc.u64 %rd40, [%rd41];
	// end inline asm
	add.s64 	%rd43, %rd39, 8192;
	// begin inline asm
	ld.global.nc.u64 %rd42, [%rd43];
	// end inline asm
	add.s64 	%rd45, %rd39, 12288;
	// begin inline asm
	ld.global.nc.u64 %rd44, [%rd45];
	// end inline asm
	add.s64 	%rd47, %rd39, 16384;
	// begin inline asm
	ld.global.nc.u64 %rd46, [%rd47];
	// end inline asm
	add.s64 	%rd49, %rd39, 20480;
	// begin inline asm
	ld.global.nc.u64 %rd48, [%rd49];
	// end inline asm
	add.s64 	%rd51, %rd39, 24576;
	// begin inline asm
	ld.global.nc.u64 %rd50, [%rd51];
	// end inline asm
	add.s64 	%rd53, %rd40, %rd38;
	add.s64 	%rd54, %rd42, %rd53;
	add.s64 	%rd55, %rd44, %rd54;
	add.s64 	%rd56, %rd46, %rd55;
	add.s64 	%rd57, %rd48, %rd56;
	add.s64 	%rd279, %rd50, %rd57;
	setp.lt.u32 	%p3, %r34, 7168;
	mov.b32 	%r231, 3584;
	@%p3 bra 	$L__BB9_25;
	add.s32 	%r14, %r34, -3584;
	mov.b32 	%r231, 3584;
$L__BB9_23:
	add.s32 	%r37, %r231, %r13;
	mul.wide.u32 	%rd72, %r37, 8;
	add.s64 	%rd59, %rd35, %rd72;
	// begin inline asm
	ld.global.nc.u64 %rd58, [%rd59];
	// end inline asm
	add.s64 	%rd61, %rd59, 4096;
	// begin inline asm
	ld.global.nc.u64 %rd60, [%rd61];
	// end inline asm
	add.s64 	%rd63, %rd59, 8192;
	// begin inline asm
	ld.global.nc.u64 %rd62, [%rd63];
	// end inline asm
	add.s64 	%rd65, %rd59, 12288;
	// begin inline asm
	ld.global.nc.u64 %rd64, [%rd65];
	// end inline asm
	add.s64 	%rd67, %rd59, 16384;
	// begin inline asm
	ld.global.nc.u64 %rd66, [%rd67];
	// end inline asm
	add.s64 	%rd69, %rd59, 20480;
	// begin inline asm
	ld.global.nc.u64 %rd68, [%rd69];
	// end inline asm
	add.s64 	%rd71, %rd59, 24576;
	// begin inline asm
	ld.global.nc.u64 %rd70, [%rd71];
	// end inline asm
	add.s64 	%rd73, %rd58, %rd279;
	add.s64 	%rd74, %rd60, %rd73;
	add.s64 	%rd75, %rd62, %rd74;
	add.s64 	%rd76, %rd64, %rd75;
	add.s64 	%rd77, %rd66, %rd76;
	add.s64 	%rd78, %rd68, %rd77;
	add.s64 	%rd279, %rd70, %rd78;
	sub.s32 	%r38, %r34, %r231;
	setp.lt.s32 	%p4, %r38, 3584;
	@%p4 bra 	$L__BB9_33;
	add.s32 	%r231, %r231, 3584;
	setp.le.s32 	%p5, %r231, %r14;
	@%p5 bra 	$L__BB9_23;
$L__BB9_25:
	setp.le.s32 	%p6, %r34, %r231;
	@%p6 bra 	$L__BB9_33;
	sub.s32 	%r18, %r34, %r231;
	setp.ge.s32 	%p7, %r13, %r18;
	@%p7 bra 	$L__BB9_33;
	not.b32 	%r39, %r13;
	add.s32 	%r40, %r34, %r39;
	sub.s32 	%r19, %r40, %r231;
	and.b32  	%r41, %r19, 1536;
	setp.eq.s32 	%p8, %r41, 1536;
	mov.u32 	%r235, %r13;
	@%p8 bra 	$L__BB9_30;
	add.s32 	%r233, %r13, %r231;
	shr.u32 	%r42, %r19, 9;
	add.s32 	%r43, %r42, 1;
	and.b32  	%r44, %r43, 3;
	neg.s32 	%r232, %r44;
	mov.u32 	%r235, %r13;
$L__BB9_29:
	.pragma "nounroll";
	mul.wide.u32 	%rd82, %r233, 8;
	add.s64 	%rd81, %rd35, %rd82;
	// begin inline asm
	ld.global.nc.u64 %rd80, [%rd81];
	// end inline asm
	add.s64 	%rd279, %rd80, %rd279;
	add.s32 	%r235, %r235, 512;
	add.s32 	%r233, %r233, 512;
	add.s32 	%r232, %r232, 1;
	setp.ne.s32 	%p9, %r232, 0;
	@%p9 bra 	$L__BB9_29;
$L__BB9_30:
	setp.lt.u32 	%p10, %r19, 1536;
	@%p10 bra 	$L__BB9_33;
	cvt.u64.u32 	%rd83, %r235;
	cvt.u64.u32 	%rd84, %r231;
	add.s64 	%rd85, %rd83, %rd84;
	shl.b64 	%rd86, %rd85, 3;
	add.s64 	%rd87, %rd86, %rd35;
	add.s64 	%rd277, %rd87, 8192;
	add.s32 	%r236, %r235, %r231;
$L__BB9_32:
	mul.wide.u32 	%rd96, %r236, 8;
	add.s64 	%rd89, %rd35, %rd96;
	// begin inline asm
	ld.global.nc.u64 %rd88, [%rd89];
	// end inline asm
	add.s64 	%rd97, %rd88, %rd279;
	add.s64 	%rd91, %rd277, -4096;
	// begin inline asm
	ld.global.nc.u64 %rd90, [%rd91];
	// end inline asm
	add.s64 	%rd98, %rd90, %rd97;
	// begin inline asm
	ld.global.nc.u64 %rd92, [%rd277];
	// end inline asm
	add.s64 	%rd99, %rd92, %rd98;
	add.s64 	%rd95, %rd277, 4096;
	// begin inline asm
	ld.global.nc.u64 %rd94, [%rd95];
	// end inline asm
	add.s64 	%rd279, %rd94, %rd99;
	add.s32 	%r235, %r235, 2048;
	add.s64 	%rd277, %rd277, 16384;
	add.s32 	%r236, %r236, 2048;
	setp.lt.s32 	%p11, %r235, %r18;
	@%p11 bra 	$L__BB9_32;
$L__BB9_33:
	// begin inline asm
	mov.u32 %r45, %laneid;
	// end inline asm
	mov.b64 	{%r47, %r52}, %rd279;
	mov.b32 	%r53, 1;
	mov.b32 	%r94, 31;
	mov.b32 	%r95, -1;
	// begin inline asm
	shfl.sync.down.b32 %r46, %r47, %r53, %r94, %r95;
	// end inline asm
	// begin inline asm
	shfl.sync.down.b32 %r51, %r52, %r53, %r94, %r95;
	// end inline asm
	mov.b64 	%rd100, {%r46, %r51};
	setp.gt.s32 	%p12, %r45, 30;
	selp.b64 	%rd101, 0, %rd100, %p12;
	add.s64 	%rd102, %rd101, %rd279;
	mov.b64 	{%r57, %r62}, %rd102;
	mov.b32 	%r63, 2;
	// begin inline asm
	shfl.sync.down.b32 %r56, %r57, %r63, %r94, %r95;
	// end inline asm
	// begin inline asm
	shfl.sync.down.b32 %r61, %r62, %r63, %r94, %r95;
	// end inline asm
	mov.b64 	%rd103, {%r56, %r61};
	setp.gt.s32 	%p13, %r45, 29;
	selp.b64 	%rd104, 0, %rd103, %p13;
	add.s64 	%rd105, %rd104, %rd102;
	mov.b64 	{%r67, %r72}, %rd105;
	mov.b32 	%r73, 4;
	// begin inline asm
	shfl.sync.down.b32 %r66, %r67, %r73, %r94, %r95;
	// end inline asm
	// begin inline asm
	shfl.sync.down.b32 %r71, %r72, %r73, %r94, %r95;
	// end inline asm
	mov.b64 	%rd106, {%r66, %r71};
	setp.gt.s32 	%p14, %r45, 27;
	selp.b64 	%rd107, 0, %rd106, %p14;
	add.s64 	%rd108, %rd107, %rd105;
	mov.b64 	{%r77, %r82}, %rd108;
	mov.b32 	%r83, 8;
	// begin inline asm
	shfl.sync.down.b32 %r76, %r77, %r83, %r94, %r95;
	// end inline asm
	// begin inline asm
	shfl.sync.down.b32 %r81, %r82, %r83, %r94, %r95;
	// end inline asm
	mov.b64 	%rd109, {%r76, %r81};
	setp.gt.s32 	%p15, %r45, 23;
	selp.b64 	%rd110, 0, %rd109, %p15;
	add.s64 	%rd111, %rd110, %rd108;
	mov.b64 	{%r87, %r92}, %rd111;
	mov.b32 	%r93, 16;
	// begin inline asm
	shfl.sync.down.b32 %r86, %r87, %r93, %r94, %r95;
	// end inline asm
	// begin inline asm
	shfl.sync.down.b32 %r91, %r92, %r93, %r94, %r95;
	// end inline asm
	mov.b64 	%rd112, {%r86, %r91};
	setp.gt.s32 	%p16, %r45, 15;
	selp.b64 	%rd113, 0, %rd112, %p16;
	add.s64 	%rd280, %rd113, %rd111;
	setp.ne.s32 	%p17, %r45, 0;
	@%p17 bra 	$L__BB9_35;
	shr.u32 	%r96, %r13, 2;
	and.b32  	%r97, %r96, 248;
	mov.u32 	%r98, _ZZN3cub18CUB_300001_SM_10006detail6reduce28DeviceReduceSingleTileKernelINS2_10policy_hubIlyN4cuda3std3__44plusIlEEE10Policy1000EPlSC_iS9_llNS7_10__identityEEEvT0_T1_T2_T3_T4_T6_E12temp_storage;
	add.s32 	%r99, %r98, %r97;
	st.shared.u64 	[%r99+16], %rd280;
$L__BB9_35:
	bar.sync 	0;
	setp.ne.s32 	%p18, %r13, 0;
	@%p18 bra 	$L__BB9_37;
	ld.shared.u64 	%rd114, [_ZZN3cub18CUB_300001_SM_10006detail6reduce28DeviceReduceSingleTileKernelINS2_10policy_hubIlyN4cuda3std3__44plusIlEEE10Policy1000EPlSC_iS9_llNS7_10__identityEEEvT0_T1_T2_T3_T4_T6_E12temp_storage+24];
	add.s64 	%rd115, %rd114, %rd280;
	ld.shared.u64 	%rd116, [_ZZN3cub18CUB_300001_SM_10006detail6reduce28DeviceReduceSingleTileKernelINS2_10policy_hubIlyN4cuda3std3__44plusIlEEE10Policy1000EPlSC_iS9_llNS7_10__identityEEEvT0_T1_T2_T3_T4_T6_E12temp_storage+32];
	add.s64 	%rd117, %rd115, %rd116;
	ld.shared.u64 	%rd118, [_ZZN3cub18CUB_300001_SM_10006detail6reduce28DeviceReduceSingleTileKernelINS2_10policy_hubIlyN4cuda3std3__44plusIlEEE10Policy1000EPlSC_iS9_llNS7_10__identityEEEvT0_T1_T2_T3_T4_T6_E12temp_storage+40];
	add.s64 	%rd119, %rd117, %rd118;
	ld.shared.u64 	%rd120, [_ZZN3cub18CUB_300001_SM_10006detail6reduce28DeviceReduceSingleTileKernelINS2_10policy_hubIlyN4cuda3std3__44plusIlEEE10Policy1000EPlSC_iS9_llNS7_10__identityEEEvT0_T1_T2_T3_T4_T6_E12temp_storage+48];
	add.s64 	%rd121, %rd119, %rd120;
	ld.shared.u64 	%rd122, [_ZZN3cub18CUB_300001_SM_10006detail6reduce28DeviceReduceSingleTileKernelINS2_10policy_hubIlyN4cuda3std3__44plusIlEEE10Policy1000EPlSC_iS9_llNS7_10__identityEEEvT0_T1_T2_T3_T4_T6_E12temp_storage+56];
	add.s64 	%rd123, %rd121, %rd122;
	ld.shared.u64 	%rd124, [_ZZN3cub18CUB_300001_SM_10006detail6reduce28DeviceReduceSingleTileKernelINS2_10policy_hubIlyN4cuda3std3__44plusIlEEE10Policy1000EPlSC_iS9_llNS7_10__identityEEEvT0_T1_T2_T3_T4_T6_E12temp_storage+64];
	add.s64 	%rd125, %rd123, %rd124;
	ld.shared.u64 	%rd126, [_ZZN3cub18CUB_300001_SM_10006detail6reduce28DeviceReduceSingleTileKernelINS2_10policy_hubIlyN4cuda3std3__44plusIlEEE10Policy1000EPlSC_iS9_llNS7_10__identityEEEvT0_T1_T2_T3_T4_T6_E12temp_storage+72];
	add.s64 	%rd127, %rd125, %rd126;
	ld.shared.u64 	%rd128, [_ZZN3cub18CUB_300001_SM_10006detail6reduce28DeviceReduceSingleTileKernelINS2_10policy_hubIlyN4cuda3std3__44plusIlEEE10Policy1000EPlSC_iS9_llNS7_10__identityEEEvT0_T1_T2_T3_T4_T6_E12temp_storage+80];
	add.s64 	%rd129, %rd127, %rd128;
	ld.shared.u64 	%rd130, [_ZZN3cub18CUB_300001_SM_10006detail6reduce28DeviceReduceSingleTileKernelINS2_10policy_hubIlyN4cuda3std3__44plusIlEEE10Policy1000EPlSC_iS9_llNS7_10__identityEEEvT0_T1_T2_T3_T4_T6_E12temp_storage+88];
	add.s64 	%rd131, %rd129, %rd130;
	ld.shared.u64 	%rd132, [_ZZN3cub18CUB_300001_SM_10006detail6reduce28DeviceReduceSingleTileKernelINS2_10policy_hubIlyN4cuda3std3__44plusIlEEE10Policy1000EPlSC_iS9_llNS7_10__identityEEEvT0_T1_T2_T3_T4_T6_E12temp_storage+96];
	add.s64 	%rd133, %rd131, %rd132;
	ld.shared.u64 	%rd134, [_ZZN3cub18CUB_300001_SM_10006detail6reduce28DeviceReduceSingleTileKernelINS2_10policy_hubIlyN4cuda3std3__44plusIlEEE10Policy1000EPlSC_iS9_llNS7_10__identityEEEvT0_T1_T2_T3_T4_T6_E12temp_storage+104];
	add.s64 	%rd135, %rd133, %rd134;
	ld.shared.u64 	%rd136, [_ZZN3cub18CUB_300001_SM_10006detail6reduce28DeviceReduceSingleTileKernelINS2_10policy_hubIlyN4cuda3std3__44plusIlEEE10Policy1000EPlSC_iS9_llNS7_10__identityEEEvT0_T1_T2_T3_T4_T6_E12temp_storage+112];
	add.s64 	%rd137, %rd135, %rd136;
	ld.shared.u64 	%rd138, [_ZZN3cub18CUB_300001_SM_10006detail6reduce28DeviceReduceSingleTileKernelINS2_10policy_hubIlyN4cuda3std3__44plusIlEEE10Policy1000EPlSC_iS9_llNS7_10__identityEEEvT0_T1_T2_T3_T4_T6_E12temp_storage+120];
	add.s64 	%rd139, %rd137, %rd138;
	ld.shared.u64 	%rd140, [_ZZN3cub18CUB_300001_SM_10006detail6reduce28DeviceReduceSingleTileKernelINS2_10policy_hubIlyN4cuda3std3__44plusIlEEE10Policy1000EPlSC_iS9_llNS7_10__identityEEEvT0_T1_T2_T3_T4_T6_E12temp_storage+128];
	add.s64 	%rd141, %rd139, %rd140;
	ld.shared.u64 	%rd142, [_ZZN3cub18CUB_300001_SM_10006detail6reduce28DeviceReduceSingleTileKernelINS2_10policy_hubIlyN4cuda3std3__44plusIlEEE10Policy1000EPlSC_iS9_llNS7_10__identityEEEvT0_T1_T2_T3_T4_T6_E12temp_storage+136];
	add.s64 	%rd280, %rd141, %rd142;
$L__BB9_37:
	mov.u32 	%r223, %tid.x;
	setp.ne.s32 	%p56, %r223, 0;
	@%p56 bra 	$L__BB9_39;
	add.s64 	%rd264, %rd280, %rd36;
	st.global.u64 	[%rd1], %rd264;
$L__BB9_39:
	ret;

}


// ===== COMPILED SASS (sm_100) =====

	.target	sm_100

	.elftype	@"ET_EXEC"


//--------------------- .note.nv.tkinfo           --------------------------
	.section	.note.nv.tkinfo,"",@"SHT_NOTE"
	.sectionflags	@"SHF_NOTE_NV_TKINFO"
	.tkinfo
        /*0018*/ 	.word	0x00000002
        /*0030*/ 	.string	""
        /*0030*/ 	.string	"ptxas"
        /*0030*/ 	.string	"Cuda compilation tools, release 13.0, V13.0.88"
        /*0030*/ 	.string	"Build cuda_13.0.r13.0/compiler.36424714_0"
        /*0030*/ 	.string	"-arch sm_100 -m 64 "



//--------------------- .note.nv.cuinfo           --------------------------
	.section	.note.nv.cuinfo,"",@"SHT_NOTE"
	.sectionflags	@"SHF_NOTE_NV_CUINFO"
        /*0018*/ 	.short	0x0002
        /*001a*/ 	.short	0x0064
        /*001c*/ 	.short	0x0082
	.zero		2


//--------------------- .nv.info                  --------------------------
	.section	.nv.info,"",@"SHT_CUDA_INFO"
	.align	4


	//----- nvinfo : EIATTR_REGCOUNT
	.align		4
        /*0000*/ 	.byte	0x04, 0x2f
        /*0002*/ 	.short	(.L_44 - .L_43)
	.align		4
.L_43:
        /*0004*/ 	.word	index@(_ZN3cub18CUB_300001_SM_10006detail11EmptyKernelIvEEvv)
        /*0008*/ 	.word	0x00000004


	//----- nvinfo : EIATTR_FRAME_SIZE
	.align		4
.L_44:
        /*000c*/ 	.byte	0x04, 0x11
        /*000e*/ 	.short	(.L_46 - .L_45)
	.align		4
.L_45:
        /*0010*/ 	.word	index@(_ZN3cub18CUB_300001_SM_10006detail11EmptyKernelIvEEvv)
        /*0014*/ 	.word	0x00000000


	//----- nvinfo : EIATTR_REGCOUNT
	.align		4
.L_46:
        /*0018*/ 	.byte	0x04, 0x2f
        /*001a*/ 	.short	(.L_48 - .L_47)
	.align		4
.L_47:
        /*001c*/ 	.word	index@(_ZN3cub18CUB_300001_SM_10006detail8for_each13static_kernelINS2_12policy_hub_t12policy_500_tEmN6thrust24THRUST_300001_SM_1000_NS8cuda_cub20__uninitialized_fill7functorINS7_10device_ptrIfEEfEEEEvT0_T1_)
        /*0020*/ 	.word	0x00000008


	//----- nvinfo : EIATTR_FRAME_SIZE
	.align		4
.L_48:
        /*0024*/ 	.byte	0x04, 0x11
        /*0026*/ 	.short	(.L_50 - .L_49)
	.align		4
.L_49:
        /*0028*/ 	.word	index@(_ZN3cub18CUB_300001_SM_10006detail8for_each13static_kernelINS2_12policy_hub_t12policy_500_tEmN6thrust24THRUST_300001_SM_1000_NS8cuda_cub20__uninitialized_fill7functorINS7_10device_ptrIfEEfEEEEvT0_T1_)
        /*002c*/ 	.word	0x00000000


	//----- nvinfo : EIATTR_REGCOUNT
	.align		4
.L_50:
        /*0030*/ 	.byte	0x04, 0x2f
        /*0032*/ 	.short	(.L_52 - .L_51)
	.align		4
.L_51:
        /*0034*/ 	.word	index@(_ZN3cub18CUB_300001_SM_10006detail9transform16transform_kernelINS2_10policy_hubILb1EN4cuda3std3__45tupleIJN6thrust24THRUST_300001_SM_1000_NS6detail15normal_iteratorINSA_10device_ptrIfEEEEEEEE10policy1000Ei8finddiffSF_JPfEEEvT0_iT1_T2_DpNS2_10kernel_argIT3_EE)
        /*0038*/ 	.word	0x0000001c


	//----- nvinfo : EIATTR_FRAME_SIZE
	.align		4
.L_52:
        /*003c*/ 	.byte	0x04, 0x11
        /*003e*/ 	.short	(.L_54 - .L_53)
	.align		4
.L_53:
        /*0040*/ 	.word	index@(_ZN3cub18CUB_300001_SM_10006detail9transform16transform_kernelINS2_10policy_hubILb1EN4cuda3std3__45tupleIJN6thrust24THRUST_300001_SM_1000_NS6detail15normal_iteratorINSA_10device_ptrIfEEEEEEEE10policy1000Ei8finddiffSF_JPfEEEvT0_iT1_T2_DpNS2_10kernel_argIT3_EE)
        /*0044*/ 	.word	0x00000000


	//----- nvinfo : EIATTR_REGCOUNT
	.align		4
.L_54:
        /*0048*/ 	.byte	0x04, 0x2f
        /*004a*/ 	.short	(.L_56 - .L_55)
	.align		4
.L_55:
        /*004c*/ 	.word	index@(_ZN3cub18CUB_300001_SM_10006detail9transform16transform_kernelINS2_10policy_hubILb1EN4cuda3std3__45tupleIJN6thrust24THRUST_300001_SM_1000_NS6detail15normal_iteratorINSA_10device_ptrIfEEEEEEEE10policy1000El8finddiffSF_JPfEEEvT0_iT1_T2_DpNS2_10kernel_argIT3_EE)
        /*0050*/ 	.word	0x0000001c


	//----- nvinfo : EIATTR_FRAME_SIZE
	.align		4
.L_56:
        /*0054*/ 	.byte	0x04, 0x11
        /*0056*/ 	.short	(.L_58 - .L_57)
	.align		4
.L_57:
        /*0058*/ 	.word	index@(_ZN3cub18CUB_300001_SM_10006detail9transform16transform_kernelINS2_10policy_hubILb1EN4cuda3std3__45tupleIJN6thrust24THRUST_300001_SM_1000_NS6detail15normal_iteratorINSA_10device_ptrIfEEEEEEEE10policy1000El8finddiffSF_JPfEEEvT0_iT1_T2_DpNS2_10kernel_argIT3_EE)
        /*005c*/ 	.word	0x00000000


	//----- nvinfo : EIATTR_REGCOUNT
	.align		4
.L_58:
        /*0060*/ 	.byte	0x04, 0x2f
        /*0062*/ 	.short	(.L_60 - .L_59)
	.align		4
.L_59:
        /*0064*/ 	.word	index@(_ZN3cub18CUB_300001_SM_10006detail6reduce28DeviceReduceSingleTileKernelINS2_10policy_hubIljN4cuda3std3__44plusIlEEE10Policy1000EN6thrust24THRUST_300001_SM_1000_NS18transform_iteratorINSD_6detail14equal_to_valueIiEENSF_15normal_iteratorINSD_10device_ptrIfEEEEllEEPljS9_llNS7_10__identityEEEvT0_T1_T2_T3_T4_T6_)
        /*0068*/ 	.word	0x00000028


	//----- nvinfo : EIATTR_FRAME_SIZE
	.align		4
.L_60:
        /*006c*/ 	.byte	0x04, 0x11
        /*006e*/ 	.short	(.L_62 - .L_61)
	.align		4
.L_61:
        /*0070*/ 	.word	index@(_ZN3cub18CUB_300001_SM_10006detail6reduce28DeviceReduceSingleTileKernelINS2_10policy_hubIljN4cuda3std3__44plusIlEEE10Policy1000EN6thrust24THRUST_300001_SM_1000_NS18transform_iteratorINSD_6detail14equal_to_valueIiEENSF_15normal_iteratorINSD_10device_ptrIfEEEEllEEPljS9_llNS7_10__identityEEEvT0_T1_T2_T3_T4_T6_)
        /*0074*/ 	.word	0x00000000


	//----- nvinfo : EIATTR_REGCOUNT
	.align		4
.L_62:
        /*0078*/ 	.byte	0x04, 0x2f
        /*007a*/ 	.short	(.L_64 - .L_63)
	.align		4
.L_63:
        /*007c*/ 	.word	index@(_ZN3cub18CUB_300001_SM_10006detail6reduce18DeviceReduceKernelINS2_10policy_hubIljN4cuda3std3__44plusIlEEE10Policy1000EN6thrust24THRUST_300001_SM_1000_NS18transform_iteratorINSD_6detail14equal_to_valueIiEENSF_15normal_iteratorINSD_10device_ptrIfEEEEllEEjS9_lNS7_10__identityEEEvT0_PT3_T1_NS0_13GridEvenShareISR_EET2_T4_)
        /*0080*/ 	.word	0x00000020


	//----- nvinfo : EIATTR_FRAME_SIZE
	.align		4
.L_64:
        /*0084*/ 	.byte	0x04, 0x11
        /*0086*/ 	.short	(.L_66 - .L_65)
	.align		4
.L_65:
        /*0088*/ 	.word	index@(_ZN3cub18CUB_300001_SM_10006detail6reduce18DeviceReduceKernelINS2_10policy_hubIljN4cuda3std3__44plusIlEEE10Policy1000EN6thrust24THRUST_300001_SM_1000_NS18transform_iteratorINSD_6detail14equal_to_valueIiEENSF_15normal_iteratorINSD_10device_ptrIfEEEEllEEjS9_lNS7_10__identityEEEvT0_PT3_T1_NS0_13GridEvenShareISR_EET2_T4_)
        /*008c*/ 	.word	0x00000000


	//----- nvinfo : EIATTR_REGCOUNT
	.align		4
.L_66:
        /*0090*/ 	.byte	0x04, 0x2f
        /*0092*/ 	.short	(.L_68 - .L_67)
	.align		4
.L_67:
        /*0094*/ 	.word	index@(_ZN3cub18CUB_300001_SM_10006detail6reduce28DeviceReduceSingleTileKernelINS2_10policy_hubIljN4cuda3std3__44plusIlEEE10Policy1000EPlSC_iS9_llNS7_10__identityEEEvT0_T1_T2_T3_T4_T6_)
        /*0098*/ 	.word	0x00000030


	//----- nvinfo : EIATTR_FRAME_SIZE
	.align		4
.L_68:
        /*009c*/ 	.byte	0x04, 0x11
        /*009e*/ 	.short	(.L_70 - .L_69)
	.align		4
.L_69:
        /*00a0*/ 	.word	index@(_ZN3cub18CUB_300001_SM_10006detail6reduce28DeviceReduceSingleTileKernelINS2_10policy_hubIljN4cuda3std3__44plusIlEEE10Policy1000EPlSC_iS9_llNS7_10__identityEEEvT0_T1_T2_T3_T4_T6_)
        /*00a4*/ 	.word	0x00000000


	//----- nvinfo : EIATTR_REGCOUNT
	.align		4
.L_70:
        /*00a8*/ 	.byte	0x04, 0x2f
        /*00aa*/ 	.short	(.L_72 - .L_71)
	.align		4
.L_71:
        /*00ac*/ 	.word	index@(_ZN3cub18CUB_300001_SM_10006detail6reduce28DeviceReduceSingleTileKernelINS2_10policy_hubIlyN4cuda3std3__44plusIlEEE10Policy1000EN6thrust24THRUST_300001_SM_1000_NS18transform_iteratorINSD_6detail14equal_to_valueIiEENSF_15normal_iteratorINSD_10device_ptrIfEEEEllEEPlyS9_llNS7_10__identityEEEvT0_T1_T2_T3_T4_T6_)
        /*00b0*/ 	.word	0x00000028


	//----- nvinfo : EIATTR_FRAME_SIZE
	.align		4
.L_72:
        /*00b4*/ 	.byte	0x04, 0x11
        /*00b6*/ 	.short	(.L_74 - .L_73)
	.align		4
.L_73:
        /*00b8*/ 	.word	index@(_ZN3cub18CUB_300001_SM_10006detail6reduce28DeviceReduceSingleTileKernelINS2_10policy_hubIlyN4cuda3std3__44plusIlEEE10Policy1000EN6thrust24THRUST_300001_SM_1000_NS18transform_iteratorINSD_6detail14equal_to_valueIiEENSF_15normal_iteratorINSD_10device_ptrIfEEEEllEEPlyS9_llNS7_10__identityEEEvT0_T1_T2_T3_T4_T6_)
        /*00bc*/ 	.word	0x00000000


	//----- nvinfo : EIATTR_REGCOUNT
	.align		4
.L_74:
        /*00c0*/ 	.byte	0x04, 0x2f
        /*00c2*/ 	.short	(.L_76 - .L_75)
	.align		4
.L_75:
        /*00c4*/ 	.word	index@(_ZN3cub18CUB_300001_SM_10006detail6reduce18DeviceReduceKernelINS2_10policy_hubIlyN4cuda3std3__44plusIlEEE10Policy1000EN6thrust24THRUST_300001_SM_1000_NS18transform_iteratorINSD_6detail14equal_to_valueIiEENSF_15normal_iteratorINSD_10device_ptrIfEEEEllEEyS9_lNS7_10__identityEEEvT0_PT3_T1_NS0_13GridEvenShareISR_EET2_T4_)
        /*00c8*/ 	.word	0x00000020


	//----- nvinfo : EIATTR_FRAME_SIZE
	.align		4
.L_76:
        /*00cc*/ 	.byte	0x04, 0x11
        /*00ce*/ 	.short	(.L_78 - .L_77)
	.align		4
.L_77:
        /*00d0*/ 	.word	index@(_ZN3cub18CUB_300001_SM_10006detail6reduce18DeviceReduceKernelINS2_10policy_hubIlyN4cuda3std3__44plusIlEEE10Policy1000EN6thrust24THRUST_300001_SM_1000_NS18transform_iteratorINSD_6detail14equal_to_valueIiEENSF_15normal_iteratorINSD_10device_ptrIfEEEEllEEyS9_lNS7_10__identityEEEvT0_PT3_T1_NS0_13GridEvenShareISR_EET2_T4_)
        /*00d4*/ 	.word	0x00000000


	//----- nvinfo : EIATTR_REGCOUNT
	.align		4
.L_78:
        /*00d8*/ 	.byte	0x04, 0x2f
        /*00da*/ 	.short	(.L_80 - .L_79)
	.align		4
.L_79:
        /*00dc*/ 	.word	index@(_ZN3cub18CUB_300001_SM_10006detail6reduce28DeviceReduceSingleTileKernelINS2_10policy_hubIlyN4cuda3std3__44plusIlEEE10Policy1000EPlSC_iS9_llNS7_10__identityEEEvT0_T1_T2_T3_T4_T6_)
        /*00e0*/ 	.word	0x00000030


	//----- nvinfo : EIATTR_FRAME_SIZE
	.align		4
.L_80:
        /*00e4*/ 	.byte	0x04, 0x11
        /*00e6*/ 	.short	(.L_82 - .L_81)
	.align		4
.L_81:
        /*00e8*/ 	.word	index@(_ZN3cub18CUB_300001_SM_10006detail6reduce28DeviceReduceSingleTileKernelINS2_10policy_hubIlyN4cuda3std3__44plusIlEEE10Policy1000EPlSC_iS9_llNS7_10__identityEEEvT0_T1_T2_T3_T4_T6_)
        /*00ec*/ 	.word	0x00000000


	//----- nvinfo : EIATTR_MIN_STACK_SIZE
	.align		4
.L_82:
        /*00f0*/ 	.byte	0x04, 0x12
        /*00f2*/ 	.short	(.L_84 - .L_83)
	.align		4
.L_83:
        /*00f4*/ 	.word	index@(_ZN3cub18CUB_300001_SM_10006detail6reduce28DeviceReduceSingleTileKernelINS2_10policy_hubIlyN4cuda3std3__44plusIlEEE10Policy1000EPlSC_iS9_llNS7_10__identityEEEvT0_T1_T2_T3_T4_T6_)
        /*00f8*/ 	.word	0x00000000


	//----- nvinfo : EIATTR_MIN_STACK_SIZE
	.align		4
.L_84:
        /*00fc*/ 	.byte	0x04, 0x12
        /*00fe*/ 	.short	(.L_86 - .L_85)
	.align		4
.L_85:
        /*0100*/ 	.word	index@(_ZN3cub18CUB_300001_SM_10006detail6reduce18DeviceReduceKernelINS2_10policy_hubIlyN4cuda3std3__44plusIlEEE10Policy1000EN6thrust24THRUST_300001_SM_1000_NS18transform_iteratorINSD_6detail14equal_to_valueIiEENSF_15normal_iteratorINSD_10device_ptrIfEEEEllEEyS9_lNS7_10__identityEEEvT0_PT3_T1_NS0_13GridEvenShareISR_EET2_T4_)
        /*0104*/ 	.word	0x00000000


	//----- nvinfo : EIATTR_MIN_STACK_SIZE
	.align		4
.L_86:
        /*0108*/ 	.byte	0x04, 0x12
        /*010a*/ 	.short	(.L_88 - .L_87)
	.align		4
.L_87:
        /*010c*/ 	.word	index@(_ZN3cub18CUB_300001_SM_10006detail6reduce28DeviceReduceSingleTileKernelINS2_10policy_hubIlyN4cuda3std3__44plusIlEEE10Policy1000EN6thrust24THRUST_300001_SM_1000_NS18transform_iteratorINSD_6detail14equal_to_valueIiEENSF_15normal_iteratorINSD_10device_ptrIfEEEEllEEPlyS9_llNS7_10__identityEEEvT0_T1_T2_T3_T4_T6_)
        /*0110*/ 	.word	0x00000000


	//----- nvinfo : EIATTR_MIN_STACK_SIZE
	.align		4
.L_88:
        /*0114*/ 	.byte	0x04, 0x12
        /*0116*/ 	.short	(.L_90 - .L_89)
	.align		4
.L_89:
        /*0118*/ 	.word	index@(_ZN3cub18CUB_300001_SM_10006detail6reduce28DeviceReduceSingleTileKernelINS2_10policy_hubIljN4cuda3std3__44plusIlEEE10Policy1000EPlSC_iS9_llNS7_10__identityEEEvT0_T1_T2_T3_T4_T6_)
        /*011c*/ 	.word	0x00000000


	//----- nvinfo : EIATTR_MIN_STACK_SIZE
	.align		4
.L_90:
        /*0120*/ 	.byte	0x04, 0x12
        /*0122*/ 	.short	(.L_92 - .L_91)
	.align		4
.L_91:
        /*0124*/ 	.word	index@(_ZN3cub18CUB_300001_SM_10006detail6reduce18DeviceReduceKernelINS2_10policy_hubIljN4cuda3std3__44plusIlEEE10Policy1000EN6thrust24THRUST_300001_SM_1000_NS18transform_iteratorINSD_6detail14equal_to_valueIiEENSF_15normal_iteratorINSD_10device_ptrIfEEEEllEEjS9_lNS7_10__identityEEEvT0_PT3_T1_NS0_13GridEvenShareISR_EET2_T4_)
        /*0128*/ 	.word	0x00000000


	//----- nvinfo : EIATTR_MIN_STACK_SIZE
	.align		4
.L_92:
        /*012c*/ 	.byte	0x04, 0x12
        /*012e*/ 	.short	(.L_94 - .L_93)
	.align		4
.L_93:
        /*0130*/ 	.word	index@(_ZN3cub18CUB_300001_SM_10006detail6reduce28DeviceReduceSingleTileKernelINS2_10policy_hubIljN4cuda3std3__44plusIlEEE10Policy1000EN6thrust24THRUST_300001_SM_1000_NS18transform_iteratorINSD_6detail14equal_to_valueIiEENSF_15normal_iteratorINSD_10device_ptrIfEEEEllEEPljS9_llNS7_10__identityEEEvT0_T1_T2_T3_T4_T6_)
        /*0134*/ 	.word	0x00000000


	//----- nvinfo : EIATTR_MIN_STACK_SIZE
	.align		4
.L_94:
        /*0138*/ 	.byte	0x04, 0x12
        /*013a*/ 	.short	(.L_96 - .L_95)
	.align		4
.L_95:
        /*013c*/ 	.word	index@(_ZN3cub18CUB_300001_SM_10006detail9transform16transform_kernelINS2_10policy_hubILb1EN4cuda3std3__45tupleIJN6thrust24THRUST_300001_SM_1000_NS6detail15normal_iteratorINSA_10device_ptrIfEEEEEEEE10policy1000El8finddiffSF_JPfEEEvT0_iT1_T2_DpNS2_10kernel_argIT3_EE)
        /*0140*/ 	.word	0x00000000


	//----- nvinfo : EIATTR_MIN_STACK_SIZE
	.align		4
.L_96:
        /*0144*/ 	.byte	0x04, 0x12
        /*0146*/ 	.short	(.L_98 - .L_97)
	.align		4
.L_97:
        /*0148*/ 	.word	index@(_ZN3cub18CUB_300001_SM_10006detail9transform16transform_kernelINS2_10policy_hubILb1EN4cuda3std3__45tupleIJN6thrust24THRUST_300001_SM_1000_NS6detail15normal_iteratorINSA_10device_ptrIfEEEEEEEE10policy1000Ei8finddiffSF_JPfEEEvT0_iT1_T2_DpNS2_10kernel_argIT3_EE)
        /*014c*/ 	.word	0x00000000


	//----- nvinfo : EIATTR_MIN_STACK_SIZE
	.align		4
.L_98:
        /*0150*/ 	.byte	0x04, 0x12
        /*0152*/ 	.short	(.L_100 - .L_99)
	.align		4
.L_99:
        /*0154*/ 	.word	index@(_ZN3cub18CUB_300001_SM_10006detail8for_each13static_kernelINS2_12policy_hub_t12policy_500_tEmN6thrust24THRUST_300001_SM_1000_NS8cuda_cub20__uninitialized_fill7functorINS7_10device_ptrIfEEfEEEEvT0_T1_)
        /*0158*/ 	.word	0x00000000


	//----- nvinfo : EIATTR_MIN_STACK_SIZE
	.align		4
.L_100:
        /*015c*/ 	.byte	0x04, 0x12
        /*015e*/ 	.short	(.L_102 - .L_101)
	.align		4
.L_101:
        /*0160*/ 	.word	index@(_ZN3cub18CUB_300001_SM_10006detail11EmptyKernelIvEEvv)
        /*0164*/ 	.word	0x00000000
.L_102:


//--------------------- .nv.compat                --------------------------
	.section	.nv.compat,"",@"SHT_CUDA_COMPAT_INFO"
	.align	4
        /*0000*/ 	.byte	0x02, 0x09, 0x00, 0x00, 0x02, 0x02, 0x01, 0x00, 0x02, 0x05, 0x05, 0x00, 0x03, 0x07, 0x01, 0x01
        /*0010*/ 	.byte	0x02, 0x03, 0x00, 0x00, 0x02, 0x06, 0x01, 0x00, 0x04, 0x0b, 0x08, 0x00, 0x09, 0x00, 0x00, 0x00
        /*0020*/ 	.byte	0x00, 0x00, 0x00, 0x00


//--------------------- .nv.info._ZN3cub18CUB_300001_SM_10006detail6reduce28DeviceReduceSingleTileKernelINS2_10policy_hubIlyN4cuda3std3__44plusIlEEE10Policy1000EPlSC_iS9_llNS7_10__identityEEEvT0_T1_T2_T3_T4_T6_ --------------------------
	.section	.nv.info._ZN3cub18CUB_300001_SM_10006detail6reduce28DeviceReduceSingleTileKernelINS2_10policy_hubIlyN4cuda3std3__44plusIlEEE10Policy1000EPlSC_iS9_llNS7_10__identityEEEvT0_T1_T2_T3_T4_T6_,"",@"SHT_CUDA_INFO"
	.sectionflags	@""
	.align	4


	//----- nvinfo : EIATTR_CUDA_API_VERSION
	.align		4
        /*0000*/ 	.byte	0x04, 0x37
        /*0002*/ 	.short	(.L_104 - .L_103)
.L_103:
        /*0004*/ 	.word	0x00000082


	//----- nvinfo : EIATTR_KPARAM_INFO
	.align		4
.L_104:
        /*0008*/ 	.byte	0x04, 0x17
        /*000a*/ 	.short	(.L_106 - .L_105)
.L_105:
        /*000c*/ 	.word	0x00000000
        /*0010*/ 	.short	0x0005
        /*0012*/ 	.short	0x0020
        /*0014*/ 	.byte	0x00, 0xf0, 0x05, 0x00


	//----- nvinfo : EIATTR_KPARAM_INFO
	.align		4
.L_106:
        /*0018*/ 	.byte	0x04, 0x17
        /*001a*/ 	.short	(.L_108 - .L_107)
.L_107:
        /*001c*/ 	.word	0x00000000
        /*0020*/ 	.short	0x0004
        /*0022*/ 	.short	0x0018
        /*0024*/ 	.byte	0x00, 0xf0, 0x21, 0x00


	//----- nvinfo : EIATTR_KPARAM_INFO
	.align		4
.L_108:
        /*0028*/ 	.byte	0x04, 0x17
        /*002a*/ 	.short	(.L_110 - .L_109)
.L_109:
        /*002c*/ 	.word	0x00000000
        /*0030*/ 	.short	0x0003
        /*0032*/ 	.short	0x0014
        /*0034*/ 	.byte	0x00, 0xf0, 0x05, 0x00


	//----- nvinfo : EIATTR_KPARAM_INFO
	.align		4
.L_110:
        /*0038*/ 	.byte	0x04, 0x17
        /*003a*/ 	.short	(.L_112 - .L_111)
.L_111:
        /*003c*/ 	.word	0x00000000
        /*0040*/ 	.short	0x0002
        /*0042*/ 	.short	0x0010
        /*0044*/ 	.byte	0x00, 0xf0, 0x11, 0x00


	//----- nvinfo : EIATTR_KPARAM_INFO
	.align		4
.L_112:
        /*0048*/ 	.byte	0x04, 0x17
        /*004a*/ 	.short	(.L_114 - .L_113)
.L_113:
        /*004c*/ 	.word	0x00000000
        /*0050*/ 	.short	0x0001
        /*0052*/ 	.short	0x0008
        /*0054*/ 	.byte	0x00, 0xf5, 0x21, 0x00


	//----- nvinfo : EIATTR_KPARAM_INFO
	.align		4
.L_114:
        /*0058*/ 	.byte	0x04, 0x17
        /*005a*/ 	.short	(.L_116 - .L_115)
.L_115:
        /*005c*/ 	.word	0x00000000
        /*0060*/ 	.short	0x0000
        /*0062*/ 	.short	0x0000
        /*0064*/ 	.byte	0x00, 0xf5, 0x21, 0x00


	//----- nvinfo : EIATTR_SPARSE_MMA_MASK
	.align		4
.L_116:
        /*0068*/ 	.byte	0x03, 0x50
        /*006a*/ 	.short	0x0000


	//----- nvinfo : EIATTR_MAXREG_COUNT
	.align		4
        /*006c*/ 	.byte	0x03, 0x1b
        /*006e*/ 	.short	0x0080


	//----- nvinfo : EIATTR_NUM_BARRIERS
	.align		4
        /*0070*/ 	.byte	0x02, 0x4c
        /*0072*/ 	.byte	0x01
	.zero		1


	//----- nvinfo : EIATTR_MERCURY_ISA_VERSION
	.align		4
        /*0074*/ 	.byte	0x03, 0x5f
        /*0076*/ 	.short	0x0101


	//----- nvinfo : EIATTR_COOP_GROUP_MASK_REGIDS
	.align		4
        /*0078*/ 	.byte	0x04, 0x29
        /*007a*/ 	.short	(.L_118 - .L_117)


	//   ....[0]....
.L_117:
        /*007c*/ 	.word	0xffffffff


	//   ....[1]....
        /*0080*/ 	.word	0xffffffff


	//   ....[2]....
        /*0084*/ 	.word	0xffffffff


	//   ....[3]....
        /*0088*/ 	.word	0xffffffff


	//   ....[4]....
        /*008c*/ 	.word	0xffffffff


	//   ....[5]....
        /*0090*/ 	.word	0xffffffff


	//   ....[6]....
        /*0094*/ 	.word	0xffffffff


	//   ....[7]....
        /*0098*/ 	.word	0xffffffff


	//   ....[8]....
        /*009c*/ 	.word	0xffffffff


	//   ....[9]....
        /*00a0*/ 	.word	0xffffffff


	//   ....[10]....
        /*00a4*/ 	.word	0xffffffff


	//   ....[11]....
        /*00a8*/ 	.word	0xffffffff


	//   ....[12]....
        /*00ac*/ 	.word	0xffffffff


	//   ....[13]....
        /*00b0*/ 	.word	0xffffffff


	//   ....[14]....
        /*00b4*/ 	.word	0xffffffff


	//   ....[15]....
        /*00b8*/ 	.word	0xffffffff


	//   ....[16]....
        /*00bc*/ 	.word	0xffffffff


	//   ....[17]....
        /*00c0*/ 	.word	0xffffffff


	//   ....[18]....
        /*00c4*/ 	.word	0xffffffff


	//   ....[19]....
        /*00c8*/ 	.word	0xffffffff


	//   ....[20]....
        /*00cc*/ 	.word	0xffffffff


	//   ....[21]....
        /*00d0*/ 	.word	0xffffffff


	//   ....[22]....
        /*00d4*/ 	.word	0xffffffff


	//   ....[23]....
        /*00d8*/ 	.word	0xffffffff


	//   ....[24]....
        /*00dc*/ 	.word	0xffffffff


	//   ....[25]....
        /*00e0*/ 	.word	0xffffffff


	//   ....[26]....
        /*00e4*/ 	.word	0xffffffff


	//   ....[27]....
        /*00e8*/ 	.word	0xffffffff


	//   ....[28]....
        /*00ec*/ 	.word	0xffffffff


	//   ....[29]....
        /*00f0*/ 	.word	0xffffffff


	//----- nvinfo : EIATTR_COOP_GROUP_INSTR_OFFSETS
	.align		4
.L_118:
        /*00f4*/ 	.byte	0x04, 0x28
        /*00f6*/ 	.short	(.L_120 - .L_119)


	//   ....[0]....
.L_119:
        /*00f8*/ 	.word	0x00000970


	//   ....[1]....
        /*00fc*/ 	.word	0x00000980


	//   ....[2]....
        /*0100*/ 	.word	0x000009e0


	//   ....[3]....
        /*0104*/ 	.word	0x00000a00


	//   ....[4]....
        /*0108*/ 	.word	0x00000a50


	//   ....[5]....
        /*010c*/ 	.word	0x00000a70


	//   ....[6]....
        /*0110*/ 	.word	0x00000ab0


	//   ....[7]....
        /*0114*/ 	.word	0x00000af0


	//   ....[8]....
        /*0118*/ 	.word	0x00000b40


	//   ....[9]....
        /*011c*/ 	.word	0x00000b80


	//   ....[10]....
        /*0120*/ 	.word	0x00000e80


	//   ....[11]....
        /*0124*/ 	.word	0x00000e90


	//   ....[12]....
        /*0128*/ 	.word	0x00000f10


	//   ....[13]....
        /*012c*/ 	.word	0x00000f30


	//   ....[14]....
        /*0130*/ 	.word	0x00000f70


	//   ....[15]....
        /*0134*/ 	.word	0x00000fb0


	//   ....[16]....
        /*0138*/ 	.word	0x00001010


	//   ....[17]....
        /*013c*/ 	.word	0x00001040


	//   ....[18]....
        /*0140*/ 	.word	0x00001080


	//   ....[19]....
        /*0144*/ 	.word	0x000010c0


	//   ....[20]....
        /*0148*/ 	.word	0x000021b0


	//   ....[21]....
        /*014c*/ 	.word	0x000021c0


	//   ....[22]....
        /*0150*/ 	.word	0x00002240


	//   ....[23]....
        /*0154*/ 	.word	0x00002250


	//   ....[24]....
        /*0158*/ 	.word	0x000022b0


	//   ....[25]....
        /*015c*/ 	.word	0x000022d0


	//   ....[26]....
        /*0160*/ 	.word	0x00002310


	//   ....[27]....
        /*0164*/ 	.word	0x00002340


	//   ....[28]....
        /*0168*/ 	.word	0x00002380


	//   ....[29]....
        /*016c*/ 	.word	0x000023e0


	//----- nvinfo : EIATTR_VRC_CTA_INIT_COUNT
	.align		4
.L_120:
        /*0170*/ 	.byte	0x02, 0x4a
	.zero		1
	.zero		1


	//----- nvinfo : EIATTR_EXIT_INSTR_OFFSETS
	.align		4
        /*0174*/ 	.byte	0x04, 0x1c
        /*0176*/ 	.short	(.L_122 - .L_121)


	//   ....[0]....
.L_121:
        /*0178*/ 	.word	0x00000080


	//   ....[1]....
        /*017c*/ 	.word	0x000000c0


	//   ....[2]....
        /*0180*/ 	.word	0x00002650


	//   ....[3]....
        /*0184*/ 	.word	0x000026b0


	//----- nvinfo : EIATTR_MAX_THREADS
	.align		4
.L_122:
        /*0188*/ 	.byte	0x04, 0x05
        /*018a*/ 	.short	(.L_124 - .L_123)
.L_123:
        /*018c*/ 	.word	0x00000200
        /*0190*/ 	.word	0x00000001
        /*0194*/ 	.word	0x00000001


	//----- nvinfo : EIATTR_CRS_STACK_SIZE
	.align		4
.L_124:
        /*0198*/ 	.byte	0x04, 0x1e
        /*019a*/ 	.short	(.L_126 - .L_125)
.L_125:
        /*019c*/ 	.word	0x00000000


	//----- nvinfo : EIATTR_CBANK_PARAM_SIZE
	.align		4
.L_126:
        /*01a0*/ 	.byte	0x03, 0x19
        /*01a2*/ 	.short	0x0021


	//----- nvinfo : EIATTR_PARAM_CBANK
	.align		4
        /*01a4*/ 	.byte	0x04, 0x0a
        /*01a6*/ 	.short	(.L_128 - .L_127)
	.align		4
.L_127:
        /*01a8*/ 	.word	index@(.nv.constant0._ZN3cub18CUB_300001_SM_10006detail6reduce28DeviceReduceSingleTileKernelINS2_10policy_hubIlyN4cuda3std3__44plusIlEEE10Policy1000EPlSC_iS9_llNS7_10__identityEEEvT0_T1_T2_T3_T4_T6_)
        /*01ac*/ 	.short	0x0380
        /*01ae*/ 	.short	0x0021


	//----- nvinfo : EIATTR_SW_WAR
	.align		4
.L_128:
        /*01b0*/ 	.byte	0x04, 0x36
        /*01b2*/ 	.short	(.L_130 - .L_129)
.L_129:
        /*01b4*/ 	.word	0x00000008
.L_130:


//--------------------- .nv.info._ZN3cub18CUB_300001_SM_10006detail6reduce18DeviceReduceKernelINS2_10policy_hubIlyN4cuda3std3__44plusIlEEE10Policy1000EN6thrust24THRUST_300001_SM_1000_NS18transform_iteratorINSD_6detail14equal_to_valueIiEENSF_15normal_iteratorINSD_10device_ptrIfEEEEllEEyS9_lNS7_10__identityEEEvT0_PT3_T1_NS0_13GridEvenShareISR_EET2_T4_ --------------------------
	.section	.nv.info._ZN3cub18CUB_300001_SM_10006detail6reduce18DeviceReduceKernelINS2_10policy_hubIlyN4cuda3std3__44plusIlEEE10Policy1000EN6thrust24THRUST_300001_SM_1000_NS18transform_iteratorINSD_6detail14equal_to_valueIiEENSF_15normal_iteratorINSD_10device_ptrIfEEEEllEEyS9_lNS7_10__identityEEEvT0_PT3_T1_NS0_13GridEvenShareISR_EET2_T4_,"",@"SHT_CUDA_INFO"
	.sectionflags	@""
	.align	4


	//----- nvinfo : EIATTR_CUDA_API_VERSION
	.align		4
        /*0000*/ 	.byte	0x04, 0x37
        /*0002*/ 	.short	(.L_132 - .L_131)
.L_131:
        /*0004*/ 	.word	0x00000082


	//----- nvinfo : EIATTR_KPARAM_INFO
	.align		4
.L_132:
        /*0008*/ 	.byte	0x04, 0x17
        /*000a*/ 	.short	(.L_134 - .L_133)
.L_133:
        /*000c*/ 	.word	0x00000000
        /*0010*/ 	.short	0x0005
        /*0012*/ 	.short	0x0069
        /*0014*/ 	.byte	0x00, 0xf0, 0x05, 0x00


	//----- nvinfo : EIATTR_KPARAM_INFO
	.align		4
.L_134:
        /*0018*/ 	.byte	0x04, 0x17
        /*001a*/ 	.short	(.L_136 - .L_135)
.L_135:
        /*001c*/ 	.word	0x00000000
        /*0020*/ 	.short	0x0004
        /*0022*/ 	.short	0x0068
        /*0024*/ 	.byte	0x00, 0xf0, 0x05, 0x00


	//----- nvinfo : EIATTR_KPARAM_INFO
	.align		4
.L_136:
        /*0028*/ 	.byte	0x04, 0x17
        /*002a*/ 	.short	(.L_138 - .L_137)
.L_137:
        /*002c*/ 	.word	0x00000000
        /*0030*/ 	.short	0x0003
        /*0032*/ 	.short	0x0020
        /*0034*/ 	.byte	0x00, 0xf0, 0x21, 0x01


	//----- nvinfo : EIATTR_KPARAM_INFO
	.align		4
.L_138:
        /*0038*/ 	.byte	0x04, 0x17
        /*003a*/ 	.short	(.L_140 - .L_139)
.L_139:
        /*003c*/ 	.word	0x00000000
        /*0040*/ 	.short	0x0002
        /*0042*/ 	.short	0x0018
        /*0044*/ 	.byte	0x00, 0xf0, 0x21, 0x00


	//----- nvinfo : EIATTR_KPARAM_INFO
	.align		4
.L_140:
        /*0048*/ 	.byte	0x04, 0x17
        /*004a*/ 	.short	(.L_142 - .L_141)
.L_141:
        /*004c*/ 	.word	0x00000000
        /*0050*/ 	.short	0x0001
        /*0052*/ 	.short	0x0010
        /*0054*/ 	.byte	0x00, 0xf5, 0x21, 0x00


	//----- nvinfo : EIATTR_KPARAM_INFO
	.align		4
.L_142:
        /*0058*/ 	.byte	0x04, 0x17
        /*005a*/ 	.short	(.L_144 - .L_143)
.L_143:
        /*005c*/ 	.word	0x00000000
        /*0060*/ 	.short	0x0000
        /*0062*/ 	.short	0x0000
        /*0064*/ 	.byte	0x00, 0xf0, 0x41, 0x00


	//----- nvinfo : EIATTR_SPARSE_MMA_MASK
	.align		4
.L_144:
        /*0068*/ 	.byte	0x03, 0x50
        /*006a*/ 	.short	0x0000


	//----- nvinfo : EIATTR_MAXREG_COUNT
	.align		4
        /*006c*/ 	.byte	0x03, 0x1b
        /*006e*/ 	.short	0x0080


	//----- nvinfo : EIATTR_NUM_BARRIERS
	.align		4
        /*0070*/ 	.byte	0x02, 0x4c
        /*0072*/ 	.byte	0x01
	.zero		1


	//----- nvinfo : EIATTR_MERCURY_ISA_VERSION
	.align		4
        /*0074*/ 	.byte	0x03, 0x5f
        /*0076*/ 	.short	0x0101


	//----- nvinfo : EIATTR_COOP_GROUP_MASK_REGIDS
	.align		4
        /*0078*/ 	.byte	0x04, 0x29
        /*007a*/ 	.short	(.L_146 - .L_145)


	//   ....[0]....
.L_145:
        /*007c*/ 	.word	0xffffffff


	//   ....[1]....
        /*0080*/ 	.word	0xffffffff


	//   ....[2]....
        /*0084*/ 	.word	0xffffffff


	//   ....[3]....
        /*0088*/ 	.word	0xffffffff


	//   ....[4]....
        /*008c*/ 	.word	0xffffffff


	//   ....[5]....
        /*0090*/ 	.word	0xffffffff


	//   ....[6]....
        /*0094*/ 	.word	0xffffffff


	//   ....[7]....
        /*0098*/ 	.word	0xffffffff


	//   ....[8]....
        /*009c*/ 	.word	0xffffffff


	//   ....[9]....
        /*00a0*/ 	.word	0xffffffff


	//   ....[10]....
        /*00a4*/ 	.word	0xffffffff


	//   ....[11]....
        /*00a8*/ 	.word	0xffffffff


	//   ....[12]....
        /*00ac*/ 	.word	0xffffffff


	//   ....[13]....
        /*00b0*/ 	.word	0xffffffff


	//   ....[14]....
        /*00b4*/ 	.word	0xffffffff


	//   ....[15]....
        /*00b8*/ 	.word	0xffffffff


	//   ....[16]....
        /*00bc*/ 	.word	0xffffffff


	//   ....[17]....
        /*00c0*/ 	.word	0xffffffff


	//   ....[18]....
        /*00c4*/ 	.word	0xffffffff


	//   ....[19]....
        /*00c8*/ 	.word	0xffffffff


	//   ....[20]....
        /*00cc*/ 	.word	0xffffffff


	//   ....[21]....
        /*00d0*/ 	.word	0xffffffff


	//   ....[22]....
        /*00d4*/ 	.word	0xffffffff


	//   ....[23]....
        /*00d8*/ 	.word	0xffffffff


	//   ....[24]....
        /*00dc*/ 	.word	0xffffffff


	//   ....[25]....
        /*00e0*/ 	.word	0xffffffff


	//   ....[26]....
        /*00e4*/ 	.word	0xffffffff


	//   ....[27]....
        /*00e8*/ 	.word	0xffffffff


	//   ....[28]....
        /*00ec*/ 	.word	0xffffffff


	//   ....[29]....
        /*00f0*/ 	.word	0xffffffff


	//----- nvinfo : EIATTR_COOP_GROUP_INSTR_OFFSETS
	.align		4
.L_146:
        /*00f4*/ 	.byte	0x04, 0x28
        /*00f6*/ 	.short	(.L_148 - .L_147)


	//   ....[0]....
.L_147:
        /*00f8*/ 	.word	0x00000dd0


	//   ....[1]....
        /*00fc*/ 	.word	0x00000de0


	//   ....[2]....
        /*0100*/ 	.word	0x00000e40


	//   ....[3]....
        /*0104*/ 	.word	0x00000e60


	//   ....[4]....
        /*0108*/ 	.word	0x00000eb0


	//   ....[5]....
        /*010c*/ 	.word	0x00000ed0


	//   ....[6]....
        /*0110*/ 	.word	0x00000f10


	//   ....[7]....
        /*0114*/ 	.word	0x00000f50


	//   ....[8]....
        /*0118*/ 	.word	0x00000fc0


	//   ....[9]....
        /*011c*/ 	.word	0x00000ff0


	//   ....[10]....
        /*0120*/ 	.word	0x000012f0


	//   ....[11]....
        /*0124*/ 	.word	0x00001300


	//   ....[12]....
        /*0128*/ 	.word	0x00001380


	//   ....[13]....
        /*012c*/ 	.word	0x000013a0


	//   ....[14]....
        /*0130*/ 	.word	0x000013f0


	//   ....[15]....
        /*0134*/ 	.word	0x00001450


	//   ....[16]....
        /*0138*/ 	.word	0x00001490


	//   ....[17]....
        /*013c*/ 	.word	0x000014c0


	//   ....[18]....
        /*0140*/ 	.word	0x00001510


	//   ....[19]....
        /*0144*/ 	.word	0x00001570


	//   ....[20]....
        /*0148*/ 	.word	0x00002e00


	//   ....[21]....
        /*014c*/ 	.word	0x00002e10


	//   ....[22]....
        /*0150*/ 	.word	0x00002e90


	//   ....[23]....
        /*0154*/ 	.word	0x00002ea0


	//   ....[24]....
        /*0158*/ 	.word	0x00002f00


	//   ....[25]....
        /*015c*/ 	.word	0x00002f30


	//   ....[26]....
        /*0160*/ 	.word	0x00002f80


	//   ....[27]....
        /*0164*/ 	.word	0x00002fb0


	//   ....[28]....
        /*0168*/ 	.word	0x00003000


	//   ....[29]....
        /*016c*/ 	.word	0x00003050


	//----- nvinfo : EIATTR_VRC_CTA_INIT_COUNT
	.align		4
.L_148:
        /*0170*/ 	.byte	0x02, 0x4a
	.zero		1
	.zero		1


	//----- nvinfo : EIATTR_EXIT_INSTR_OFFSETS
	.align		4
        /*0174*/ 	.byte	0x04, 0x1c
        /*0176*/ 	.short	(.L_150 - .L_149)


	//   ....[0]....
.L_149:
        /*0178*/ 	.word	0x000032b0


	//   ....[1]....
        /*017c*/ 	.word	0x00003320


	//----- nvinfo : EIATTR_MAX_THREADS
	.align		4
.L_150:
        /*0180*/ 	.byte	0x04, 0x05
        /*0182*/ 	.short	(.L_152 - .L_151)
.L_151:
        /*0184*/ 	.word	0x00000200
        /*0188*/ 	.word	0x00000001
        /*018c*/ 	.word	0x00000001


	//----- nvinfo : EIATTR_CRS_STACK_SIZE
	.align		4
.L_152:
        /*0190*/ 	.byte	0x04, 0x1e
        /*0192*/ 	.short	(.L_154 - .L_153)
.L_153:
        /*0194*/ 	.word	0x00000000


	//----- nvinfo : EIATTR_CBANK_PARAM_SIZE
	.align		4
.L_154:
        /*0198*/ 	.byte	0x03, 0x19
        /*019a*/ 	.short	0x006a


	//----- nvinfo : EIATTR_PARAM_CBANK
	.align		4
        /*019c*/ 	.byte	0x04, 0x0a
        /*019e*/ 	.short	(.L_156 - .L_155)
	.align		4
.L_155:
        /*01a0*/ 	.word	index@(.nv.constant0._ZN3cub18CUB_300001_SM_10006detail6reduce18DeviceReduceKernelINS2_10policy_hubIlyN4cuda3std3__44plusIlEEE10Policy1000EN6thrust24THRUST_300001_SM_1000_NS18transform_iteratorINSD_6detail14equal_to_valueIiEENSF_15normal_iteratorINSD_10device_ptrIfEEEEllEEyS9_lNS7_10__identityEEEvT0_PT3_T1_NS0_13GridEvenShareISR_EET2_T4_)
        /*01a4*/ 	.short	0x0380
        /*01a6*/ 	.short	0x006a


	//----- nvinfo : EIATTR_SW_WAR
	.align		4
.L_156:
        /*01a8*/ 	.byte	0x04, 0x36
        /*01aa*/ 	.short	(.L_158 - .L_157)
.L_157:
        /*01ac*/ 	.word	0x00000008
.L_158:


//--------------------- .nv.info._ZN3cub18CUB_300001_SM_10006detail6reduce28DeviceReduceSingleTileKernelINS2_10policy_hubIlyN4cuda3std3__44plusIlEEE10Policy1000EN6thrust24THRUST_300001_SM_1000_NS18transform_iteratorINSD_6detail14equal_to_valueIiEENSF_15normal_iteratorINSD_10device_ptrIfEEEEllEEPlyS9_llNS7_10__identityEEEvT0_T1_T2_T3_T4_T6_ --------------------------
	.section	.nv.info._ZN3cub18CUB_300001_SM_10006detail6reduce28DeviceReduceSingleTileKernelINS2_10policy_hubIlyN4cuda3std3__44plusIlEEE10Policy1000EN6thrust24THRUST_300001_SM_1000_NS18transform_iteratorINSD_6detail14equal_to_valueIiEENSF_15normal_iteratorINSD_10device_ptrIfEEEEllEEPlyS9_llNS7_10__identityEEEvT0_T1_T2_T3_T4_T6_,"",@"SHT_CUDA_INFO"
	.sectionflags	@""
	.align	4


	//----- nvinfo : EIATTR_CUDA_API_VERSION
	.align		4
        /*0000*/ 	.byte	0x04, 0x37
        /*0002*/ 	.short	(.L_160 - .L_159)
.L_159:
        /*0004*/ 	.word	0x00000082


	//----- nvinfo : EIATTR_KPARAM_INFO
	.align		4
.L_160:
        /*0008*/ 	.byte	0x04, 0x17
        /*000a*/ 	.short	(.L_162 - .L_161)
.L_161:
        /*000c*/ 	.word	0x00000000
        /*0010*/ 	.short	0x0005
        /*0012*/ 	.short	0x0030
        /*0014*/ 	.byte	0x00, 0xf0, 0x05, 0x00


	//----- nvinfo : EIATTR_KPARAM_INFO
	.align		4
.L_162:
        /*0018*/ 	.byte	0x04, 0x17
        /*001a*/ 	.short	(.L_164 - .L_163)
.L_163:
        /*001c*/ 	.word	0x00000000
        /*0020*/ 	.short	0x0004
        /*0022*/ 	.short	0x0028
        /*0024*/ 	.byte	0x00, 0xf0, 0x21, 0x00


	//----- nvinfo : EIATTR_KPARAM_INFO
	.align		4
.L_164:
        /*0028*/ 	.byte	0x04, 0x17
        /*002a*/ 	.short	(.L_166 - .L_165)
.L_165:
        /*002c*/ 	.word	0x00000000
        /*0030*/ 	.short	0x0003
        /*0032*/ 	.short	0x0020
        /*0034*/ 	.byte	0x00, 0xf0, 0x05, 0x00


	//----- nvinfo : EIATTR_KPARAM_INFO
	.align		4
.L_166:
        /*0038*/ 	.byte	0x04, 0x17
        /*003a*/ 	.short	(.L_168 - .L_167)
.L_167:
        /*003c*/ 	.word	0x00000000
        /*0040*/ 	.short	0x0002
        /*0042*/ 	.short	0x0018
        /*0044*/ 	.byte	0x00, 0xf0, 0x21, 0x00


	//----- nvinfo : EIATTR_KPARAM_INFO
	.align		4
.L_168:
        /*0048*/ 	.byte	0x04, 0x17
        /*004a*/ 	.short	(.L_170 - .L_169)
.L_169:
        /*004c*/ 	.word	0x00000000
        /*0050*/ 	.short	0x0001
        /*0052*/ 	.short	0x0010
        /*0054*/ 	.byte	0x00, 0xf5, 0x21, 0x00


	//----- nvinfo : EIATTR_KPARAM_INFO
	.align		4
.L_170:
        /*0058*/ 	.byte	0x04, 0x17
        /*005a*/ 	.short	(.L_172 - .L_171)
.L_171:
        /*005c*/ 	.word	0x00000000
        /*0060*/ 	.short	0x0000
        /*0062*/ 	.short	0x0000
        /*0064*/ 	.byte	0x00, 0xf0, 0x41, 0x00


	//----- nvinfo : EIATTR_SPARSE_MMA_MASK
	.align		4
.L_172:
        /*0068*/ 	.byte	0x03, 0x50
        /*006a*/ 	.short	0x0000


	//----- nvinfo : EIATTR_MAXREG_COUNT
	.align		4
        /*006c*/ 	.byte	0x03, 0x1b
        /*006e*/ 	.short	0x0080


	//----- nvinfo : EIATTR_NUM_BARRIERS
	.align		4
        /*0070*/ 	.byte	0x02, 0x4c
        /*0072*/ 	.byte	0x01
	.zero		1


	//----- nvinfo : EIATTR_MERCURY_ISA_VERSION
	.align		4
        /*0074*/ 	.byte	0x03, 0x5f
        /*0076*/ 	.short	0x0101


	//----- nvinfo : EIATTR_COOP_GROUP_MASK_REGIDS
	.align		4
        /*0078*/ 	.byte	0x04, 0x29
        /*007a*/ 	.short	(.L_174 - .L_173)


	//   ....[0]....
.L_173:
        /*007c*/ 	.word	0xffffffff


	//   ....[1]....
        /*0080*/ 	.word	0xffffffff


	//   ....[2]....
        /*0084*/ 	.word	0xffffffff


	//   ....[3]....
        /*0088*/ 	.word	0xffffffff


	//   ....[4]....
        /*008c*/ 	.word	0xffffffff


	//   ....[5]....
        /*0090*/ 	.word	0xffffffff


	//   ....[6]....
        /*0094*/ 	.word	0xffffffff


	//   ....[7]....
        /*0098*/ 	.word	0xffffffff


	//   ....[8]....
        /*009c*/ 	.word	0xffffffff


	//   ....[9]....
        /*00a0*/ 	.word	0xffffffff


	//   ....[10]....
        /*00a4*/ 	.word	0xffffffff


	//   ....[11]....
        /*00a8*/ 	.word	0xffffffff


	//   ....[12]....
        /*00ac*/ 	.word	0xffffffff


	//   ....[13]....
        /*00b0*/ 	.word	0xffffffff


	//   ....[14]....
        /*00b4*/ 	.word	0xffffffff


	//   ....[15]....
        /*00b8*/ 	.word	0xffffffff


	//   ....[16]....
        /*00bc*/ 	.word	0xffffffff


	//   ....[17]....
        /*00c0*/ 	.word	0xffffffff


	//   ....[18]....
        /*00c4*/ 	.word	0xffffffff


	//   ....[19]....
        /*00c8*/ 	.word	0xffffffff


	//   ....[20]....
        /*00cc*/ 	.word	0xffffffff


	//   ....[21]....
        /*00d0*/ 	.word	0xffffffff


	//   ....[22]....
        /*00d4*/ 	.word	0xffffffff


	//   ....[23]....
        /*00d8*/ 	.word	0xffffffff


	//   ....[24]....
        /*00dc*/ 	.word	0xffffffff


	//   ....[25]....
        /*00e0*/ 	.word	0xffffffff


	//   ....[26]....
        /*00e4*/ 	.word	0xffffffff


	//   ....[27]....
        /*00e8*/ 	.word	0xffffffff


	//   ....[28]....
        /*00ec*/ 	.word	0xffffffff


	//   ....[29]....
        /*00f0*/ 	.word	0xffffffff


	//----- nvinfo : EIATTR_COOP_GROUP_INSTR_OFFSETS
	.align		4
.L_174:
        /*00f4*/ 	.byte	0x04, 0x28
        /*00f6*/ 	.short	(.L_176 - .L_175)


	//   ....[0]....
.L_175:
        /*00f8*/ 	.word	0x00000d40


	//   ....[1]....
        /*00fc*/ 	.word	0x00000d50


	//   ....[2]....
        /*0100*/ 	.word	0x00000db0


	//   ....[3]....
        /*0104*/ 	.word	0x00000dd0


	//   ....[4]....
        /*0108*/ 	.word	0x00000e20


	//   ....[5]....
        /*010c*/ 	.word	0x00000e40


	//   ....[6]....
        /*0110*/ 	.word	0x00000e80


	//   ....[7]....
        /*0114*/ 	.word	0x00000ec0


	//   ....[8]....
        /*0118*/ 	.word	0x00000f10


	//   ....[9]....
        /*011c*/ 	.word	0x00000f50


	//   ....[10]....
        /*0120*/ 	.word	0x00001250


	//   ....[11]....
        /*0124*/ 	.word	0x00001260


	//   ....[12]....
        /*0128*/ 	.word	0x000012e0


	//   ....[13]....
        /*012c*/ 	.word	0x00001300


	//   ....[14]....
        /*0130*/ 	.word	0x00001350


	//   ....[15]....
        /*0134*/ 	.word	0x000013b0


	//   ....[16]....
        /*0138*/ 	.word	0x000013f0


	//   ....[17]....
        /*013c*/ 	.word	0x00001420


	//   ....[18]....
        /*0140*/ 	.word	0x00001470


	//   ....[19]....
        /*0144*/ 	.word	0x000014d0


	//   ....[20]....
        /*0148*/ 	.word	0x00002c10


	//   ....[21]....
        /*014c*/ 	.word	0x00002c20


	//   ....[22]....
        /*0150*/ 	.word	0x00002ca0


	//   ....[23]....
        /*0154*/ 	.word	0x00002cb0


	//   ....[24]....
        /*0158*/ 	.word	0x00002d10


	//   ....[25]....
        /*015c*/ 	.word	0x00002d30


	//   ....[26]....
        /*0160*/ 	.word	0x00002d70


	//   ....[27]....
        /*0164*/ 	.word	0x00002da0


	//   ....[28]....
        /*0168*/ 	.word	0x00002df0


	//   ....[29]....
        /*016c*/ 	.word	0x00002e40


	//----- nvinfo : EIATTR_VRC_CTA_INIT_COUNT
	.align		4
.L_176:
        /*0170*/ 	.byte	0x02, 0x4a
	.zero		1
	.zero		1


	//----- nvinfo : EIATTR_EXIT_INSTR_OFFSETS
	.align		4
        /*0174*/ 	.byte	0x04, 0x1c
        /*0176*/ 	.short	(.L_178 - .L_177)


	//   ....[0]....
.L_177:
        /*0178*/ 	.word	0x000000a0


	//   ....[1]....
        /*017c*/ 	.word	0x000000e0


	//   ....[2]....
        /*0180*/ 	.word	0x000030a0


	//   ....[3]....
        /*0184*/ 	.word	0x00003100


	//----- nvinfo : EIATTR_MAX_THREADS
	.align		4
.L_178:
        /*0188*/ 	.byte	0x04, 0x05
        /*018a*/ 	.short	(.L_180 - .L_179)
.L_179:
        /*018c*/ 	.word	0x00000200
        /*0190*/ 	.word	0x00000001
        /*0194*/ 	.word	0x00000001


	//----- nvinfo : EIATTR_CRS_STACK_SIZE
	.align		4
.L_180:
        /*0198*/ 	.byte	0x04, 0x1e
        /*019a*/ 	.short	(.L_182 - .L_181)
.L_181:
        /*019c*/ 	.word	0x00000000


	//----- nvinfo : EIATTR_CBANK_PARAM_SIZE
	.align		4
.L_182:
        /*01a0*/ 	.byte	0x03, 0x19
        /*01a2*/ 	.short	0x0031


	//----- nvinfo : EIATTR_PARAM_CBANK
	.align		4
        /*01a4*/ 	.byte	0x04, 0x0a
        /*01a6*/ 	.short	(.L_184 - .L_183)
	.align		4
.L_183:
        /*01a8*/ 	.word	index@(.nv.constant0._ZN3cub18CUB_300001_SM_10006detail6reduce28DeviceReduceSingleTileKernelINS2_10policy_hubIlyN4cuda3std3__44plusIlEEE10Policy1000EN6thrust24THRUST_300001_SM_1000_NS18transform_iteratorINSD_6detail14equal_to_valueIiEENSF_15normal_iteratorINSD_10device_ptrIfEEEEllEEPlyS9_llNS7_10__identityEEEvT0_T1_T2_T3_T4_T6_)
        /*01ac*/ 	.short	0x0380
        /*01ae*/ 	.short	0x0031


	//----- nvinfo : EIATTR_SW_WAR
	.align		4
.L_184:
        /*01b0*/ 	.byte	0x04, 0x36
        /*01b2*/ 	.short	(.L_186 - .L_185)
.L_185:
        /*01b4*/ 	.word	0x00000008
.L_186:


//--------------------- .nv.info._ZN3cub18CUB_300001_SM_10006detail6reduce28DeviceReduceSingleTileKernelINS2_10policy_hubIljN4cuda3std3__44plusIlEEE10Policy1000EPlSC_iS9_llNS7_10__identityEEEvT0_T1_T2_T3_T4_T6_ --------------------------
	.section	.nv.info._ZN3cub18CUB_300001_SM_10006detail6reduce28DeviceReduceSingleTileKernelINS2_10policy_hubIljN4cuda3std3__44plusIlEEE10Policy1000EPlSC_iS9_llNS7_10__identityEEEvT0_T1_T2_T3_T4_T6_,"",@"SHT_CUDA_INFO"
	.sectionflags	@""
	.align	4


	//----- nvinfo : EIATTR_CUDA_API_VERSION
	.align		4
        /*0000*/ 	.byte	0x04, 0x37
        /*0002*/ 	.short	(.L_188 - .L_187)
.L_187:
        /*0004*/ 	.word	0x00000082


	//----- nvinfo : EIATTR_KPARAM_INFO
	.align		4
.L_188:
        /*0008*/ 	.byte	0x04, 0x17
        /*000a*/ 	.short	(.L_190 - .L_189)
.L_189:
        /*000c*/ 	.word	0x00000000
        /*0010*/ 	.short	0x0005
        /*0012*/ 	.short	0x0020
        /*0014*/ 	.byte	0x00, 0xf0, 0x05, 0x00


	//----- nvinfo : EIATTR_KPARAM_INFO
	.align		4
.L_190:
        /*0018*/ 	.byte	0x04, 0x17
        /*001a*/ 	.short	(.L_192 - .L_191)
.L_191:
        /*001c*/ 	.word	0x00000000
        /*0020*/ 	.short	0x0004
        /*0022*/ 	.short	0x0018
        /*0024*/ 	.byte	0x00, 0xf0, 0x21, 0x00


	//----- nvinfo : EIATTR_KPARAM_INFO
	.align		4
.L_192:
        /*0028*/ 	.byte	0x04, 0x17
        /*002a*/ 	.short	(.L_194 - .L_193)
.L_193:
        /*002c*/ 	.word	0x00000000
        /*0030*/ 	.short	0x0003
        /*0032*/ 	.short	0x0014
        /*0034*/ 	.byte	0x00, 0xf0, 0x05, 0x00


	//----- nvinfo : EIATTR_KPARAM_INFO
	.align		4
.L_194:
        /*0038*/ 	.byte	0x04, 0x17
        /*003a*/ 	.short	(.L_196 - .L_195)
.L_195:
        /*003c*/ 	.word	0x00000000
        /*0040*/ 	.short	0x0002
        /*0042*/ 	.short	0x0010
        /*0044*/ 	.byte	0x00, 0xf0, 0x11, 0x00


	//----- nvinfo : EIATTR_KPARAM_INFO
	.align		4
.L_196:
        /*0048*/ 	.byte	0x04, 0x17
        /*004a*/ 	.short	(.L_198 - .L_197)
.L_197:
        /*004c*/ 	.word	0x00000000
        /*0050*/ 	.short	0x0001
        /*0052*/ 	.short	0x0008
        /*0054*/ 	.byte	0x00, 0xf5, 0x21, 0x00


	//----- nvinfo : EIATTR_KPARAM_INFO
	.align		4
.L_198:
        /*0058*/ 	.byte	0x04, 0x17
        /*005a*/ 	.short	(.L_200 - .L_199)
.L_199:
        /*005c*/ 	.word	0x00000000
        /*0060*/ 	.short	0x0000
        /*0062*/ 	.short	0x0000
        /*0064*/ 	.byte	0x00, 0xf5, 0x21, 0x00


	//----- nvinfo : EIATTR_SPARSE_MMA_MASK
	.align		4
.L_200:
        /*0068*/ 	.byte	0x03, 0x50
        /*006a*/ 	.short	0x0000


	//----- nvinfo : EIATTR_MAXREG_COUNT
	.align		4
        /*006c*/ 	.byte	0x03, 0x1b
        /*006e*/ 	.short	0x0080


	//----- nvinfo : EIATTR_NUM_BARRIERS
	.align		4
        /*0070*/ 	.byte	0x02, 0x4c
        /*0072*/ 	.byte	0x01
	.zero		1


	//----- nvinfo : EIATTR_MERCURY_ISA_VERSION
	.align		4
        /*0074*/ 	.byte	0x03, 0x5f
        /*0076*/ 	.short	0x0101


	//----- nvinfo : EIATTR_COOP_GROUP_MASK_REGIDS
	.align		4
        /*0078*/ 	.byte	0x04, 0x29
        /*007a*/ 	.short	(.L_202 - .L_201)


	//   ....[0]....
.L_201:
        /*007c*/ 	.word	0xffffffff


	//   ....[1]....
        /*0080*/ 	.word	0xffffffff


	//   ....[2]....
        /*0084*/ 	.word	0xffffffff


	//   ....[3]....
        /*0088*/ 	.word	0xffffffff


	//   ....[4]....
        /*008c*/ 	.word	0xffffffff


	//   ....[5]....
        /*0090*/ 	.word	0xffffffff


	//   ....[6]....
        /*0094*/ 	.word	0xffffffff


	//   ....[7]....
        /*0098*/ 	.word	0xffffffff


	//   ....[8]....
        /*009c*/ 	.word	0xffffffff


	//   ....[9]....
        /*00a0*/ 	.word	0xffffffff


	//   ....[10]....
        /*00a4*/ 	.word	0xffffffff


	//   ....[11]....
        /*00a8*/ 	.word	0xffffffff


	//   ....[12]....
        /*00ac*/ 	.word	0xffffffff


	//   ....[13]....
        /*00b0*/ 	.word	0xffffffff


	//   ....[14]....
        /*00b4*/ 	.word	0xffffffff


	//   ....[15]....
        /*00b8*/ 	.word	0xffffffff


	//   ....[16]....
        /*00bc*/ 	.word	0xffffffff


	//   ....[17]....
        /*00c0*/ 	.word	0xffffffff


	//   ....[18]....
        /*00c4*/ 	.word	0xffffffff


	//   ....[19]....
        /*00c8*/ 	.word	0xffffffff


	//   ....[20]....
        /*00cc*/ 	.word	0xffffffff


	//   ....[21]....
        /*00d0*/ 	.word	0xffffffff


	//   ....[22]....
        /*00d4*/ 	.word	0xffffffff


	//   ....[23]....
        /*00d8*/ 	.word	0xffffffff


	//   ....[24]....
        /*00dc*/ 	.word	0xffffffff


	//   ....[25]....
        /*00e0*/ 	.word	0xffffffff


	//   ....[26]....
        /*00e4*/ 	.word	0xffffffff


	//   ....[27]....
        /*00e8*/ 	.word	0xffffffff


	//   ....[28]....
        /*00ec*/ 	.word	0xffffffff


	//   ....[29]....
        /*00f0*/ 	.word	0xffffffff


	//----- nvinfo : EIATTR_COOP_GROUP_INSTR_OFFSETS
	.align		4
.L_202:
        /*00f4*/ 	.byte	0x04, 0x28
        /*00f6*/ 	.short	(.L_204 - .L_203)


	//   ....[0]....
.L_203:
        /*00f8*/ 	.word	0x00000970


	//   ....[1]....
        /*00fc*/ 	.word	0x00000980


	//   ....[2]....
        /*0100*/ 	.word	0x000009e0


	//   ....[3]....
        /*0104*/ 	.word	0x00000a00


	//   ....[4]....
        /*0108*/ 	.word	0x00000a50


	//   ....[5]....
        /*010c*/ 	.word	0x00000a70


	//   ....[6]....
        /*0110*/ 	.word	0x00000ab0


	//   ....[7]....
        /*0114*/ 	.word	0x00000af0


	//   ....[8]....
        /*0118*/ 	.word	0x00000b40


	//   ....[9]....
        /*011c*/ 	.word	0x00000b80


	//   ....[10]....
        /*0120*/ 	.word	0x00000e80


	//   ....[11]....
        /*0124*/ 	.word	0x00000e90


	//   ....[12]....
        /*0128*/ 	.word	0x00000f10


	//   ....[13]....
        /*012c*/ 	.word	0x00000f30


	//   ....[14]....
        /*0130*/ 	.word	0x00000f70


	//   ....[15]....
        /*0134*/ 	.word	0x00000fb0


	//   ....[16]....
        /*0138*/ 	.word	0x00001010


	//   ....[17]....
        /*013c*/ 	.word	0x00001040


	//   ....[18]....
        /*0140*/ 	.word	0x00001080


	//   ....[19]....
        /*0144*/ 	.word	0x000010c0


	//   ....[20]....
        /*0148*/ 	.word	0x000021b0


	//   ....[21]....
        /*014c*/ 	.word	0x000021c0


	//   ....[22]....
        /*0150*/ 	.word	0x00002240


	//   ....[23]....
        /*0154*/ 	.word	0x00002250


	//   ....[24]....
        /*0158*/ 	.word	0x000022b0


	//   ....[25]....
        /*015c*/ 	.word	0x000022d0


	//   ....[26]....
        /*0160*/ 	.word	0x00002310


	//   ....[27]....
        /*0164*/ 	.word	0x00002340


	//   ....[28]....
        /*0168*/ 	.word	0x00002380


	//   ....[29]....
        /*016c*/ 	.word	0x000023e0


	//----- nvinfo : EIATTR_VRC_CTA_INIT_COUNT
	.align		4
.L_204:
        /*0170*/ 	.byte	0x02, 0x4a
	.zero		1
	.zero		1


	//----- nvinfo : EIATTR_EXIT_INSTR_OFFSETS
	.align		4
        /*0174*/ 	.byte	0x04, 0x1c
        /*0176*/ 	.short	(.L_206 - .L_205)


	//   ....[0]....
.L_205:
        /*0178*/ 	.word	0x00000080


	//   ....[1]....
        /*017c*/ 	.word	0x000000c0


	//   ....[2]....
        /*0180*/ 	.word	0x00002650


	//   ....[3]....
        /*0184*/ 	.word	0x000026b0


	//----- nvinfo : EIATTR_MAX_THREADS
	.align		4
.L_206:
        /*0188*/ 	.byte	0x04, 0x05
        /*018a*/ 	.short	(.L_208 - .L_207)
.L_207:
        /*018c*/ 	.word	0x00000200
        /*0190*/ 	.word	0x00000001
        /*0194*/ 	.word	0x00000001


	//----- nvinfo : EIATTR_CRS_STACK_SIZE
	.align		4
.L_208:
        /*0198*/ 	.byte	0x04, 0x1e
        /*019a*/ 	.short	(.L_210 - .L_209)
.L_209:
        /*019c*/ 	.word	0x00000000


	//----- nvinfo : EIATTR_CBANK_PARAM_SIZE
	.align		4
.L_210:
        /*01a0*/ 	.byte	0x03, 0x19
        /*01a2*/ 	.short	0x0021


	//----- nvinfo : EIATTR_PARAM_CBANK
	.align		4
        /*01a4*/ 	.byte	0x04, 0x0a
        /*01a6*/ 	.short	(.L_212 - .L_211)
	.align		4
.L_211:
        /*01a8*/ 	.word	index@(.nv.constant0._ZN3cub18CUB_300001_SM_10006detail6reduce28DeviceReduceSingleTileKernelINS2_10policy_hubIljN4cuda3std3__44plusIlEEE10Policy1000EPlSC_iS9_llNS7_10__identityEEEvT0_T1_T2_T3_T4_T6_)
        /*01ac*/ 	.short	0x0380
        /*01ae*/ 	.short	0x0021


	//----- nvinfo : EIATTR_SW_WAR
	.align		4
.L_212:
        /*01b0*/ 	.byte	0x04, 0x36
        /*01b2*/ 	.short	(.L_214 - .L_213)
.L_213:
        /*01b4*/ 	.word	0x00000008
.L_214:


//--------------------- .nv.info._ZN3cub18CUB_300001_SM_10006detail6reduce18DeviceReduceKernelINS2_10policy_hubIljN4cuda3std3__44plusIlEEE10Policy1000EN6thrust24THRUST_300001_SM_1000_NS18transform_iteratorINSD_6detail14equal_to_valueIiEENSF_15normal_iteratorINSD_10device_ptrIfEEEEllEEjS9_lNS7_10__identityEEEvT0_PT3_T1_NS0_13GridEvenShareISR_EET2_T4_ --------------------------
	.section	.nv.info._ZN3cub18CUB_300001_SM_10006detail6reduce18DeviceReduceKernelINS2_10policy_hubIljN4cuda3std3__44plusIlEEE10Policy1000EN6thrust24THRUST_300001_SM_1000_NS18transform_iteratorINSD_6detail14equal_to_valueIiEENSF_15normal_iteratorINSD_10device_ptrIfEEEEllEEjS9_lNS7_10__identityEEEvT0_PT3_T1_NS0_13GridEvenShareISR_EET2_T4_,"",@"SHT_CUDA_INFO"
	.sectionflags	@""
	.align	4


	//----- nvinfo : EIATTR_CUDA_API_VERSION
	.align		4
        /*0000*/ 	.byte	0x04, 0x37
        /*0002*/ 	.short	(.L_216 - .L_215)
.L_215:
        /*0004*/ 	.word	0x00000082


	//----- nvinfo : EIATTR_KPARAM_INFO
	.align		4
.L_216:
        /*0008*/ 	.byte	0x04, 0x17
        /*000a*/ 	.short	(.L_218 - .L_217)
.L_217:
        /*000c*/ 	.word	0x00000000
        /*0010*/ 	.short	0x0005
        /*0012*/ 	.short	0x0045
        /*0014*/ 	.byte	0x00, 0xf0, 0x05, 0x00


	//----- nvinfo : EIATTR_KPARAM_INFO
	.align		4
.L_218:
        /*0018*/ 	.byte	0x04, 0x17
        /*001a*/ 	.short	(.L_220 - .L_219)
.L_219:
        /*001c*/ 	.word	0x00000000
        /*0020*/ 	.short	0x0004
        /*0022*/ 	.short	0x0044
        /*0024*/ 	.byte	0x00, 0xf0, 0x05, 0x00


	//----- nvinfo : EIATTR_KPARAM_INFO
	.align		4
.L_220:
        /*0028*/ 	.byte	0x04, 0x17
        /*002a*/ 	.short	(.L_222 - .L_221)
.L_221:
        /*002c*/ 	.word	0x00000000
        /*0030*/ 	.short	0x0003
        /*0032*/ 	.short	0x001c
        /*0034*/ 	.byte	0x00, 0xf0, 0xa1, 0x00


	//----- nvinfo : EIATTR_KPARAM_INFO
	.align		4
.L_222:
        /*0038*/ 	.byte	0x04, 0x17
        /*003a*/ 	.short	(.L_224 - .L_223)
.L_223:
        /*003c*/ 	.word	0x00000000
        /*0040*/ 	.short	0x0002
        /*0042*/ 	.short	0x0018
        /*0044*/ 	.byte	0x00, 0xf0, 0x11, 0x00


	//----- nvinfo : EIATTR_KPARAM_INFO
	.align		4
.L_224:
        /*0048*/ 	.byte	0x04, 0x17
        /*004a*/ 	.short	(.L_226 - .L_225)
.L_225:
        /*004c*/ 	.word	0x00000000
        /*0050*/ 	.short	0x0001
        /*0052*/ 	.short	0x0010
        /*0054*/ 	.byte	0x00, 0xf5, 0x21, 0x00


	//----- nvinfo : EIATTR_KPARAM_INFO
	.align		4
.L_226:
        /*0058*/ 	.byte	0x04, 0x17
        /*005a*/ 	.short	(.L_228 - .L_227)
.L_227:
        /*005c*/ 	.word	0x00000000
        /*0060*/ 	.short	0x0000
        /*0062*/ 	.short	0x0000
        /*0064*/ 	.byte	0x00, 0xf0, 0x41, 0x00


	//----- nvinfo : EIATTR_SPARSE_MMA_MASK
	.align		4
.L_228:
        /*0068*/ 	.byte	0x03, 0x50
        /*006a*/ 	.short	0x0000


	//----- nvinfo : EIATTR_MAXREG_COUNT
	.align		4
        /*006c*/ 	.byte	0x03, 0x1b
        /*006e*/ 	.short	0x0080


	//----- nvinfo : EIATTR_NUM_BARRIERS
	.align		4
        /*0070*/ 	.byte	0x02, 0x4c
        /*0072*/ 	.byte	0x01
	.zero		1


	//----- nvinfo : EIATTR_MERCURY_ISA_VERSION
	.align		4
        /*0074*/ 	.byte	0x03, 0x5f
        /*0076*/ 	.short	0x0101


	//----- nvinfo : EIATTR_COOP_GROUP_MASK_REGIDS
	.align		4
        /*0078*/ 	.byte	0x04, 0x29
        /*007a*/ 	.short	(.L_230 - .L_229)


	//   ....[0]....
.L_229:
        /*007c*/ 	.word	0xffffffff


	//   ....[1]....
        /*0080*/ 	.word	0xffffffff


	//   ....[2]....
        /*0084*/ 	.word	0xffffffff


	//   ....[3]....
        /*0088*/ 	.word	0xffffffff


	//   ....[4]....
        /*008c*/ 	.word	0xffffffff


	//   ....[5]....
        /*0090*/ 	.word	0xffffffff


	//   ....[6]....
        /*0094*/ 	.word	0xffffffff


	//   ....[7]....
        /*0098*/ 	.word	0xffffffff


	//   ....[8]....
        /*009c*/ 	.word	0xffffffff


	//   ....[9]....
        /*00a0*/ 	.word	0xffffffff


	//   ....[10]....
        /*00a4*/ 	.word	0xffffffff


	//   ....[11]....
        /*00a8*/ 	.word	0xffffffff


	//   ....[12]....
        /*00ac*/ 	.word	0xffffffff


	//   ....[13]....
        /*00b0*/ 	.word	0xffffffff


	//   ....[14]....
        /*00b4*/ 	.word	0xffffffff


	//   ....[15]....
        /*00b8*/ 	.word	0xffffffff


	//   ....[16]....
        /*00bc*/ 	.word	0xffffffff


	//   ....[17]....
        /*00c0*/ 	.word	0xffffffff


	//   ....[18]....
        /*00c4*/ 	.word	0xffffffff


	//   ....[19]....
        /*00c8*/ 	.word	0xffffffff


	//   ....[20]....
        /*00cc*/ 	.word	0xffffffff


	//   ....[21]....
        /*00d0*/ 	.word	0xffffffff


	//   ....[22]....
        /*00d4*/ 	.word	0xffffffff


	//   ....[23]....
        /*00d8*/ 	.word	0xffffffff


	//   ....[24]....
        /*00dc*/ 	.word	0xffffffff


	//   ....[25]....
        /*00e0*/ 	.word	0xffffffff


	//   ....[26]....
        /*00e4*/ 	.word	0xffffffff


	//   ....[27]....
        /*00e8*/ 	.word	0xffffffff


	//   ....[28]....
        /*00ec*/ 	.word	0xffffffff


	//   ....[29]....
        /*00f0*/ 	.word	0xffffffff


	//----- nvinfo : EIATTR_COOP_GROUP_INSTR_OFFSETS
	.align		4
.L_230:
        /*00f4*/ 	.byte	0x04, 0x28
        /*00f6*/ 	.short	(.L_232 - .L_231)


	//   ....[0]....
.L_231:
        /*00f8*/ 	.word	0x00001020


	//   ....[1]....
        /*00fc*/ 	.word	0x00001030


	//   ....[2]....
        /*0100*/ 	.word	0x00001090


	//   ....[3]....
        /*0104*/ 	.word	0x000010b0


	//   ....[4]....
        /*0108*/ 	.word	0x00001100


	//   ....[5]....
        /*010c*/ 	.word	0x00001120


	//   ....[6]....
        /*0110*/ 	.word	0x00001160


	//   ....[7]....
        /*0114*/ 	.word	0x000011a0


	//   ....[8]....
        /*0118*/ 	.word	0x00001200


	//   ....[9]....
        /*011c*/ 	.word	0x00001240


	//   ....[10]....
        /*0120*/ 	.word	0x00001530


	//   ....[11]....
        /*0124*/ 	.word	0x00001540


	//   ....[12]....
        /*0128*/ 	.word	0x000015c0


	//   ....[13]....
        /*012c*/ 	.word	0x000015f0


	//   ....[14]....
        /*0130*/ 	.word	0x00001640


	//   ....[15]....
        /*0134*/ 	.word	0x00001680


	//   ....[16]....
        /*0138*/ 	.word	0x000016c0


	//   ....[17]....
        /*013c*/ 	.word	0x00001700


	//   ....[18]....
        /*0140*/ 	.word	0x00001730


	//   ....[19]....
        /*0144*/ 	.word	0x000017a0


	//   ....[20]....
        /*0148*/ 	.word	0x00003150


	//   ....[21]....
        /*014c*/ 	.word	0x00003160


	//   ....[22]....
        /*0150*/ 	.word	0x000031e0


	//   ....[23]....
        /*0154*/ 	.word	0x000031f0


	//   ....[24]....
        /*0158*/ 	.word	0x00003250


	//   ....[25]....
        /*015c*/ 	.word	0x00003270


	//   ....[26]....
        /*0160*/ 	.word	0x000032b0


	//   ....[27]....
        /*0164*/ 	.word	0x000032e0


	//   ....[28]....
        /*0168*/ 	.word	0x00003320


	//   ....[29]....
        /*016c*/ 	.word	0x00003380


	//----- nvinfo : EIATTR_VRC_CTA_INIT_COUNT
	.align		4
.L_232:
        /*0170*/ 	.byte	0x02, 0x4a
	.zero		1
	.zero		1


	//----- nvinfo : EIATTR_EXIT_INSTR_OFFSETS
	.align		4
        /*0174*/ 	.byte	0x04, 0x1c
        /*0176*/ 	.short	(.L_234 - .L_233)


	//   ....[0]....
.L_233:
        /*0178*/ 	.word	0x000035f0


	//   ....[1]....
        /*017c*/ 	.word	0x00003630


	//----- nvinfo : EIATTR_MAX_THREADS
	.align		4
.L_234:
        /*0180*/ 	.byte	0x04, 0x05
        /*0182*/ 	.short	(.L_236 - .L_235)
.L_235:
        /*0184*/ 	.word	0x00000200
        /*0188*/ 	.word	0x00000001
        /*018c*/ 	.word	0x00000001


	//----- nvinfo : EIATTR_CRS_STACK_SIZE
	.align		4
.L_236:
        /*0190*/ 	.byte	0x04, 0x1e
        /*0192*/ 	.short	(.L_238 - .L_237)
.L_237:
        /*0194*/ 	.word	0x00000000


	//----- nvinfo : EIATTR_CBANK_PARAM_SIZE
	.align		4
.L_238:
        /*0198*/ 	.byte	0x03, 0x19
        /*019a*/ 	.short	0x0046


	//----- nvinfo : EIATTR_PARAM_CBANK
	.align		4
        /*019c*/ 	.byte	0x04, 0x0a
        /*019e*/ 	.short	(.L_240 - .L_239)
	.align		4
.L_239:
        /*01a0*/ 	.word	index@(.nv.constant0._ZN3cub18CUB_300001_SM_10006detail6reduce18DeviceReduceKernelINS2_10policy_hubIljN4cuda3std3__44plusIlEEE10Policy1000EN6thrust24THRUST_300001_SM_1000_NS18transform_iteratorINSD_6detail14equal_to_valueIiEENSF_15normal_iteratorINSD_10device_ptrIfEEEEllEEjS9_lNS7_10__identityEEEvT0_PT3_T1_NS0_13GridEvenShareISR_EET2_T4_)
        /*01a4*/ 	.short	0x0380
        /*01a6*/ 	.short	0x0046


	//----- nvinfo : EIATTR_SW_WAR
	.align		4
.L_240:
        /*01a8*/ 	.byte	0x04, 0x36
        /*01aa*/ 	.short	(.L_242 - .L_241)
.L_241:
        /*01ac*/ 	.word	0x00000008
.L_242:


//--------------------- .nv.info._ZN3cub18CUB_300001_SM_10006detail6reduce28DeviceReduceSingleTileKernelINS2_10policy_hubIljN4cuda3std3__44plusIlEEE10Policy1000EN6thrust24THRUST_300001_SM_1000_NS18transform_iteratorINSD_6detail14equal_to_valueIiEENSF_15normal_iteratorINSD_10device_ptrIfEEEEllEEPljS9_llNS7_10__identityEEEvT0_T1_T2_T3_T4_T6_ --------------------------
	.section	.nv.info._ZN3cub18CUB_300001_SM_10006detail6reduce28DeviceReduceSingleTileKernelINS2_10policy_hubIljN4cuda3std3__44plusIlEEE10Policy1000EN6thrust24THRUST_300001_SM_1000_NS18transform_iteratorINSD_6detail14equal_to_valueIiEENSF_15normal_iteratorINSD_10device_ptrIfEEEEllEEPljS9_llNS7_10__identityEEEvT0_T1_T2_T3_T4_T6_,"",@"SHT_CUDA_INFO"
	.sectionflags	@""
	.align	4


	//----- nvinfo : EIATTR_CUDA_API_VERSION
	.align		4
        /*0000*/ 	.byte	0x04, 0x37
        /*0002*/ 	.short	(.L_244 - .L_243)
.L_243:
        /*0004*/ 	.word	0x00000082


	//----- nvinfo : EIATTR_KPARAM_INFO
	.align		4
.L_244:
        /*0008*/ 	.byte	0x04, 0x17
        /*000a*/ 	.short	(.L_246 - .L_245)
.L_245:
        /*000c*/ 	.word	0x00000000
        /*0010*/ 	.short	0x0005
        /*0012*/ 	.short	0x0028
        /*0014*/ 	.byte	0x00, 0xf0, 0x05, 0x00


	//----- nvinfo : EIATTR_KPARAM_INFO
	.align		4
.L_246:
        /*0018*/ 	.byte	0x04, 0x17
        /*001a*/ 	.short	(.L_248 - .L_247)
.L_247:
        /*001c*/ 	.word	0x00000000
        /*0020*/ 	.short	0x0004
        /*0022*/ 	.short	0x0020
        /*0024*/ 	.byte	0x00, 0xf0, 0x21, 0x00


	//----- nvinfo : EIATTR_KPARAM_INFO
	.align		4
.L_248:
        /*0028*/ 	.byte	0x04, 0x17
        /*002a*/ 	.short	(.L_250 - .L_249)
.L_249:
        /*002c*/ 	.word	0x00000000
        /*0030*/ 	.short	0x0003
        /*0032*/ 	.short	0x001c
        /*0034*/ 	.byte	0x00, 0xf0, 0x05, 0x00


	//----- nvinfo : EIATTR_KPARAM_INFO
	.align		4
.L_250:
        /*0038*/ 	.byte	0x04, 0x17
        /*003a*/ 	.short	(.L_252 - .L_251)
.L_251:
        /*003c*/ 	.word	0x00000000
        /*0040*/ 	.short	0x0002
        /*0042*/ 	.short	0x0018
        /*0044*/ 	.byte	0x00, 0xf0, 0x11, 0x00


	//----- nvinfo : EIATTR_KPARAM_INFO
	.align		4
.L_252:
        /*0048*/ 	.byte	0x04, 0x17
        /*004a*/ 	.short	(.L_254 - .L_253)
.L_253:
        /*004c*/ 	.word	0x00000000
        /*0050*/ 	.short	0x0001
        /*0052*/ 	.short	0x0010
        /*0054*/ 	.byte	0x00, 0xf5, 0x21, 0x00


	//----- nvinfo : EIATTR_KPARAM_INFO
	.align		4
.L_254:
        /*0058*/ 	.byte	0x04, 0x17
        /*005a*/ 	.short	(.L_256 - .L_255)
.L_255:
        /*005c*/ 	.word	0x00000000
        /*0060*/ 	.short	0x0000
        /*0062*/ 	.short	0x0000
        /*0064*/ 	.byte	0x00, 0xf0, 0x41, 0x00


	//----- nvinfo : EIATTR_SPARSE_MMA_MASK
	.align		4
.L_256:
        /*0068*/ 	.byte	0x03, 0x50
        /*006a*/ 	.short	0x0000


	//----- nvinfo : EIATTR_MAXREG_COUNT
	.align		4
        /*006c*/ 	.byte	0x03, 0x1b
        /*006e*/ 	.short	0x0080


	//----- nvinfo : EIATTR_NUM_BARRIERS
	.align		4
        /*0070*/ 	.byte	0x02, 0x4c
        /*0072*/ 	.byte	0x01
	.zero		1


	//----- nvinfo : EIATTR_MERCURY_ISA_VERSION
	.align		4
        /*0074*/ 	.byte	0x03, 0x5f
        /*0076*/ 	.short	0x0101


	//----- nvinfo : EIATTR_COOP_GROUP_MASK_REGIDS
	.align		4
        /*0078*/ 	.byte	0x04, 0x29
        /*007a*/ 	.short	(.L_258 - .L_257)


	//   ....[0]....
.L_257:
        /*007c*/ 	.word	0xffffffff


	//   ....[1]....
        /*0080*/ 	.word	0xffffffff


	//   ....[2]....
        /*0084*/ 	.word	0xffffffff


	//   ....[3]....
        /*0088*/ 	.word	0xffffffff


	//   ....[4]....
        /*008c*/ 	.word	0xffffffff


	//   ....[5]....
        /*0090*/ 	.word	0xffffffff


	//   ....[6]....
        /*0094*/ 	.word	0xffffffff


	//   ....[7]....
        /*0098*/ 	.word	0xffffffff


	//   ....[8]....
        /*009c*/ 	.word	0xffffffff


	//   ....[9]....
        /*00a0*/ 	.word	0xffffffff


	//   ....[10]....
        /*00a4*/ 	.word	0xffffffff


	//   ....[11]....
        /*00a8*/ 	.word	0xffffffff


	//   ....[12]....
        /*00ac*/ 	.word	0xffffffff


	//   ....[13]....
        /*00b0*/ 	.word	0xffffffff


	//   ....[14]....
        /*00b4*/ 	.word	0xffffffff


	//   ....[15]....
        /*00b8*/ 	.word	0xffffffff


	//   ....[16]....
        /*00bc*/ 	.word	0xffffffff


	//   ....[17]....
        /*00c0*/ 	.word	0xffffffff


	//   ....[18]....
        /*00c4*/ 	.word	0xffffffff


	//   ....[19]....
        /*00c8*/ 	.word	0xffffffff


	//   ....[20]....
        /*00cc*/ 	.word	0xffffffff


	//   ....[21]....
        /*00d0*/ 	.word	0xffffffff


	//   ....[22]....
        /*00d4*/ 	.word	0xffffffff


	//   ....[23]....
        /*00d8*/ 	.word	0xffffffff


	//   ....[24]....
        /*00dc*/ 	.word	0xffffffff


	//   ....[25]....
        /*00e0*/ 	.word	0xffffffff


	//   ....[26]....
        /*00e4*/ 	.word	0xffffffff


	//   ....[27]....
        /*00e8*/ 	.word	0xffffffff


	//   ....[28]....
        /*00ec*/ 	.word	0xffffffff


	//   ....[29]....
        /*00f0*/ 	.word	0xffffffff


	//----- nvinfo : EIATTR_COOP_GROUP_INSTR_OFFSETS
	.align		4
.L_258:
        /*00f4*/ 	.byte	0x04, 0x28
        /*00f6*/ 	.short	(.L_260 - .L_259)


	//   ....[0]....
.L_259:
        /*00f8*/ 	.word	0x00000d30


	//   ....[1]....
        /*00fc*/ 	.word	0x00000d40


	//   ....[2]....
        /*0100*/ 	.word	0x00000da0


	//   ....[3]....
        /*0104*/ 	.word	0x00000dc0


	//   ....[4]....
        /*0108*/ 	.word	0x00000e10


	//   ....[5]....
        /*010c*/ 	.word	0x00000e30


	//   ....[6]....
        /*0110*/ 	.word	0x00000e70


	//   ....[7]....
        /*0114*/ 	.word	0x00000eb0


	//   ....[8]....
        /*0118*/ 	.word	0x00000f00


	//   ....[9]....
        /*011c*/ 	.word	0x00000f40


	//   ....[10]....
        /*0120*/ 	.word	0x00001240


	//   ....[11]....
        /*0124*/ 	.word	0x00001250


	//   ....[12]....
        /*0128*/ 	.word	0x000012d0


	//   ....[13]....
        /*012c*/ 	.word	0x000012f0


	//   ....[14]....
        /*0130*/ 	.word	0x00001340


	//   ....[15]....
        /*0134*/ 	.word	0x00001390


	//   ....[16]....
        /*0138*/ 	.word	0x000013d0


	//   ....[17]....
        /*013c*/ 	.word	0x00001400


	//   ....[18]....
        /*0140*/ 	.word	0x00001440


	//   ....[19]....
        /*0144*/ 	.word	0x00001480


	//   ....[20]....
        /*0148*/ 	.word	0x00002ce0


	//   ....[21]....
        /*014c*/ 	.word	0x00002cf0


	//   ....[22]....
        /*0150*/ 	.word	0x00002d70


	//   ....[23]....
        /*0154*/ 	.word	0x00002d80


	//   ....[24]....
        /*0158*/ 	.word	0x00002de0


	//   ....[25]....
        /*015c*/ 	.word	0x00002e00


	//   ....[26]....
        /*0160*/ 	.word	0x00002e40


	//   ....[27]....
        /*0164*/ 	.word	0x00002e70


	//   ....[28]....
        /*0168*/ 	.word	0x00002ec0


	//   ....[29]....
        /*016c*/ 	.word	0x00002f10


	//----- nvinfo : EIATTR_VRC_CTA_INIT_COUNT
	.align		4
.L_260:
        /*0170*/ 	.byte	0x02, 0x4a
	.zero		1
	.zero		1


	//----- nvinfo : EIATTR_EXIT_INSTR_OFFSETS
	.align		4
        /*0174*/ 	.byte	0x04, 0x1c
        /*0176*/ 	.short	(.L_262 - .L_261)


	//   ....[0]....
.L_261:
        /*0178*/ 	.word	0x00000080


	//   ....[1]....
        /*017c*/ 	.word	0x000000c0


	//   ....[2]....
        /*0180*/ 	.word	0x00003180


	//   ....[3]....
        /*0184*/ 	.word	0x000031e0


	//----- nvinfo : EIATTR_MAX_THREADS
	.align		4
.L_262:
        /*0188*/ 	.byte	0x04, 0x05
        /*018a*/ 	.short	(.L_264 - .L_263)
.L_263:
        /*018c*/ 	.word	0x00000200
        /*0190*/ 	.word	0x00000001
        /*0194*/ 	.word	0x00000001


	//----- nvinfo : EIATTR_CRS_STACK_SIZE
	.align		4
.L_264:
        /*0198*/ 	.byte	0x04, 0x1e
        /*019a*/ 	.short	(.L_266 - .L_265)
.L_265:
        /*019c*/ 	.word	0x00000000


	//----- nvinfo : EIATTR_CBANK_PARAM_SIZE
	.align		4
.L_266:
        /*01a0*/ 	.byte	0x03, 0x19
        /*01a2*/ 	.short	0x0029


	//----- nvinfo : EIATTR_PARAM_CBANK
	.align		4
        /*01a4*/ 	.byte	0x04, 0x0a
        /*01a6*/ 	.short	(.L_268 - .L_267)
	.align		4
.L_267:
        /*01a8*/ 	.word	index@(.nv.constant0._ZN3cub18CUB_300001_SM_10006detail6reduce28DeviceReduceSingleTileKernelINS2_10policy_hubIljN4cuda3std3__44plusIlEEE10Policy1000EN6thrust24THRUST_300001_SM_1000_NS18transform_iteratorINSD_6detail14equal_to_valueIiEENSF_15normal_iteratorINSD_10device_ptrIfEEEEllEEPljS9_llNS7_10__identityEEEvT0_T1_T2_T3_T4_T6_)
        /*01ac*/ 	.short	0x0380
        /*01ae*/ 	.short	0x0029


	//----- nvinfo : EIATTR_SW_WAR
	.align		4
.L_268:
        /*01b0*/ 	.byte	0x04, 0x36
        /*01b2*/ 	.short	(.L_270 - .L_269)
.L_269:
        /*01b4*/ 	.word	0x00000008
.L_270:


//--------------------- .nv.info._ZN3cub18CUB_300001_SM_10006detail9transform16transform_kernelINS2_10policy_hubILb1EN4cuda3std3__45tupleIJN6thrust24THRUST_300001_SM_1000_NS6detail15normal_iteratorINSA_10device_ptrIfEEEEEEEE10policy1000El8finddiffSF_JPfEEEvT0_iT1_T2_DpNS2_10kernel_argIT3_EE --------------------------
	.section	.nv.info._ZN3cub18CUB_300001_SM_10006detail9transform16transform_kernelINS2_10policy_hubILb1EN4cuda3std3__45tupleIJN6thrust24THRUST_300001_SM_1000_NS6detail15normal_iteratorINSA_10device_ptrIfEEEEEEEE10policy1000El8finddiffSF_JPfEEEvT0_iT1_T2_DpNS2_10kernel_argIT3_EE,"",@"SHT_CUDA_INFO"
	.sectionflags	@""
	.align	4


	//----- nvinfo : EIATTR_CUDA_API_VERSION
	.align		4
        /*0000*/ 	.byte	0x04, 0x37
        /*0002*/ 	.short	(.L_272 - .L_271)
.L_271:
        /*0004*/ 	.word	0x00000082


	//----- nvinfo : EIATTR_KPARAM_INFO
	.align		4
.L_272:
        /*0008*/ 	.byte	0x04, 0x17
        /*000a*/ 	.short	(.L_274 - .L_273)
.L_273:
        /*000c*/ 	.word	0x00000000
        /*0010*/ 	.short	0x0004
        /*0012*/ 	.short	0x0020
        /*0014*/ 	.byte	0x00, 0xf0, 0x41, 0x00


	//----- nvinfo : EIATTR_KPARAM_INFO
	.align		4
.L_274:
        /*0018*/ 	.byte	0x04, 0x17
        /*001a*/ 	.short	(.L_276 - .L_275)
.L_275:
        /*001c*/ 	.word	0x00000000
        /*0020*/ 	.short	0x0003
        /*0022*/ 	.short	0x0018
        /*0024*/ 	.byte	0x00, 0xf0, 0x21, 0x00


	//----- nvinfo : EIATTR_KPARAM_INFO
	.align		4
.L_276:
        /*0028*/ 	.byte	0x04, 0x17
        /*002a*/ 	.short	(.L_278 - .L_277)
.L_277:
        /*002c*/ 	.word	0x00000000
        /*0030*/ 	.short	0x0002
        /*0032*/ 	.short	0x000c
        /*0034*/ 	.byte	0x00, 0xf0, 0x21, 0x00


	//----- nvinfo : EIATTR_KPARAM_INFO
	.align		4
.L_278:
        /*0038*/ 	.byte	0x04, 0x17
        /*003a*/ 	.short	(.L_280 - .L_279)
.L_279:
        /*003c*/ 	.word	0x00000000
        /*0040*/ 	.short	0x0001
        /*0042*/ 	.short	0x0008
        /*0044*/ 	.byte	0x00, 0xf0, 0x11, 0x00


	//----- nvinfo : EIATTR_KPARAM_INFO
	.align		4
.L_280:
        /*0048*/ 	.byte	0x04, 0x17
        /*004a*/ 	.short	(.L_282 - .L_281)
.L_281:
        /*004c*/ 	.word	0x00000000
        /*0050*/ 	.short	0x0000
        /*0052*/ 	.short	0x0000
        /*0054*/ 	.byte	0x00, 0xf0, 0x21, 0x00


	//----- nvinfo : EIATTR_SPARSE_MMA_MASK
	.align		4
.L_282:
        /*0058*/ 	.byte	0x03, 0x50
        /*005a*/ 	.short	0x0000


	//----- nvinfo : EIATTR_MAXREG_COUNT
	.align		4
        /*005c*/ 	.byte	0x03, 0x1b
        /*005e*/ 	.short	0x00ff


	//----- nvinfo : EIATTR_MERCURY_ISA_VERSION
	.align		4
        /*0060*/ 	.byte	0x03, 0x5f
        /*0062*/ 	.short	0x0101


	//----- nvinfo : EIATTR_VRC_CTA_INIT_COUNT
	.align		4
        /*0064*/ 	.byte	0x02, 0x4a
	.zero		1
	.zero		1


	//----- nvinfo : EIATTR_EXIT_INSTR_OFFSETS
	.align		4
        /*0068*/ 	.byte	0x04, 0x1c
        /*006a*/ 	.short	(.L_284 - .L_283)


	//   ....[0]....
.L_283:
        /*006c*/ 	.word	0x000002b0


	//   ....[1]....
        /*0070*/ 	.word	0x00000c20


	//   ....[2]....
        /*0074*/ 	.word	0x00000f10


	//   ....[3]....
        /*0078*/ 	.word	0x000010b0


	//   ....[4]....
        /*007c*/ 	.word	0x000010e0


	//   ....[5]....
        /*0080*/ 	.word	0x00001170


	//   ....[6]....
        /*0084*/ 	.word	0x00001190


	//   ....[7]....
        /*0088*/ 	.word	0x00001550


	//   ....[8]....
        /*008c*/ 	.word	0x00001700


	//   ....[9]....
        /*0090*/ 	.word	0x00001830


	//   ....[10]....
        /*0094*/ 	.word	0x000018d0


	//----- nvinfo : EIATTR_MAX_THREADS
	.align		4
.L_284:
        /*0098*/ 	.byte	0x04, 0x05
        /*009a*/ 	.short	(.L_286 - .L_285)
.L_285:
        /*009c*/ 	.word	0x00000080
        /*00a0*/ 	.word	0x00000001
        /*00a4*/ 	.word	0x00000001


	//----- nvinfo : EIATTR_CRS_STACK_SIZE
	.align		4
.L_286:
        /*00a8*/ 	.byte	0x04, 0x1e
        /*00aa*/ 	.short	(.L_288 - .L_287)
.L_287:
        /*00ac*/ 	.word	0x00000000


	//----- nvinfo : EIATTR_CBANK_PARAM_SIZE
	.align		4
.L_288:
        /*00b0*/ 	.byte	0x03, 0x19
        /*00b2*/ 	.short	0x0030


	//----- nvinfo : EIATTR_PARAM_CBANK
	.align		4
        /*00b4*/ 	.byte	0x04, 0x0a
        /*00b6*/ 	.short	(.L_290 - .L_289)
	.align		4
.L_289:
        /*00b8*/ 	.word	index@(.nv.constant0._ZN3cub18CUB_300001_SM_10006detail9transform16transform_kernelINS2_10policy_hubILb1EN4cuda3std3__45tupleIJN6thrust24THRUST_300001_SM_1000_NS6detail15normal_iteratorINSA_10device_ptrIfEEEEEEEE10policy1000El8finddiffSF_JPfEEEvT0_iT1_T2_DpNS2_10kernel_argIT3_EE)
        /*00bc*/ 	.short	0x0380
        /*00be*/ 	.short	0x0030


	//----- nvinfo : EIATTR_SW_WAR
	.align		4
.L_290:
        /*00c0*/ 	.byte	0x04, 0x36
        /*00c2*/ 	.short	(.L_292 - .L_291)
.L_291:
        /*00c4*/ 	.word	0x00000008
.L_292:


//--------------------- .nv.info._ZN3cub18CUB_300001_SM_10006detail9transform16transform_kernelINS2_10policy_hubILb1EN4cuda3std3__45tupleIJN6thrust24THRUST_300001_SM_1000_NS6detail15normal_iteratorINSA_10device_ptrIfEEEEEEEE10policy1000Ei8finddiffSF_JPfEEEvT0_iT1_T2_DpNS2_10kernel_argIT3_EE --------------------------
	.section	.nv.info._ZN3cub18CUB_300001_SM_10006detail9transform16transform_kernelINS2_10policy_hubILb1EN4cuda3std3__45tupleIJN6thrust24THRUST_300001_SM_1000_NS6detail15normal_iteratorINSA_10device_ptrIfEEEEEEEE10policy1000Ei8finddiffSF_JPfEEEvT0_iT1_T2_DpNS2_10kernel_argIT3_EE,"",@"SHT_CUDA_INFO"
	.sectionflags	@""
	.align	4


	//----- nvinfo : EIATTR_CUDA_API_VERSION
	.align		4
        /*0000*/ 	.byte	0x04, 0x37
        /*0002*/ 	.short	(.L_294 - .L_293)
.L_293:
        /*0004*/ 	.word	0x00000082


	//----- nvinfo : EIATTR_KPARAM_INFO
	.align		4
.L_294:
        /*0008*/ 	.byte	0x04, 0x17
        /*000a*/ 	.short	(.L_296 - .L_295)
.L_295:
        /*000c*/ 	.word	0x00000000
        /*0010*/ 	.short	0x0004
        /*0012*/ 	.short	0x0018
        /*0014*/ 	.byte	0x00, 0xf0, 0x41, 0x00


	//----- nvinfo : EIATTR_KPARAM_INFO
	.align		4
.L_296:
        /*0018*/ 	.byte	0x04, 0x17
        /*001a*/ 	.short	(.L_298 - .L_297)
.L_297:
        /*001c*/ 	.word	0x00000000
        /*0020*/ 	.short	0x0003
        /*0022*/ 	.short	0x0010
        /*0024*/ 	.byte	0x00, 0xf0, 0x21, 0x00


	//----- nvinfo : EIATTR_KPARAM_INFO
	.align		4
.L_298:
        /*0028*/ 	.byte	0x04, 0x17
        /*002a*/ 	.short	(.L_300 - .L_299)
.L_299:
        /*002c*/ 	.word	0x00000000
        /*0030*/ 	.short	0x0002
        /*0032*/ 	.short	0x0008
        /*0034*/ 	.byte	0x00, 0xf0, 0x21, 0x00


	//----- nvinfo : EIATTR_KPARAM_INFO
	.align		4
.L_300:
        /*0038*/ 	.byte	0x04, 0x17
        /*003a*/ 	.short	(.L_302 - .L_301)
.L_301:
        /*003c*/ 	.word	0x00000000
        /*0040*/ 	.short	0x0001
        /*0042*/ 	.short	0x0004
        /*0044*/ 	.byte	0x00, 0xf0, 0x11, 0x00


	//----- nvinfo : EIATTR_KPARAM_INFO
	.align		4
.L_302:
        /*0048*/ 	.byte	0x04, 0x17
        /*004a*/ 	.short	(.L_304 - .L_303)
.L_303:
        /*004c*/ 	.word	0x00000000
        /*0050*/ 	.short	0x0000
        /*0052*/ 	.short	0x0000
        /*0054*/ 	.byte	0x00, 0xf0, 0x11, 0x00


	//----- nvinfo : EIATTR_SPARSE_MMA_MASK
	.align		4
.L_304:
        /*0058*/ 	.byte	0x03, 0x50
        /*005a*/ 	.short	0x0000


	//----- nvinfo : EIATTR_MAXREG_COUNT
	.align		4
        /*005c*/ 	.byte	0x03, 0x1b
        /*005e*/ 	.short	0x00ff


	//----- nvinfo : EIATTR_MERCURY_ISA_VERSION
	.align		4
        /*0060*/ 	.byte	0x03, 0x5f
        /*0062*/ 	.short	0x0101


	//----- nvinfo : EIATTR_VRC_CTA_INIT_COUNT
	.align		4
        /*0064*/ 	.byte	0x02, 0x4a
	.zero		1
	.zero		1


	//----- nvinfo : EIATTR_EXIT_INSTR_OFFSETS
	.align		4
        /*0068*/ 	.byte	0x04, 0x1c
        /*006a*/ 	.short	(.L_306 - .L_305)


	//   ....[0]....
.L_305:
        /*006c*/ 	.word	0x00000210


	//   ....[1]....
        /*0070*/ 	.word	0x000005d0


	//   ....[2]....
        /*0074*/ 	.word	0x00000780


	//   ....[3]....
        /*0078*/ 	.word	0x000008a0


	//   ....[4]....
        /*007c*/ 	.word	0x00000930


	//   ....[5]....
        /*0080*/ 	.word	0x00000950


	//   ....[6]....
        /*0084*/ 	.word	0x00000df0


	//   ....[7]....
        /*0088*/ 	.word	0x000010a0


	//   ....[8]....
        /*008c*/ 	.word	0x00001220


	//   ....[9]....
        /*0090*/ 	.word	0x00001250


	//   ....[10]....
        /*0094*/ 	.word	0x000012d0


	//----- nvinfo : EIATTR_MAX_THREADS
	.align		4
.L_306:
        /*0098*/ 	.byte	0x04, 0x05
        /*009a*/ 	.short	(.L_308 - .L_307)
.L_307:
        /*009c*/ 	.word	0x00000080
        /*00a0*/ 	.word	0x00000001
        /*00a4*/ 	.word	0x00000001


	//----- nvinfo : EIATTR_CRS_STACK_SIZE
	.align		4
.L_308:
        /*00a8*/ 	.byte	0x04, 0x1e
        /*00aa*/ 	.short	(.L_310 - .L_309)
.L_309:
        /*00ac*/ 	.word	0x00000000


	//----- nvinfo : EIATTR_CBANK_PARAM_SIZE
	.align		4
.L_310:
        /*00b0*/ 	.byte	0x03, 0x19
        /*00b2*/ 	.short	0x0028


	//----- nvinfo : EIATTR_PARAM_CBANK
	.align		4
        /*00b4*/ 	.byte	0x04, 0x0a
        /*00b6*/ 	.short	(.L_312 - .L_311)
	.align		4
.L_311:
        /*00b8*/ 	.word	index@(.nv.constant0._ZN3cub18CUB_300001_SM_10006detail9transform16transform_kernelINS2_10policy_hubILb1EN4cuda3std3__45tupleIJN6thrust24THRUST_300001_SM_1000_NS6detail15normal_iteratorINSA_10device_ptrIfEEEEEEEE10policy1000Ei8finddiffSF_JPfEEEvT0_iT1_T2_DpNS2_10kernel_argIT3_EE)
        /*00bc*/ 	.short	0x0380
        /*00be*/ 	.short	0x0028


	//----- nvinfo : EIATTR_SW_WAR
	.align		4
.L_312:
        /*00c0*/ 	.byte	0x04, 0x36
        /*00c2*/ 	.short	(.L_314 - .L_313)
.L_313:
        /*00c4*/ 	.word	0x00000008
.L_314:


//--------------------- .nv.info._ZN3cub18CUB_300001_SM_10006detail8for_each13static_kernelINS2_12policy_hub_t12policy_500_tEmN6thrust24THRUST_300001_SM_1000_NS8cuda_cub20__uninitialized_fill7functorINS7_10device_ptrIfEEfEEEEvT0_T1_ --------------------------
	.section	.nv.info._ZN3cub18CUB_300001_SM_10006detail8for_each13static_kernelINS2_12policy_hub_t12policy_500_tEmN6thrust24THRUST_300001_SM_1000_NS8cuda_cub20__uninitialized_fill7functorINS7_10device_ptrIfEEfEEEEvT0_T1_,"",@"SHT_CUDA_INFO"
	.sectionflags	@""
	.align	4


	//----- nvinfo : EIATTR_CUDA_API_VERSION
	.align		4
        /*0000*/ 	.byte	0x04, 0x37
        /*0002*/ 	.short	(.L_316 - .L_315)
.L_315:
        /*0004*/ 	.word	0x00000082


	//----- nvinfo : EIATTR_KPARAM_INFO
	.align		4
.L_316:
        /*0008*/ 	.byte	0x04, 0x17
        /*000a*/ 	.short	(.L_318 - .L_317)
.L_317:
        /*000c*/ 	.word	0x00000000
        /*0010*/ 	.short	0x0001
        /*0012*/ 	.short	0x0008
        /*0014*/ 	.byte	0x00, 0xf0, 0x41, 0x00


	//----- nvinfo : EIATTR_KPARAM_INFO
	.align		4
.L_318:
        /*0018*/ 	.byte	0x04, 0x17
        /*001a*/ 	.short	(.L_320 - .L_319)
.L_319:
        /*001c*/ 	.word	0x00000000
        /*0020*/ 	.short	0x0000
        /*0022*/ 	.short	0x0000
        /*0024*/ 	.byte	0x00, 0xf0, 0x21, 0x00


	//----- nvinfo : EIATTR_SPARSE_MMA_MASK
	.align		4
.L_320:
        /*0028*/ 	.byte	0x03, 0x50
        /*002a*/ 	.short	0x0000


	//----- nvinfo : EIATTR_MAXREG_COUNT
	.align		4
        /*002c*/ 	.byte	0x03, 0x1b
        /*002e*/ 	.short	0x00ff


	//----- nvinfo : EIATTR_MERCURY_ISA_VERSION
	.align		4
        /*0030*/ 	.byte	0x03, 0x5f
        /*0032*/ 	.short	0x0101


	//----- nvinfo : EIATTR_VRC_CTA_INIT_COUNT
	.align		4
        /*0034*/ 	.byte	0x02, 0x4a
	.zero		1
	.zero		1


	//----- nvinfo : EIATTR_EXIT_INSTR_OFFSETS
	.align		4
        /*0038*/ 	.byte	0x04, 0x1c
        /*003a*/ 	.short	(.L_322 - .L_321)


	//   ....[0]....
.L_321:
        /*003c*/ 	.word	0x00000130


	//   ....[1]....
        /*0040*/ 	.word	0x00000230


	//   ....[2]....
        /*0044*/ 	.word	0x00000260


	//----- nvinfo : EIATTR_MAX_THREADS
	.align		4
.L_322:
        /*0048*/ 	.byte	0x04, 0x05
        /*004a*/ 	.short	(.L_324 - .L_323)
.L_323:
        /*004c*/ 	.word	0x00000100
        /*0050*/ 	.word	0x00000001
        /*0054*/ 	.word	0x00000001


	//----- nvinfo : EIATTR_CBANK_PARAM_SIZE
	.align		4
.L_324:
        /*0058*/ 	.byte	0x03, 0x19
        /*005a*/ 	.short	0x0018


	//----- nvinfo : EIATTR_PARAM_CBANK
	.align		4
        /*005c*/ 	.byte	0x04, 0x0a
        /*005e*/ 	.short	(.L_326 - .L_325)
	.align		4
.L_325:
        /*0060*/ 	.word	index@(.nv.constant0._ZN3cub18CUB_300001_SM_10006detail8for_each13static_kernelINS2_12policy_hub_t12policy_500_tEmN6thrust24THRUST_300001_SM_1000_NS8cuda_cub20__uninitialized_fill7functorINS7_10device_ptrIfEEfEEEEvT0_T1_)
        /*0064*/ 	.short	0x0380
        /*0066*/ 	.short	0x0018


	//----- nvinfo : EIATTR_SW_WAR
	.align		4
.L_326:
        /*0068*/ 	.byte	0x04, 0x36
        /*006a*/ 	.short	(.L_328 - .L_327)
.L_327:
        /*006c*/ 	.word	0x00000008
.L_328:


//--------------------- .nv.info._ZN3cub18CUB_300001_SM_10006detail11EmptyKernelIvEEvv --------------------------
	.section	.nv.info._ZN3cub18CUB_300001_SM_10006detail11EmptyKernelIvEEvv,"",@"SHT_CUDA_INFO"
	.sectionflags	@""
	.align	4


	//----- nvinfo : EIATTR_CUDA_API_VERSION
	.align		4
        /*0000*/ 	.byte	0x04, 0x37
        /*0002*/ 	.short	(.L_330 - .L_329)
.L_329:
        /*0004*/ 	.word	0x00000082


	//----- nvinfo : EIATTR_SPARSE_MMA_MASK
	.align		4
.L_330:
        /*0008*/ 	.byte	0x03, 0x50
        /*000a*/ 	.short	0x0000


	//----- nvinfo : EIATTR_MAXREG_COUNT
	.align		4
        /*000c*/ 	.byte	0x03, 0x1b
        /*000e*/ 	.short	0x00ff


	//----- nvinfo : EIATTR_MERCURY_ISA_VERSION
	.align		4
        /*0010*/ 	.byte	0x03, 0x5f
        /*0012*/ 	.short	0x0101


	//----- nvinfo : EIATTR_VRC_CTA_INIT_COUNT
	.align		4
        /*0014*/ 	.byte	0x02, 0x4a
	.zero		1
	.zero		1


	//----- nvinfo : EIATTR_EXIT_INSTR_OFFSETS
	.align		4
        /*0018*/ 	.byte	0x04, 0x1c
        /*001a*/ 	.short	(.L_332 - .L_331)


	//   ....[0]....
.L_331:
        /*001c*/ 	.word	0x00000010


	//----- nvinfo : EIATTR_SW_WAR
	.align		4
.L_332:
        /*0020*/ 	.byte	0x04, 0x36
        /*0022*/ 	.short	(.L_334 - .L_333)
.L_333:
        /*0024*/ 	.word	0x00000008
.L_334:


//--------------------- .nv.callgraph             --------------------------
	.section	.nv.callgraph,"",@"SHT_CUDA_CALLGRAPH"
	.align	4
	.sectionentsize	8
	.align		4
        /*0000*/ 	.word	0x00000000
	.align		4
        /*0004*/ 	.word	0xffffffff
	.align		4
        /*0008*/ 	.word	0x00000000
	.align		4
        /*000c*/ 	.word	0xfffffffe
	.align		4
        /*0010*/ 	.word	0x00000000
	.align		4
        /*0014*/ 	.word	0xfffffffd
	.align		4
        /*0018*/ 	.word	0x00000000
	.align		4
        /*001c*/ 	.word	0xfffffffc


//--------------------- .nv.constant4             --------------------------
	.section	.nv.constant4,"a",@progbits
	.align	8
	.align		8
.nv.constant4:
        /*0000*/ 	.dword	_ZN34_INTERNAL_d42d8461_4_k_cu_2cf8e89a4cuda3std3__45__cpo5beginE
	.align		8
        /*0008*/ 	.dword	_ZN34_INTERNAL_d42d8461_4_k_cu_2cf8e89a4cuda3std3__45__cpo3endE
	.align		8
        /*0010*/ 	.dword	_ZN34_INTERNAL_d42d8461_4_k_cu_2cf8e89a4cuda3std3__45__cpo6cbeginE
	.align		8
        /*0018*/ 	.dword	_ZN34_INTERNAL_d42d8461_4_k_cu_2cf8e89a4cuda3std3__45__cpo4cendE
	.align		8
        /*0020*/ 	.dword	_ZN34_INTERNAL_d42d8461_4_k_cu_2cf8e89a4cuda3std3__45__cpo6rbeginE
	.align		8
        /*0028*/ 	.dword	_ZN34_INTERNAL_d42d8461_4_k_cu_2cf8e89a4cuda3std3__45__cpo4rendE
	.align		8
        /*0030*/ 	.dword	_ZN34_INTERNAL_d42d8461_4_k_cu_2cf8e89a4cuda3std3__45__cpo7crbeginE
	.align		8
        /*0038*/ 	.dword	_ZN34_INTERNAL_d42d8461_4_k_cu_2cf8e89a4cuda3std3__45__cpo5crendE
	.align		8
        /*0040*/ 	.dword	_ZN34_INTERNAL_d42d8461_4_k_cu_2cf8e89a4cuda3std3__436_GLOBAL__N__d42d8461_4_k_cu_2cf8e89a6ignoreE
	.align		8
        /*0048*/ 	.dword	_ZN34_INTERNAL_d42d8461_4_k_cu_2cf8e89a4cuda3std3__419piecewise_constructE
	.align		8
        /*0050*/ 	.dword	_ZN34_INTERNAL_d42d8461_4_k_cu_2cf8e89a4cuda3std3__48in_placeE
	.align		8
        /*0058*/ 	.dword	_ZN34_INTERNAL_d42d8461_4_k_cu_2cf8e89a4cuda3std3__420unreachable_sentinelE
	.align		8
        /*0060*/ 	.dword	_ZN34_INTERNAL_d42d8461_4_k_cu_2cf8e89a4cuda3std3__47nulloptE
	.align		8
        /*0068*/ 	.dword	_ZN34_INTERNAL_d42d8461_4_k_cu_2cf8e89a4cuda3std3__48unexpectE
	.align		8
        /*0070*/ 	.dword	_ZN34_INTERNAL_d42d8461_4_k_cu_2cf8e89a4cuda3std6ranges3__45__cpo4swapE
	.align		8
        /*0078*/ 	.dword	_ZN34_INTERNAL_d42d8461_4_k_cu_2cf8e89a4cuda3std6ranges3__45__cpo9iter_moveE
	.align		8
        /*0080*/ 	.dword	_ZN34_INTERNAL_d42d8461_4_k_cu_2cf8e89a4cuda3std6ranges3__45__cpo5beginE
	.align		8
        /*0088*/ 	.dword	_ZN34_INTERNAL_d42d8461_4_k_cu_2cf8e89a4cuda3std6ranges3__45__cpo3endE
	.align		8
        /*0090*/ 	.dword	_ZN34_INTERNAL_d42d8461_4_k_cu_2cf8e89a4cuda3std6ranges3__45__cpo6cbeginE
	.align		8
        /*0098*/ 	.dword	_ZN34_INTERNAL_d42d8461_4_k_cu_2cf8e89a4cuda3std6ranges3__45__cpo4cendE
	.align		8
        /*00a0*/ 	.dword	_ZN34_INTERNAL_d42d8461_4_k_cu_2cf8e89a4cuda3std6ranges3__45__cpo7advanceE
	.align		8
        /*00a8*/ 	.dword	_ZN34_INTERNAL_d42d8461_4_k_cu_2cf8e89a4cuda3std6ranges3__45__cpo9iter_swapE
	.align		8
        /*00b0*/ 	.dword	_ZN34_INTERNAL_d42d8461_4_k_cu_2cf8e89a4cuda3std6ranges3__45__cpo4nextE
	.align		8
        /*00b8*/ 	.dword	_ZN34_INTERNAL_d42d8461_4_k_cu_2cf8e89a4cuda3std6ranges3__45__cpo4prevE
	.align		8
        /*00c0*/ 	.dword	_ZN34_INTERNAL_d42d8461_4_k_cu_2cf8e89a4cuda3std6ranges3__45__cpo4dataE
	.align		8
        /*00c8*/ 	.dword	_ZN34_INTERNAL_d42d8461_4_k_cu_2cf8e89a4cuda3std6ranges3__45__cpo5cdataE
	.align		8
        /*00d0*/ 	.dword	_ZN34_INTERNAL_d42d8461_4_k_cu_2cf8e89a4cuda3std6ranges3__45__cpo4sizeE
	.align		8
        /*00d8*/ 	.dword	_ZN34_INTERNAL_d42d8461_4_k_cu_2cf8e89a4cuda3std6ranges3__45__cpo5ssizeE
	.align		8
        /*00e0*/ 	.dword	_ZN34_INTERNAL_d42d8461_4_k_cu_2cf8e89a4cuda3std6ranges3__45__cpo8distanceE
	.align		8
        /*00e8*/ 	.dword	_ZN34_INTERNAL_d42d8461_4_k_cu_2cf8e89a6thrust24THRUST_300001_SM_1000_NS8cuda_cub3parE
	.align		8
        /*00f0*/ 	.dword	_ZN34_INTERNAL_d42d8461_4_k_cu_2cf8e89a6thrust24THRUST_300001_SM_1000_NS8cuda_cub10par_nosyncE
	.align		8
        /*00f8*/ 	.dword	_ZN34_INTERNAL_d42d8461_4_k_cu_2cf8e89a6thrust24THRUST_300001_SM_1000_NS6system6detail10sequential3seqE
	.align		8
        /*0100*/ 	.dword	_ZN34_INTERNAL_d42d8461_4_k_cu_2cf8e89a6thrust24THRUST_300001_SM_1000_NS12placeholders2_1E
	.align		8
        /*0108*/ 	.dword	_ZN34_INTERNAL_d42d8461_4_k_cu_2cf8e89a6thrust24THRUST_300001_SM_1000_NS12placeholders2_2E
	.align		8
        /*0110*/ 	.dword	_ZN34_INTERNAL_d42d8461_4_k_cu_2cf8e89a6thrust24THRUST_300001_SM_1000_NS12placeholders2_3E
	.align		8
        /*0118*/ 	.dword	_ZN34_INTERNAL_d42d8461_4_k_cu_2cf8e89a6thrust24THRUST_300001_SM_1000_NS12placeholders2_4E
	.align		8
        /*0120*/ 	.dword	_ZN34_INTERNAL_d42d8461_4_k_cu_2cf8e89a6thrust24THRUST_300001_SM_1000_NS12placeholders2_5E
	.align		8
        /*0128*/ 	.dword	_ZN34_INTERNAL_d42d8461_4_k_cu_2cf8e89a6thrust24THRUST_300001_SM_1000_NS12placeholders2_6E
	.align		8
        /*0130*/ 	.dword	_ZN34_INTERNAL_d42d8461_4_k_cu_2cf8e89a6thrust24THRUST_300001_SM_1000_NS12placeholders2_7E
	.align		8
        /*0138*/ 	.dword	_ZN34_INTERNAL_d42d8461_4_k_cu_2cf8e89a6thrust24THRUST_300001_SM_1000_NS12placeholders2_8E
	.align		8
        /*0140*/ 	.dword	_ZN34_INTERNAL_d42d8461_4_k_cu_2cf8e89a6thrust24THRUST_300001_SM_1000_NS12placeholders2_9E
	.align		8
        /*0148*/ 	.dword	_ZN34_INTERNAL_d42d8461_4_k_cu_2cf8e89a6thrust24THRUST_300001_SM_1000_NS12placeholders3_10E
	.align		8
        /*0150*/ 	.dword	_ZN34_INTERNAL_d42d8461_4_k_cu_2cf8e89a6thrust24THRUST_300001_SM_1000_NS3seqE


//--------------------- .text._ZN3cub18CUB_300001_SM_10006detail6reduce28DeviceReduceSingleTileKernelINS2_10policy_hubIlyN4cuda3std3__44plusIlEEE10Policy1000EPlSC_iS9_llNS7_10__identityEEEvT0_T1_T2_T3_T4_T6_ --------------------------
	.section	.text._ZN3cub18CUB_300001_SM_10006detail6reduce28DeviceReduceSingleTileKernelINS2_10policy_hubIlyN4cuda3std3__44plusIlEEE10Policy1000EPlSC_iS9_llNS7_10__identityEEEvT0_T1_T2_T3_T4_T6_,"ax",@progbits
	.align	128
        .global         _ZN3cub18CUB_300001_SM_10006detail6reduce28DeviceReduceSingleTileKernelINS2_10policy_hubIlyN4cuda3std3__44plusIlEEE10Policy1000EPlSC_iS9_llNS7_10__identityEEEvT0_T1_T2_T3_T4_T6_
        .type           _ZN3cub18CUB_300001_SM_10006detail6reduce28DeviceReduceSingleTileKernelINS2_10policy_hubIlyN4cuda3std3__44plusIlEEE10Policy1000EPlSC_iS9_llNS7_10__identityEEEvT0_T1_T2_T3_T4_T6_,@function
        .size           _ZN3cub18CUB_300001_SM_10006detail6reduce28DeviceReduceSingleTileKernelINS2_10policy_hubIlyN4cuda3std3__44plusIlEEE10Policy1000EPlSC_iS9_llNS7_10__identityEEEvT0_T1_T2_T3_T4_T6_,(.L_x_214 - _ZN3cub18CUB_300001_SM_10006detail6reduce28DeviceReduceSingleTileKernelINS2_10policy_hubIlyN4cuda3std3__44plusIlEEE10Policy1000EPlSC_iS9_llNS7_10__identityEEEvT0_T1_T2_T3_T4_T6_)
        .other          _ZN3cub18CUB_300001_SM_10006detail6reduce28DeviceReduceSingleTileKernelINS2_10policy_hubIlyN4cuda3std3__44plusIlEEE10Policy1000EPlSC_iS9_llNS7_10__identityEEEvT0_T1_T2_T3_T4_T6_,@"STO_CUDA_ENTRY STV_DEFAULT"
_ZN3cub18CUB_300001_SM_10006detail6reduce28DeviceReduceSingleTileKernelINS2_10policy_hubIlyN4cuda3std3__44plusIlEEE10Policy1000EPlSC_iS9_llNS7_10__identityEEEvT0_T1_T2_T3_T4_T6_:
.text._ZN3cub18CUB_300001_SM_10006detail6reduce28DeviceReduceSingleTileKernelINS2_10policy_hubIlyN4cuda3std3__44plusIlEEE10Policy1000EPlSC_iS9_llNS7_10__identityEEEvT0_T1_T2_T3_T4_T6_:
[----:B------:R-:W-:Y:S01]  /*0000*/  LDC R1, c[0x0][0x37c] ;  /* 0x0000df00ff017b82 */ /* 0x000fe20000000800 */
[----:B------:R-:W0:Y:S01]  /*0010*/  LDCU UR4, c[0x0][0x390] ;  /* 0x00007200ff0477ac */ /* 0x000e220008000800 */
[----:B------:R-:W1:Y:S01]  /*0020*/  LDCU.64 UR6, c[0x0][0x358] ;  /* 0x00006b00ff0677ac */ /* 0x000e620008000a00 */
[----:B0-----:R-:W-:-:S05]  /*0030*/  IMAD.U32 R4, RZ, RZ, UR4 ;  /* 0x00000004ff047e24 */ /* 0x001fca000f8e00ff */
[----:B------:R-:W-:-:S13]  /*0040*/  ISETP.NE.AND P0, PT, R4, RZ, PT ;  /* 0x000000ff0400720c */ /* 0x000fda0003f05270 */
[----:B-1----:R-:W-:Y:S05]  /*0050*/  @P0 BRA `(.L_x_0) ;  /* 0x00000000001c0947 */ /* 0x002fea0003800000 */
[----:B------:R-:W0:Y:S02]  /*0060*/  S2R R0, SR_TID.X ;  /* 0x0000000000007919 */ /* 0x000e240000002100 */
[----:B0-----:R-:W-:-:S13]  /*0070*/  ISETP.NE.AND P0, PT, R0, RZ, PT ;  /* 0x000000ff0000720c */ /* 0x001fda0003f05270 */
[----:B------:R-:W-:Y:S05]  /*0080*/  @P0 EXIT ;  /* 0x000000000000094d */ /* 0x000fea0003800000 */
[----:B------:R-:W0:Y:S08]  /*0090*/  LDC.64 R2, c[0x0][0x388] ;  /* 0x0000e200ff027b82 */ /* 0x000e300000000a00 */
[----:B------:R-:W0:Y:S02]  /*00a0*/  LDC.64 R4, c[0x0][0x398] ;  /* 0x0000e600ff047b82 */ /* 0x000e240000000a00 */
[----:B0-----:R-:W-:Y:S01]  /*00b0*/  STG.E.64 desc[UR6][R2.64], R4 ;  /* 0x0000000402007986 */ /* 0x001fe2000c101b06 */
[----:B------:R-:W-:Y:S05]  /*00c0*/  EXIT ;  /* 0x000000000000794d */ /* 0x000fea0003800000 */
.L_x_0:
[----:B------:R-:W-:Y:S01]  /*00d0*/  ISETP.GT.AND P0, PT, R4, 0xdff, PT ;  /* 0x00000dff0400780c */ /* 0x000fe20003f04270 */
[----:B------:R-:W-:-:S12]  /*00e0*/  BSSY.RECONVERGENT B0, `(.L_x_1) ;  /* 0x0000256000007945 */ /* 0x000fd80003800200 */
[----:B------:R-:W-:Y:S05]  /*00f0*/  @P0 BRA `(.L_x_2) ;  /* 0x00000014004c0947 */ /* 0x000fea0003800000 */
[----:B------:R-:W0:Y:S01]  /*0100*/  S2R R5, SR_TID.X ;  /* 0x0000000000057919 */ /* 0x000e220000002100 */
[----:B------:R-:W-:Y:S01]  /*0110*/  BSSY.RECONVERGENT B1, `(.L_x_3) ;  /* 0x0000009000017945 */ /* 0x000fe20003800200 */
[----:B------:R-:W-:Y:S02]  /*0120*/  CS2R R2, SRZ ;  /* 0x0000000000027805 */ /* 0x000fe4000001ff00 */
[----:B0-----:R-:W-:Y:S01]  /*0130*/  ISETP.GE.AND P0, PT, R5, R4, PT ;  /* 0x000000040500720c */ /* 0x001fe20003f06270 */
[----:B------:R-:W-:-:S12]  /*0140*/  IMAD.MOV.U32 R7, RZ, RZ, R5 ;  /* 0x000000ffff077224 */ /* 0x000fd800078e0005 */
[----:B------:R-:W-:Y:S05]  /*0150*/  @P0 BRA `(.L_x_4) ;  /* 0x0000000000100947 */ /* 0x000fea0003800000 */
[----:B------:R-:W0:Y:S02]  /*0160*/  LDC.64 R2, c[0x0][0x380] ;  /* 0x0000e000ff027b82 */ /* 0x000e240000000a00 */
[----:B0-----:R-:W-:-:S06]  /*0170*/  IMAD.WIDE.U32 R2, R5, 0x8, R2 ;  /* 0x0000000805027825 */ /* 0x001fcc00078e0002 */
[----:B------:R-:W5:Y:S01]  /*0180*/  LDG.E.64.CONSTANT R2, desc[UR6][R2.64] ;  /* 0x0000000602027981 */ /* 0x000f62000c1e9b00 */
[----:B------:R-:W-:-:S07]  /*0190*/  VIADD R7, R5, 0x200 ;  /* 0x0000020005077836 */ /* 0x000fce0000000000 */
.L_x_4:
[----:B------:R-:W-:Y:S05]  /*01a0*/  BSYNC.RECONVERGENT B1 ;  /* 0x0000000000017941 */ /* 0x000fea0003800200 */
.L_x_3:
[----:B------:R-:W-:Y:S01]  /*01b0*/  ISETP.GE.AND P0, PT, R7, R4, PT ;  /* 0x000000040700720c */ /* 0x000fe20003f06270 */
[----:B------:R-:W-:-:S12]  /*01c0*/  BSSY.RECONVERGENT B1, `(.L_x_5) ;  /* 0x0000077000017945 */ /* 0x000fd80003800200 */
[----:B------:R-:W-:Y:S05]  /*01d0*/  @P0 BRA `(.L_x_6) ;  /* 0x0000000400d40947 */ /* 0x000fea0003800000 */
[----:B------:R-:W-:Y:S01]  /*01e0*/  LOP3.LUT R9, RZ, R7, RZ, 0x33, !PT ;  /* 0x00000007ff097212 */ /* 0x000fe200078e33ff */
[----:B------:R-:W-:Y:S04]  /*01f0*/  BSSY.RECONVERGENT B2, `(.L_x_7) ;  /* 0x0000018000027945 */ /* 0x000fe80003800200 */
[----:B------:R-:W-:-:S05]  /*0200*/  IMAD.IADD R0, R9, 0x1, R4 ;  /* 0x0000000109007824 */ /* 0x000fca00078e0204 */
[C---:B------:R-:W-:Y:S02]  /*0210*/  LOP3.LUT R6, R0.reuse, 0x600, RZ, 0xc0, !PT ;  /* 0x0000060000067812 */ /* 0x040fe400078ec0ff */
[----:B------:R-:W-:Y:S02]  /*0220*/  ISETP.GE.U32.AND P1, PT, R0, 0x600, PT ;  /* 0x000006000000780c */ /* 0x000fe40003f26070 */
[----:B------:R-:W-:-:S13]  /*0230*/  ISETP.NE.AND P0, PT, R6, 0x600, PT ;  /* 0x000006000600780c */ /* 0x000fda0003f05270 */
[----:B------:R-:W-:Y:S05]  /*0240*/  @!P0 BRA `(.L_x_8) ;  /* 0x0000000000488947 */ /* 0x000fea0003800000 */
[----:B------:R-:W0:Y:S01]  /*0250*/  LDC.64 R8, c[0x0][0x380] ;  /* 0x0000e000ff087b82 */ /* 0x000e220000000a00 */
[----:B------:R-:W-:-:S04]  /*0260*/  LEA.HI R0, R0, 0x1, RZ, 0x17 ;  /* 0x0000000100007811 */ /* 0x000fc800078fb8ff */
[----:B------:R-:W-:-:S05]  /*0270*/  LOP3.LUT R0, R0, 0x3, RZ, 0xc0, !PT ;  /* 0x0000000300007812 */ /* 0x000fca00078ec0ff */
[----:B------:R-:W-:Y:S02]  /*0280*/  IMAD.MOV R0, RZ, RZ, -R0 ;  /* 0x000000ffff007224 */ /* 0x000fe400078e0a00 */
[----:B0-----:R-:W-:-:S04]  /*0290*/  IMAD.WIDE.U32 R8, R7, 0x8, R8 ;  /* 0x0000000807087825 */ /* 0x001fc800078e0008 */
[----:B------:R-:W-:Y:S02]  /*02a0*/  IMAD.MOV.U32 R6, RZ, RZ, R8 ;  /* 0x000000ffff067224 */ /* 0x000fe400078e0008 */
[----:B------:R-:W-:-:S07]  /*02b0*/  IMAD.MOV.U32 R11, RZ, RZ, R9 ;  /* 0x000000ffff0b7224 */ /* 0x000fce00078e0009 */
.L_x_9:
[----:B------:R-:W-:Y:S02]  /*02c0*/  IMAD.MOV.U32 R8, RZ, RZ, R6 ;  /* 0x000000ffff087224 */ /* 0x000fe400078e0006 */
[----:B------:R-:W-:-:S06]  /*02d0*/  IMAD.MOV.U32 R9, RZ, RZ, R11 ;  /* 0x000000ffff097224 */ /* 0x000fcc00078e000b */
[----:B------:R-:W2:Y:S01]  /*02e0*/  LDG.E.64.CONSTANT R8, desc[UR6][R8.64] ;  /* 0x0000000608087981 */ /* 0x000ea2000c1e9b00 */
[----:B------:R-:W-:Y:S01]  /*02f0*/  VIADD R0, R0, 0x1 ;  /* 0x0000000100007836 */ /* 0x000fe20000000000 */
[----:B------:R-:W-:Y:S01]  /*0300*/  IADD3 R6, P3, PT, R6, 0x1000, RZ ;  /* 0x0000100006067810 */ /* 0x000fe20007f7e0ff */
[----:B------:R-:W-:-:S03]  /*0310*/  VIADD R7, R7, 0x200 ;  /* 0x0000020007077836 */ /* 0x000fc60000000000 */
[----:B------:R-:W-:Y:S01]  /*0320*/  ISETP.NE.AND P0, PT, R0, RZ, PT ;  /* 0x000000ff0000720c */ /* 0x000fe20003f05270 */
[----:B------:R-:W-:Y:S01]  /*0330*/  IMAD.X R11, RZ, RZ, R11, P3 ;  /* 0x000000ffff0b7224 */ /* 0x000fe200018e060b */
[----:B--2--5:R-:W-:-:S05]  /*0340*/  IADD3 R2, P2, PT, R8, R2, RZ ;  /* 0x0000000208027210 */ /* 0x024fca0007f5e0ff */
[----:B------:R-:W-:-:S06]  /*0350*/  IMAD.X R3, R9, 0x1, R3, P2 ;  /* 0x0000000109037824 */ /* 0x000fcc00010e0603 */
[----:B------:R-:W-:Y:S05]  /*0360*/  @P0 BRA `(.L_x_9) ;  /* 0xfffffffc00d40947 */ /* 0x000fea000383ffff */
.L_x_8:
[----:B------:R-:W-:Y:S05]  /*0370*/  BSYNC.RECONVERGENT B2 ;  /* 0x0000000000027941 */ /* 0x000fea0003800200 */
.L_x_7:
[----:B------:R-:W-:Y:S05]  /*0380*/  @!P1 BRA `(.L_x_6) ;  /* 0x0000000400689947 */ /* 0x000fea0003800000 */
[----:B------:R-:W-:Y:S01]  /*0390*/  IMAD.IADD R0, R4, 0x1, -R7 ;  /* 0x0000000104007824 */ /* 0x000fe200078e0a07 */
[----:B------:R-:W-:Y:S01]  /*03a0*/  BSSY.RECONVERGENT B2, `(.L_x_10) ;  /* 0x0000031000027945 */ /* 0x000fe20003800200 */
[----:B------:R-:W-:-:S03]  /*03b0*/  PLOP3.LUT P0, PT, PT, PT, PT, 0x80, 0x8 ;  /* 0x000000000008781c */ /* 0x000fc60003f0f070 */
[----:B------:R-:W-:-:S13]  /*03c0*/  ISETP.GT.AND P1, PT, R0, 0x1800, PT ;  /* 0x000018000000780c */ /* 0x000fda0003f24270 */
[----:B------:R-:W-:Y:S05]  /*03d0*/  @!P1 BRA `(.L_x_11) ;  /* 0x0000000000b49947 */ /* 0x000fea0003800000 */
[----:B------:R-:W-:Y:S01]  /*03e0*/  PLOP3.LUT P0, PT, PT, PT, PT, 0x8, 0x80 ;  /* 0x000000000080781c */ /* 0x000fe20003f0e170 */
[----:B------:R-:W-:-:S12]  /*03f0*/  VIADD R0, R4, 0xffffe800 ;  /* 0xffffe80004007836 */ /* 0x000fd80000000000 */
.L_x_12:
[----:B------:R-:W0:Y:S01]  /*0400*/  LDC.64 R44, c[0x0][0x380] ;  /* 0x0000e000ff2c7b82 */ /* 0x000e220000000a00 */
[C---:B------:R-:W-:Y:S02]  /*0410*/  VIADD R41, R7.reuse, 0x800 ;  /* 0x0000080007297836 */ /* 0x040fe40000000000 */
[C---:B------:R-:W-:Y:S02]  /*0420*/  VIADD R43, R7.reuse, 0x1000 ;  /* 0x00001000072b7836 */ /* 0x040fe40000000000 */
[----:B0-----:R-:W-:-:S05]  /*0430*/  IMAD.WIDE R28, R7, 0x8, R44 ;  /* 0x00000008071c7825 */ /* 0x001fca00078e022c */
[----:B------:R-:W2:Y:S01]  /*0440*/  LDG.E.64.CONSTANT R8, desc[UR6][R28.64] ;  /* 0x000000061c087981 */ /* 0x000ea2000c1e9b00 */
[----:B------:R-:W-:-:S03]  /*0450*/  IMAD.WIDE R40, R41, 0x8, R44 ;  /* 0x0000000829287825 */ /* 0x000fc600078e022c */
[----:B------:R-:W2:Y:S04]  /*0460*/  LDG.E.64.CONSTANT R10, desc[UR6][R28.64+0x1000] ;  /* 0x001000061c0a7981 */ /* 0x000ea8000c1e9b00 */
[----:B------:R-:W3:Y:S04]  /*0470*/  LDG.E.64.CONSTANT R12, desc[UR6][R28.64+0x2000] ;  /* 0x002000061c0c7981 */ /* 0x000ee8000c1e9b00 */
[----:B------:R-:W3:Y:S01]  /*0480*/  LDG.E.64.CONSTANT R14, desc[UR6][R28.64+0x3000] ;  /* 0x003000061c0e7981 */ /* 0x000ee2000c1e9b00 */
[----:B------:R-:W-:-:S03]  /*0490*/  IMAD.WIDE R42, R43, 0x8, R44 ;  /* 0x000000082b2a7825 */ /* 0x000fc600078e022c */
[----:B------:R-:W4:Y:S04]  /*04a0*/  LDG.E.64.CONSTANT R16, desc[UR6][R40.64] ;  /* 0x0000000628107981 */ /* 0x000f28000c1e9b00 */
[----:B------:R-:W4:Y:S04]  /*04b0*/  LDG.E.64.CONSTANT R18, desc[UR6][R40.64+0x1000] ;  /* 0x0010000628127981 */ /* 0x000f28000c1e9b00 */
[----:B------:R-:W4:Y:S04]  /*04c0*/  LDG.E.64.CONSTANT R20, desc[UR6][R40.64+0x2000] ;  /* 0x0020000628147981 */ /* 0x000f28000c1e9b00 */
[----:B------:R2:W4:Y:S01]  /*04d0*/  LDG.E.64.CONSTANT R26, desc[UR6][R40.64+0x3000] ;  /* 0x00300006281a7981 */ /* 0x000522000c1e9b00 */
[----:B------:R-:W-:-:S03]  /*04e0*/  VIADD R31, R7, 0x1800 ;  /* 0x00001800071f7836 */ /* 0x000fc60000000000 */
[----:B------:R-:W4:Y:S04]  /*04f0*/  LDG.E.64.CONSTANT R24, desc[UR6][R42.64] ;  /* 0x000000062a187981 */ /* 0x000f28000c1e9b00 */
[----:B------:R-:W4:Y:S01]  /*0500*/  LDG.E.64.CONSTANT R22, desc[UR6][R42.64+0x1000] ;  /* 0x001000062a167981 */ /* 0x000f22000c1e9b00 */
[----:B------:R-:W-:-:S03]  /*0510*/  IMAD.WIDE R44, R31, 0x8, R44 ;  /* 0x000000081f2c7825 */ /* 0x000fc600078e022c */
[----:B------:R-:W4:Y:S04]  /*0520*/  LDG.E.64.CONSTANT R28, desc[UR6][R42.64+0x2000] ;  /* 0x002000062a1c7981 */ /* 0x000f28000c1e9b00 */
[----:B------:R-:W4:Y:S04]  /*0530*/  LDG.E.64.CONSTANT R36, desc[UR6][R42.64+0x3000] ;  /* 0x003000062a247981 */ /* 0x000f28000c1e9b00 */
[----:B------:R-:W4:Y:S04]  /*0540*/  LDG.E.64.CONSTANT R34, desc[UR6][R44.64] ;  /* 0x000000062c227981 */ /* 0x000f28000c1e9b00 */
[----:B------:R-:W4:Y:S04]  /*0550*/  LDG.E.64.CONSTANT R32, desc[UR6][R44.64+0x1000] ;  /* 0x001000062c207981 */ /* 0x000f28000c1e9b00 */
[----:B------:R-:W4:Y:S04]  /*0560*/  LDG.E.64.CONSTANT R30, desc[UR6][R44.64+0x2000] ;  /* 0x002000062c1e7981 */ /* 0x000f28000c1e9b00 */
[----:B------:R-:W4:Y:S01]  /*0570*/  LDG.E.64.CONSTANT R38, desc[UR6][R44.64+0x3000] ;  /* 0x003000062c267981 */ /* 0x000f22000c1e9b00 */
[----:B------:R-:W-:Y:S01]  /*0580*/  VIADD R7, R7, 0x2000 ;  /* 0x0000200007077836 */ /* 0x000fe20000000000 */
[----:B--2--5:R-:W-:-:S04]  /*0590*/  IADD3 R41, P1, P2, R10, R8, R2 ;  /* 0x000000080a297210 */ /* 0x024fc80007a3e002 */
[----:B------:R-:W-:Y:S02]  /*05a0*/  IADD3.X R9, PT, PT, R11, R9, R3, P1, P2 ;  /* 0x000000090b097210 */ /* 0x000fe40000fe4403 */
[----:B---3--:R-:W-:-:S04]  /*05b0*/  IADD3 R41, P3, P4, R14, R12, R41 ;  /* 0x0000000c0e297210 */ /* 0x008fc80007c7e029 */
[----:B------:R-:W-:Y:S02]  /*05c0*/  IADD3.X R13, PT, PT, R15, R13, R9, P3, P4 ;  /* 0x0000000d0f0d7210 */ /* 0x000fe40001fe8409 */
[----:B----4-:R-:W-:-:S04]  /*05d0*/  IADD3 R3, P1, P2, R18, R16, R41 ;  /* 0x0000001012037210 */ /* 0x010fc80007a3e029 */
[----:B------:R-:W-:Y:S02]  /*05e0*/  IADD3.X R17, PT, PT, R19, R17, R13, P1, P2 ;  /* 0x0000001113117210 */ /* 0x000fe40000fe440d */
[----:B------:R-:W-:-:S04]  /*05f0*/  IADD3 R3, P3, P4, R26, R20, R3 ;  /* 0x000000141a037210 */ /* 0x000fc80007c7e003 */
[----:B------:R-:W-:Y:S02]  /*0600*/  IADD3.X R21, PT, PT, R27, R21, R17, P3, P4 ;  /* 0x000000151b157210 */ /* 0x000fe40001fe8411 */
[----:B------:R-:W-:-:S04]  /*0610*/  IADD3 R3, P1, P2, R22, R24, R3 ;  /* 0x0000001816037210 */ /* 0x000fc80007a3e003 */
[----:B------:R-:W-:Y:S02]  /*0620*/  IADD3.X R23, PT, PT, R23, R25, R21, P1, P2 ;  /* 0x0000001917177210 */ /* 0x000fe40000fe4415 */
[----:B------:R-:W-:-:S04]  /*0630*/  IADD3 R3, P3, P4, R36, R28, R3 ;  /* 0x0000001c24037210 */ /* 0x000fc80007c7e003 */
[----:B------:R-:W-:Y:S02]  /*0640*/  IADD3.X R29, PT, PT, R37, R29, R23, P3, P4 ;  /* 0x0000001d251d7210 */ /* 0x000fe40001fe8417 */
[----:B------:R-:W-:Y:S02]  /*0650*/  ISETP.GE.AND P3, PT, R7, R0, PT ;  /* 0x000000000700720c */ /* 0x000fe40003f66270 */
[----:B------:R-:W-:-:S04]  /*0660*/  IADD3 R3, P2, P1, R32, R34, R3 ;  /* 0x0000002220037210 */ /* 0x000fc8000795e003 */
[----:B------:R-:W-:Y:S02]  /*0670*/  IADD3 R2, P4, P5, R38, R30, R3 ;  /* 0x0000001e26027210 */ /* 0x000fe40007d9e003 */
[----:B------:R-:W-:-:S04]  /*0680*/  IADD3.X R3, PT, PT, R33, R35, R29, P2, P1 ;  /* 0x0000002321037210 */ /* 0x000fc800017e241d */
[----:B------:R-:W-:Y:S01]  /*0690*/  IADD3.X R3, PT, PT, R39, R31, R3, P4, P5 ;  /* 0x0000001f27037210 */ /* 0x000fe200027ea403 */
[----:B------:R-:W-:Y:S06]  /*06a0*/  @!P3 BRA `(.L_x_12) ;  /* 0xfffffffc0054b947 */ /* 0x000fec000383ffff */
.L_x_11:
[----:B------:R-:W-:Y:S05]  /*06b0*/  BSYNC.RECONVERGENT B2 ;  /* 0x0000000000027941 */ /* 0x000fea0003800200 */
.L_x_10:
[----:B------:R-:W-:Y:S01]  /*06c0*/  IMAD.IADD R0, R4, 0x1, -R7 ;  /* 0x0000000104007824 */ /* 0x000fe200078e0a07 */
[----:B------:R-:W-:Y:S04]  /*06d0*/  BSSY.RECONVERGENT B2, `(.L_x_13) ;  /* 0x0000019000027945 */ /* 0x000fe80003800200 */
[----:B------:R-:W-:-:S13]  /*06e0*/  ISETP.GT.AND P1, PT, R0, 0x800, PT ;  /* 0x000008000000780c */ /* 0x000fda0003f24270 */
[----:B------:R-:W-:Y:S05]  /*06f0*/  @!P1 BRA `(.L_x_14) ;  /* 0x0000000000589947 */ /* 0x000fea0003800000 */
[----:B------:R-:W0:Y:S01]  /*0700*/  LDC.64 R18, c[0x0][0x380] ;  /* 0x0000e000ff127b82 */ /* 0x000e220000000a00 */
[C---:B------:R-:W-:Y:S02]  /*0710*/  VIADD R15, R7.reuse, 0x800 ;  /* 0x00000800070f7836 */ /* 0x040fe40000000000 */
[----:B0-----:R-:W-:-:S05]  /*0720*/  IMAD.WIDE R8, R7, 0x8, R18 ;  /* 0x0000000807087825 */ /* 0x001fca00078e0212 */
[----:B------:R-:W2:Y:S01]  /*0730*/  LDG.E.64.CONSTANT R10, desc[UR6][R8.64] ;  /* 0x00000006080a7981 */ /* 0x000ea2000c1e9b00 */
[----:B------:R-:W-:-:S03]  /*0740*/  IMAD.WIDE R18, R15, 0x8, R18 ;  /* 0x000000080f127825 */ /* 0x000fc600078e0212 */
[----:B------:R-:W2:Y:S04]  /*0750*/  LDG.E.64.CONSTANT R12, desc[UR6][R8.64+0x1000] ;  /* 0x00100006080c7981 */ /* 0x000ea8000c1e9b00 */
[----:B------:R-:W3:Y:S04]  /*0760*/  LDG.E.64.CONSTANT R14, desc[UR6][R8.64+0x2000] ;  /* 0x00200006080e7981 */ /* 0x000ee8000c1e9b00 */
[----:B------:R-:W3:Y:S04]  /*0770*/  LDG.E.64.CONSTANT R16, desc[UR6][R8.64+0x3000] ;  /* 0x0030000608107981 */ /* 0x000ee8000c1e9b00 */
[----:B------:R-:W4:Y:S04]  /*0780*/  LDG.E.64.CONSTANT R20, desc[UR6][R18.64] ;  /* 0x0000000612147981 */ /* 0x000f28000c1e9b00 */
[----:B------:R-:W4:Y:S04]  /*0790*/  LDG.E.64.CONSTANT R22, desc[UR6][R18.64+0x1000] ;  /* 0x0010000612167981 */ /* 0x000f28000c1e9b00 */
[----:B------:R-:W4:Y:S04]  /*07a0*/  LDG.E.64.CONSTANT R24, desc[UR6][R18.64+0x2000] ;  /* 0x0020000612187981 */ /* 0x000f28000c1e9b00 */
[----:B------:R-:W4:Y:S01]  /*07b0*/  LDG.E.64.CONSTANT R26, desc[UR6][R18.64+0x3000] ;  /* 0x00300006121a7981 */ /* 0x000f22000c1e9b00 */
[----:B------:R-:W-:Y:S01]  /*07c0*/  VIADD R7, R7, 0x1000 ;  /* 0x0000100007077836 */ /* 0x000fe20000000000 */
[----:B--2--5:R-:W-:-:S04]  /*07d0*/  IADD3 R29, P0, P1, R12, R10, R2 ;  /* 0x0000000a0c1d7210 */ /* 0x024fc8000791e002 */
[----:B------:R-:W-:Y:S02]  /*07e0*/  IADD3.X R11, PT, PT, R13, R11, R3, P0, P1 ;  /* 0x0000000b0d0b7210 */ /* 0x000fe400007e2403 */
[----:B------:R-:W-:Y:S02]  /*07f0*/  PLOP3.LUT P0, PT, PT, PT, PT, 0x8, 0x80 ;  /* 0x000000000080781c */ /* 0x000fe40003f0e170 */
[----:B---3--:R-:W-:-:S04]  /*0800*/  IADD3 R29, P2, P3, R16, R14, R29 ;  /* 0x0000000e101d7210 */ /* 0x008fc80007b5e01d */
[----:B------:R-:W-:Y:S02]  /*0810*/  IADD3.X R15, PT, PT, R17, R15, R11, P2, P3 ;  /* 0x0000000f110f7210 */ /* 0x000fe400017e640b */
[----:B----4-:R-:W-:-:S04]  /*0820*/  IADD3 R3, P1, P4, R22, R20, R29 ;  /* 0x0000001416037210 */ /* 0x010fc80007c3e01d */
[----:B------:R-:W-:Y:S02]  /*0830*/  IADD3 R2, P2, P3, R26, R24, R3 ;  /* 0x000000181a027210 */ /* 0x000fe40007b5e003 */
[----:B------:R-:W-:-:S04]  /*0840*/  IADD3.X R3, PT, PT, R23, R21, R15, P1, P4 ;  /* 0x0000001517037210 */ /* 0x000fc80000fe840f */
[----:B------:R-:W-:-:S07]  /*0850*/  IADD3.X R3, PT, PT, R27, R25, R3, P2, P3 ;  /* 0x000000191b037210 */ /* 0x000fce00017e6403 */
.L_x_14:
[----:B------:R-:W-:Y:S05]  /*0860*/  BSYNC.RECONVERGENT B2 ;  /* 0x0000000000027941 */ /* 0x000fea0003800200 */
.L_x_13:
[----:B------:R-:W-:-:S13]  /*0870*/  ISETP.LT.OR P0, PT, R7, R4, P0 ;  /* 0x000000040700720c */ /* 0x000fda0000701670 */
[----:B------:R-:W-:Y:S05]  /*0880*/  @!P0 BRA `(.L_x_6) ;  /* 0x0000000000288947 */ /* 0x000fea0003800000 */
[----:B------:R-:W0:Y:S02]  /*0890*/  LDC.64 R8, c[0x0][0x380] ;  /* 0x0000e000ff087b82 */ /* 0x000e240000000a00 */
[----:B0-----:R-:W-:-:S05]  /*08a0*/  IMAD.WIDE R6, R7, 0x8, R8 ;  /* 0x0000000807067825 */ /* 0x001fca00078e0208 */
[----:B------:R-:W2:Y:S04]  /*08b0*/  LDG.E.64.CONSTANT R8, desc[UR6][R6.64] ;  /* 0x0000000606087981 */ /* 0x000ea8000c1e9b00 */
[----:B------:R-:W2:Y:S04]  /*08c0*/  LDG.E.64.CONSTANT R10, desc[UR6][R6.64+0x1000] ;  /* 0x00100006060a7981 */ /* 0x000ea8000c1e9b00 */
[----:B------:R-:W3:Y:S04]  /*08d0*/  LDG.E.64.CONSTANT R12, desc[UR6][R6.64+0x2000] ;  /* 0x00200006060c7981 */ /* 0x000ee8000c1e9b00 */
[----:B------:R-:W3:Y:S01]  /*08e0*/  LDG.E.64.CONSTANT R14, desc[UR6][R6.64+0x3000] ;  /* 0x00300006060e7981 */ /* 0x000ee2000c1e9b00 */
[----:B--2--5:R-:W-:-:S04]  /*08f0*/  IADD3 R17, P0, P1, R10, R8, R2 ;  /* 0x000000080a117210 */ /* 0x024fc8000791e002 */
[----:B------:R-:W-:Y:S02]  /*0900*/  IADD3.X R3, PT, PT, R11, R9, R3, P0, P1 ;  /* 0x000000090b037210 */ /* 0x000fe400007e2403 */
[----:B---3--:R-:W-:-:S04]  /*0910*/  IADD3 R2, P2, P3, R14, R12, R17 ;  /* 0x0000000c0e027210 */ /* 0x008fc80007b5e011 */
[----:B------:R-:W-:-:S09]  /*0920*/  IADD3.X R3, PT, PT, R15, R13, R3, P2, P3 ;  /* 0x0000000d0f037210 */ /* 0x000fd200017e6403 */
.L_x_6:
[----:B------:R-:W-:Y:S05]  /*0930*/  BSYNC.RECONVERGENT B1 ;  /* 0x0000000000017941 */ /* 0x000fea0003800200 */
.L_x_5:
[----:B------:R-:W-:-:S13]  /*0940*/  ISETP.GE.AND P0, PT, R4, 0x200, PT ;  /* 0x000002000400780c */ /* 0x000fda0003f06270 */
[----:B------:R-:W-:Y:S05]  /*0950*/  @!P0 BRA `(.L_x_15) ;  /* 0x00000004002c8947 */ /* 0x000fea0003800000 */
[----:B------:R-:W0:Y:S01]  /*0960*/  S2R R8, SR_LANEID ;  /* 0x0000000000087919 */ /* 0x000e220000000000 */
[----:B-----5:R-:W1:Y:S04]  /*0970*/  SHFL.DOWN PT, R0, R2, 0x1, 0x1f ;  /* 0x08201f0002007f89 */ /* 0x020e6800000e0000 */
[----:B------:R-:W2:Y:S01]  /*0980*/  SHFL.DOWN PT, R4, R3, 0x1, 0x1f ;  /* 0x08201f0003047f89 */ /* 0x000ea200000e0000 */
[----:B0-----:R-:W-:-:S04]  /*0990*/  ISETP.GT.AND P0, PT, R8, 0x1e, PT ;  /* 0x0000001e0800780c */ /* 0x001fc80003f04270 */
[----:B-1----:R-:W-:Y:S02]  /*09a0*/  SEL R9, R0, RZ, !P0 ;  /* 0x000000ff00097207 */ /* 0x002fe40004000000 */
[----:B--2---:R-:W-:Y:S02]  /*09b0*/  SEL R4, R4, RZ, !P0 ;  /* 0x000000ff04047207 */ /* 0x004fe40004000000 */
[----:B------:R-:W-:-:S05]  /*09c0*/  IADD3 R9, P0, PT, R2, R9, RZ ;  /* 0x0000000902097210 */ /* 0x000fca0007f1e0ff */
[----:B------:R-:W-:Y:S01]  /*09d0*/  IMAD.X R6, R3, 0x1, R4, P0 ;  /* 0x0000000103067824 */ /* 0x000fe200000e0604 */
[----:B------:R-:W0:Y:S01]  /*09e0*/  SHFL.DOWN PT, R0, R9, 0x2, 0x1f ;  /* 0x08401f0009007f89 */ /* 0x000e2200000e0000 */
[----:B------:R-:W-:-:S03]  /*09f0*/  ISETP.GT.AND P0, PT, R8, 0x1d, PT ;  /* 0x0000001d0800780c */ /* 0x000fc60003f04270 */
[----:B------:R-:W1:Y:S01]  /*0a00*/  SHFL.DOWN PT, R4, R6, 0x2, 0x1f ;  /* 0x08401f0006047f89 */ /* 0x000e6200000e0000 */
[----:B0-----:R-:W-:-:S04]  /*0a10*/  SEL R0, R0, RZ, !P0 ;  /* 0x000000ff00007207 */ /* 0x001fc80004000000 */
[----:B------:R-:W-:Y:S02]  /*0a20*/  IADD3 R7, P1, PT, R0, R9, RZ ;  /* 0x0000000900077210 */ /* 0x000fe40007f3e0ff */
[----:B-1----:R-:W-:Y:S02]  /*0a30*/  SEL R3, R4, RZ, !P0 ;  /* 0x000000ff04037207 */ /* 0x002fe40004000000 */
[----:B------:R-:W-:Y:S01]  /*0a40*/  ISETP.GT.AND P0, PT, R8, 0x1b, PT ;  /* 0x0000001b0800780c */ /* 0x000fe20003f04270 */
[----:B------:R-:W0:Y:S02]  /*0a50*/  SHFL.DOWN PT, R0, R7, 0x4, 0x1f ;  /* 0x08801f0007007f89 */ /* 0x000e2400000e0000 */
[----:B------:R-:W-:-:S05]  /*0a60*/  IMAD.X R3, R3, 0x1, R6, P1 ;  /* 0x0000000103037824 */ /* 0x000fca00008e0606 */
[----:B------:R-:W1:Y:S01]  /*0a70*/  SHFL.DOWN PT, R2, R3, 0x4, 0x1f ;  /* 0x08801f0003027f89 */ /* 0x000e6200000e0000 */
[----:B0-----:R-:W-:-:S04]  /*0a80*/  SEL R0, R0, RZ, !P0 ;  /* 0x000000ff00007207 */ /* 0x001fc80004000000 */
[----:B------:R-:W-:Y:S02]  /*0a90*/  IADD3 R11, P1, PT, R0, R7, RZ ;  /* 0x00000007000b7210 */ /* 0x000fe40007f3e0ff */
[----:B-1----:R-:W-:-:S03]  /*0aa0*/  SEL R2, R2, RZ, !P0 ;  /* 0x000000ff02027207 */ /* 0x002fc60004000000 */
[----:B------:R-:W0:Y:S01]  /*0ab0*/  SHFL.DOWN PT, R0, R11, 0x8, 0x1f ;  /* 0x09001f000b007f89 */ /* 0x000e2200000e0000 */
[----:B------:R-:W-:Y:S01]  /*0ac0*/  ISETP.GT.AND P0, PT, R8, 0x17, PT ;  /* 0x000000170800780c */ /* 0x000fe20003f04270 */
[----:B------:R-:W-:Y:S01]  /*0ad0*/  IMAD.X R13, R2, 0x1, R3, P1 ;  /* 0x00000001020d7824 */ /* 0x000fe200008e0603 */
[----:B------:R-:W-:-:S04]  /*0ae0*/  ISETP.NE.AND P1, PT, R8, RZ, PT ;  /* 0x000000ff0800720c */ /* 0x000fc80003f25270 */
[----:B------:R-:W1:Y:S09]  /*0af0*/  SHFL.DOWN PT, R2, R13, 0x8, 0x1f ;  /* 0x09001f000d027f89 */ /* 0x000e7200000e0000 */
[----:B------:R-:W2:Y:S01]  /*0b00*/  @!P1 S2R R7, SR_CgaCtaId ;  /* 0x0000000000079919 */ /* 0x000ea20000008800 */
[----:B0-----:R-:W-:-:S04]  /*0b10*/  SEL R0, R0, RZ, !P0 ;  /* 0x000000ff00007207 */ /* 0x001fc80004000000 */
[----:B------:R-:W-:Y:S02]  /*0b20*/  IADD3 R9, P2, PT, R0, R11, RZ ;  /* 0x0000000b00097210 */ /* 0x000fe40007f5e0ff */
[----:B-1----:R-:W-:-:S03]  /*0b30*/  SEL R2, R2, RZ, !P0 ;  /* 0x000000ff02027207 */ /* 0x002fc60004000000 */
[----:B------:R-:W0:Y:S01]  /*0b40*/  SHFL.DOWN PT, R0, R9, 0x10, 0x1f ;  /* 0x0a001f0009007f89 */ /* 0x000e2200000e0000 */
[----:B------:R-:W-:Y:S01]  /*0b50*/  ISETP.GT.AND P0, PT, R8, 0xf, PT ;  /* 0x0000000f0800780c */ /* 0x000fe20003f04270 */
[----:B------:R-:W-:Y:S01]  /*0b60*/  IMAD.X R6, R2, 0x1, R13, P2 ;  /* 0x0000000102067824 */ /* 0x000fe200010e060d */
[----:B------:R-:W-:-:S04]  /*0b70*/  @!P1 MOV R2, 0x400 ;  /* 0x0000040000029802 */ /* 0x000fc80000000f00 */
[----:B------:R-:W1:Y:S01]  /*0b80*/  SHFL.DOWN PT, R3, R6, 0x10, 0x1f ;  /* 0x0a001f0006037f89 */ /* 0x000e6200000e0000 */
[----:B--2---:R-:W-:Y:S02]  /*0b90*/  @!P1 LEA R7, R7, R2, 0x18 ;  /* 0x0000000207079211 */ /* 0x004fe400078ec0ff */
[----:B0-----:R-:W-:Y:S02]  /*0ba0*/  SEL R4, R0, RZ, !P0 ;  /* 0x000000ff00047207 */ /* 0x001fe40004000000 */
[----:B------:R-:W-:Y:S02]  /*0bb0*/  @!P1 SHF.R.U32.HI R0, RZ, 0x2, R5 ;  /* 0x00000002ff009819 */ /* 0x000fe40000011605 */
[----:B------:R-:W-:Y:S02]  /*0bc0*/  IADD3 R2, P2, PT, R4, R9, RZ ;  /* 0x0000000904027210 */ /* 0x000fe40007f5e0ff */
[----:B------:R-:W-:Y:S02]  /*0bd0*/  @!P1 LOP3.LUT R0, R0, 0xf8, RZ, 0xc0, !PT ;  /* 0x000000f800009812 */ /* 0x000fe400078ec0ff */
[----:B-1----:R-:W-:-:S02]  /*0be0*/  SEL R3, R3, RZ, !P0 ;  /* 0x000000ff03037207 */ /* 0x002fc40004000000 */
[----:B------:R-:W-:Y:S01]  /*0bf0*/  ISETP.NE.AND P0, PT, R5, RZ, PT ;  /* 0x000000ff0500720c */ /* 0x000fe20003f05270 */
[----:B------:R-:W-:Y:S02]  /*0c00*/  @!P1 IMAD.IADD R7, R0, 0x1, R7 ;  /* 0x0000000100079824 */ /* 0x000fe400078e0207 */
[----:B------:R-:W-:-:S05]  /*0c10*/  IMAD.X R3, R3, 0x1, R6, P2 ;  /* 0x0000000103037824 */ /* 0x000fca00010e0606 */
[----:B------:R2:W-:Y:S01]  /*0c20*/  @!P1 STS.64 [R7+0x10], R2 ;  /* 0x0000100207009388 */ /* 0x0005e20000000a00 */
[----:B------:R-:W-:Y:S06]  /*0c30*/  BAR.SYNC.DEFER_BLOCKING 0x0 ;  /* 0x0000000000007b1d */ /* 0x000fec0000010000 */
[----:B------:R-:W-:Y:S05]  /*0c40*/  @P0 BRA `(.L_x_16) ;  /* 0x00000018007c0947 */ /* 0x000fea0003800000 */
[----:B------:R-:W0:Y:S01]  /*0c50*/  S2UR UR5, SR_CgaCtaId ;  /* 0x00000000000579c3 */ /* 0x000e220000008800 */
[----:B------:R-:W-:Y:S02]  /*0c60*/  UMOV UR4, 0x400 ;  /* 0x0000040000047882 */ /* 0x000fe40000000000 */
[----:B0-----:R-:W-:-:S09]  /*0c70*/  ULEA UR4, UR5, UR4, 0x18 ;  /* 0x0000000405047291 */ /* 0x001fd2000f8ec0ff */
[----:B------:R-:W-:Y:S04]  /*0c80*/  LDS.64 R32, [UR4+0x18] ;  /* 0x00001804ff207984 */ /* 0x000fe80008000a00 */
[----:B------:R-:W0:Y:S04]  /*0c90*/  LDS.128 R28, [UR4+0x20] ;  /* 0x00002004ff1c7984 */ /* 0x000e280008000c00 */
[----:B------:R-:W1:Y:S04]  /*0ca0*/  LDS.128 R24, [UR4+0x30] ;  /* 0x00003004ff187984 */ /* 0x000e680008000c00 */
[----:B------:R-:W3:Y:S04]  /*0cb0*/  LDS.128 R20, [UR4+0x40] ;  /* 0x00004004ff147984 */ /* 0x000ee80008000c00 */
[----:B------:R-:W4:Y:S04]  /*0cc0*/  LDS.128 R16, [UR4+0x50] ;  /* 0x00005004ff107984 */ /* 0x000f280008000c00 */
[----:B------:R-:W5:Y:S04]  /*0cd0*/  LDS.128 R12, [UR4+0x60] ;  /* 0x00006004ff0c7984 */ /* 0x000f680008000c00 */
[----:B------:R-:W5:Y:S04]  /*0ce0*/  LDS.128 R8, [UR4+0x70] ;  /* 0x00007004ff087984 */ /* 0x000f680008000c00 */
[----:B--2---:R-:W2:Y:S01]  /*0cf0*/  LDS.128 R4, [UR4+0x80] ;  /* 0x00008004ff047984 */ /* 0x004ea20008000c00 */
[----:B0-----:R-:W-:-:S04]  /*0d00*/  IADD3 R35, P1, P2, R28, R32, R2 ;  /* 0x000000201c237210 */ /* 0x001fc80007a3e002 */
[----:B-1----:R-:W-:Y:S02]  /*0d10*/  IADD3 R35, P3, P4, R24, R35, R30 ;  /* 0x0000002318237210 */ /* 0x002fe40007c7e01e */
[----:B------:R-:W-:Y:S02]  /*0d20*/  IADD3.X R29, PT, PT, R29, R33, R3, P1, P2 ;  /* 0x000000211d1d7210 */ /* 0x000fe40000fe4403 */
[----:B---3--:R-:W-:Y:S02]  /*0d30*/  IADD3 R3, P1, P2, R20, R35, R26 ;  /* 0x0000002314037210 */ /* 0x008fe40007a3e01a */
[----:B------:R-:W-:Y:S02]  /*0d40*/  IADD3.X R25, PT, PT, R25, R29, R31, P3, P4 ;  /* 0x0000001d19197210 */ /* 0x000fe40001fe841f */
[----:B----4-:R-:W-:Y:S02]  /*0d50*/  IADD3 R3, P3, P4, R16, R3, R22 ;  /* 0x0000000310037210 */ /* 0x010fe40007c7e016 */
[----:B------:R-:W-:-:S02]  /*0d60*/  IADD3.X R21, PT, PT, R21, R25, R27, P1, P2 ;  /* 0x0000001915157210 */ /* 0x000fc40000fe441b */
[----:B-----5:R-:W-:Y:S02]  /*0d70*/  IADD3 R3, P1, P2, R12, R3, R18 ;  /* 0x000000030c037210 */ /* 0x020fe40007a3e012 */
[----:B------:R-:W-:Y:S02]  /*0d80*/  IADD3.X R17, PT, PT, R17, R21, R23, P3, P4 ;  /* 0x0000001511117210 */ /* 0x000fe40001fe8417 */
[----:B------:R-:W-:Y:S02]  /*0d90*/  IADD3 R3, P3, P4, R8, R3, R14 ;  /* 0x0000000308037210 */ /* 0x000fe40007c7e00e */
[----:B------:R-:W-:Y:S02]  /*0da0*/  IADD3.X R13, PT, PT, R13, R17, R19, P1, P2 ;  /* 0x000000110d0d7210 */ /* 0x000fe40000fe4413 */
[----:B--2---:R-:W-:Y:S02]  /*0db0*/  IADD3 R3, P1, P2, R4, R3, R10 ;  /* 0x0000000304037210 */ /* 0x004fe40007a3e00a */
[----:B------:R-:W-:-:S02]  /*0dc0*/  IADD3.X R9, PT, PT, R9, R13, R15, P3, P4 ;  /* 0x0000000d09097210 */ /* 0x000fc40001fe840f */
[----:B------:R-:W-:Y:S02]  /*0dd0*/  IADD3 R2, P3, PT, R3, R6, RZ ;  /* 0x0000000603027210 */ /* 0x000fe40007f7e0ff */
[----:B------:R-:W-:-:S05]  /*0de0*/  IADD3.X R3, PT, PT, R5, R9, R11, P1, P2 ;  /* 0x0000000905037210 */ /* 0x000fca0000fe440b */
[----:B------:R-:W-:Y:S01]  /*0df0*/  IMAD.X R3, R3, 0x1, R7, P3 ;  /* 0x0000000103037824 */ /* 0x000fe200018e0607 */
[----:B------:R-:W-:Y:S06]  /*0e00*/  BRA `(.L_x_16) ;  /* 0x00000018000c7947 */ /* 0x000fec0003800000 */
.L_x_15:
[----:B------:R-:W-:Y:S01]  /*0e10*/  LOP3.LUT R0, R5, 0x3e0, RZ, 0xc0, !PT ;  /* 0x000003e005007812 */ /* 0x000fe200078ec0ff */
[----:B------:R-:W0:Y:S03]  /*0e20*/  S2R R12, SR_LANEID ;  /* 0x00000000000c7919 */ /* 0x000e260000000000 */
[----:B------:R-:W-:Y:S01]  /*0e30*/  LOP3.LUT R9, RZ, R0, RZ, 0x33, !PT ;  /* 0x00000000ff097212 */ /* 0x000fe200078e33ff */
[----:B------:R-:W-:-:S04]  /*0e40*/  VIADD R7, R0, 0x20 ;  /* 0x0000002000077836 */ /* 0x000fc80000000000 */
[----:B------:R-:W-:Y:S01]  /*0e50*/  IMAD.IADD R9, R9, 0x1, R4 ;  /* 0x0000000109097824 */ /* 0x000fe200078e0204 */
[----:B------:R-:W-:-:S04]  /*0e60*/  ISETP.GT.AND P0, PT, R7, R4, PT ;  /* 0x000000040700720c */ /* 0x000fc80003f04270 */
[----:B------:R-:W-:-:S05]  /*0e70*/  SEL R9, R9, 0x1f, P0 ;  /* 0x0000001f09097807 */ /* 0x000fca0000000000 */
[----:B-----5:R-:W1:Y:S04]  /*0e80*/  SHFL.DOWN PT, R0, R2, 0x1, R9 ;  /* 0x0820000002007989 */ /* 0x020e6800000e0009 */
[----:B------:R-:W2:Y:S01]  /*0e90*/  SHFL.DOWN PT, R6, R3, 0x1, R9 ;  /* 0x0820000003067989 */ /* 0x000ea200000e0009 */
[C---:B0-----:R-:W-:Y:S01]  /*0ea0*/  ISETP.GE.AND P0, PT, R12.reuse, R9, PT ;  /* 0x000000090c00720c */ /* 0x041fe20003f06270 */
[C---:B------:R-:W-:Y:S01]  /*0eb0*/  VIADD R8, R12.reuse, 0x2 ;  /* 0x000000020c087836 */ /* 0x040fe20000000000 */
[----:B------:R-:W-:Y:S02]  /*0ec0*/  ISETP.NE.AND P2, PT, R12, RZ, PT ;  /* 0x000000ff0c00720c */ /* 0x000fe40003f45270 */
[----:B-1----:R-:W-:Y:S02]  /*0ed0*/  SEL R7, R0, RZ, !P0 ;  /* 0x000000ff00077207 */ /* 0x002fe40004000000 */
[----:B--2---:R-:W-:-:S02]  /*0ee0*/  SEL R6, R6, RZ, !P0 ;  /* 0x000000ff06067207 */ /* 0x004fc40004000000 */
[----:B------:R-:W-:-:S05]  /*0ef0*/  IADD3 R7, P0, PT, R2, R7, RZ ;  /* 0x0000000702077210 */ /* 0x000fca0007f1e0ff */
[----:B------:R-:W-:Y:S01]  /*0f00*/  IMAD.X R11, R3, 0x1, R6, P0 ;  /* 0x00000001030b7824 */ /* 0x000fe200000e0606 */
[----:B------:R-:W0:Y:S01]  /*0f10*/  SHFL.DOWN PT, R0, R7, 0x2, R9 ;  /* 0x0840000007007989 */ /* 0x000e2200000e0009 */
[----:B------:R-:W-:-:S03]  /*0f20*/  ISETP.GT.AND P0, PT, R8, R9, PT ;  /* 0x000000090800720c */ /* 0x000fc60003f04270 */
[----:B------:R-:W1:Y:S01]  /*0f30*/  SHFL.DOWN PT, R6, R11, 0x2, R9 ;  /* 0x084000000b067989 */ /* 0x000e6200000e0009 */
[----:B0-----:R-:W-:-:S04]  /*0f40*/  SEL R0, R0, RZ, !P0 ;  /* 0x000000ff00007207 */ /* 0x001fc80004000000 */
[----:B------:R-:W-:Y:S02]  /*0f50*/  IADD3 R8, P1, PT, R0, R7, RZ ;  /* 0x0000000700087210 */ /* 0x000fe40007f3e0ff */
[----:B-1----:R-:W-:-:S03]  /*0f60*/  SEL R6, R6, RZ, !P0 ;  /* 0x000000ff06067207 */ /* 0x002fc60004000000 */
[----:B------:R-:W0:Y:S02]  /*0f70*/  SHFL.DOWN PT, R0, R8, 0x4, R9 ;  /* 0x0880000008007989 */ /* 0x000e2400000e0009 */
[----:B------:R-:W-:Y:S02]  /*0f80*/  IMAD.X R10, R6, 0x1, R11, P1 ;  /* 0x00000001060a7824 */ /* 0x000fe400008e060b */
[----:B------:R-:W-:Y:S01]  /*0f90*/  VIADD R6, R12, 0x4 ;  /* 0x000000040c067836 */ /* 0x000fe20000000000 */
[----:B------:R-:W1:Y:S02]  /*0fa0*/  @!P2 S2R R11, SR_CgaCtaId ;  /* 0x00000000000ba919 */ /* 0x000e640000008800 */
[----:B------:R-:W2:Y:S02]  /*0fb0*/  SHFL.DOWN PT, R2, R10, 0x4, R9 ;  /* 0x088000000a027989 */ /* 0x000ea400000e0009 */
[----:B------:R-:W-:Y:S01]  /*0fc0*/  ISETP.GT.AND P0, PT, R6, R9, PT ;  /* 0x000000090600720c */ /* 0x000fe20003f04270 */
[----:B------:R-:W-:-:S03]  /*0fd0*/  VIADD R6, R12, 0x8 ;  /* 0x000000080c067836 */ /* 0x000fc60000000000 */
[----:B0-----:R-:W-:-:S04]  /*0fe0*/  SEL R0, R0, RZ, !P0 ;  /* 0x000000ff00007207 */ /* 0x001fc80004000000 */
[----:B------:R-:W-:Y:S02]  /*0ff0*/  IADD3 R3, P1, PT, R0, R8, RZ ;  /* 0x0000000800037210 */ /* 0x000fe40007f3e0ff */
[----:B--2---:R-:W-:-:S03]  /*1000*/  SEL R2, R2, RZ, !P0 ;  /* 0x000000ff02027207 */ /* 0x004fc60004000000 */
[----:B------:R-:W0:Y:S01]  /*1010*/  SHFL.DOWN PT, R0, R3, 0x8, R9 ;  /* 0x0900000003007989 */ /* 0x000e2200000e0009 */
[----:B------:R-:W-:Y:S01]  /*1020*/  ISETP.GT.AND P0, PT, R6, R9, PT ;  /* 0x000000090600720c */ /* 0x000fe20003f04270 */
[----:B------:R-:W-:-:S05]  /*1030*/  IMAD.X R7, R2, 0x1, R10, P1 ;  /* 0x0000000102077824 */ /* 0x000fca00008e060a */
[----:B------:R-:W2:Y:S01]  /*1040*/  SHFL.DOWN PT, R2, R7, 0x8, R9 ;  /* 0x0900000007027989 */ /* 0x000ea200000e0009 */
[----:B0-----:R-:W-:-:S04]  /*1050*/  SEL R0, R0, RZ, !P0 ;  /* 0x000000ff00007207 */ /* 0x001fc80004000000 */
[----:B------:R-:W-:Y:S02]  /*1060*/  IADD3 R6, P1, PT, R0, R3, RZ ;  /* 0x0000000300067210 */ /* 0x000fe40007f3e0ff */
[----:B--2---:R-:W-:-:S03]  /*1070*/  SEL R2, R2, RZ, !P0 ;  /* 0x000000ff02027207 */ /* 0x004fc60004000000 */
[----:B------:R-:W0:Y:S02]  /*1080*/  SHFL.DOWN PT, R0, R6, 0x10, R9 ;  /* 0x0a00000006007989 */ /* 0x000e2400000e0009 */
[----:B------:R-:W-:Y:S01]  /*1090*/  IMAD.X R8, R2, 0x1, R7, P1 ;  /* 0x0000000102087824 */ /* 0x000fe200008e0607 */
[----:B------:R-:W-:Y:S01]  /*10a0*/  @!P2 SHF.R.U32.HI R7, RZ, 0x2, R5 ;  /* 0x00000002ff07a819 */ /* 0x000fe20000011605 */
[----:B------:R-:W-:-:S03]  /*10b0*/  VIADD R2, R12, 0x10 ;  /* 0x000000100c027836 */ /* 0x000fc60000000000 */
[----:B------:R-:W2:Y:S01]  /*10c0*/  SHFL.DOWN PT, R3, R8, 0x10, R9 ;  /* 0x0a00000008037989 */ /* 0x000ea200000e0009 */
[----:B------:R-:W-:Y:S02]  /*10d0*/  @!P2 LOP3.LUT R7, R7, 0xf8, RZ, 0xc0, !PT ;  /* 0x000000f80707a812 */ /* 0x000fe400078ec0ff */
[----:B------:R-:W-:Y:S02]  /*10e0*/  ISETP.GT.AND P0, PT, R2, R9, PT ;  /* 0x000000090200720c */ /* 0x000fe40003f04270 */
[----:B------:R-:W-:-:S04]  /*10f0*/  @!P2 MOV R2, 0x400 ;  /* 0x000004000002a802 */ /* 0x000fc80000000f00 */
[----:B-1----:R-:W-:-:S05]  /*1100*/  @!P2 LEA R10, R11, R2, 0x18 ;  /* 0x000000020b0aa211 */ /* 0x002fca00078ec0ff */
[----:B------:R-:W-:Y:S01]  /*1110*/  @!P2 IMAD.IADD R7, R7, 0x1, R10 ;  /* 0x000000010707a824 */ /* 0x000fe200078e020a */
[----:B0-----:R-:W-:-:S04]  /*1120*/  SEL R0, R0, RZ, !P0 ;  /* 0x000000ff00007207 */ /* 0x001fc80004000000 */
[----:B------:R-:W-:Y:S02]  /*1130*/  IADD3 R2, P1, PT, R0, R6, RZ ;  /* 0x0000000600027210 */ /* 0x000fe40007f3e0ff */
[----:B--2---:R-:W-:Y:S02]  /*1140*/  SEL R3, R3, RZ, !P0 ;  /* 0x000000ff03037207 */ /* 0x004fe40004000000 */
[----:B------:R-:W-:-:S03]  /*1150*/  ISETP.NE.AND P0, PT, R5, RZ, PT ;  /* 0x000000ff0500720c */ /* 0x000fc60003f05270 */
[----:B------:R-:W-:-:S05]  /*1160*/  IMAD.X R3, R3, 0x1, R8, P1 ;  /* 0x0000000103037824 */ /* 0x000fca00008e0608 */
[----:B------:R1:W-:Y:S01]  /*1170*/  @!P2 STS.64 [R7+0x10], R2 ;  /* 0x000010020700a388 */ /* 0x0003e20000000a00 */
[----:B------:R-:W-:Y:S06]  /*1180*/  BAR.SYNC.DEFER_BLOCKING 0x0 ;  /* 0x0000000000007b1d */ /* 0x000fec0000010000 */
[----:B------:R-:W-:Y:S05]  /*1190*/  @P0 BRA `(.L_x_16) ;  /* 0x0000001400280947 */ /* 0x000fea0003800000 */
[----:B------:R-:W0:Y:S01]  /*11a0*/  S2UR UR5, SR_CgaCtaId ;  /* 0x00000000000579c3 */ /* 0x000e220000008800 */
[----:B------:R-:W-:Y:S01]  /*11b0*/  UMOV UR4, 0x400 ;  /* 0x0000040000047882 */ /* 0x000fe20000000000 */
[C---:B------:R-:W-:Y:S02]  /*11c0*/  ISETP.GT.AND P2, PT, R4.reuse, 0x40, PT ;  /* 0x000000400400780c */ /* 0x040fe40003f44270 */
[C---:B------:R-:W-:Y:S02]  /*11d0*/  ISETP.GT.AND P1, PT, R4.reuse, 0x20, PT ;  /* 0x000000200400780c */ /* 0x040fe40003f24270 */
[C---:B------:R-:W-:Y:S02]  /*11e0*/  ISETP.GT.AND P5, PT, R4.reuse, 0x180, PT ;  /* 0x000001800400780c */ /* 0x040fe40003fa4270 */
[----:B------:R-:W-:Y:S01]  /*11f0*/  ISETP.GT.AND P6, PT, R4, 0x1a0, PT ;  /* 0x000001a00400780c */ /* 0x000fe20003fc4270 */
[----:B0-----:R-:W-:-:S09]  /*1200*/  ULEA UR4, UR5, UR4, 0x18 ;  /* 0x0000000405047291 */ /* 0x001fd2000f8ec0ff */
[----:B------:R-:W0:Y:S04]  /*1210*/  LDS.128 R8, [UR4+0x20] ;  /* 0x00002004ff087984 */ /* 0x000e280008000c00 */
[----:B-1----:R-:W1:Y:S04]  /*1220*/  LDS.64 R6, [UR4+0x18] ;  /* 0x00001804ff067984 */ /* 0x002e680008000a00 */
[----:B------:R-:W2:Y:S04]  /*1230*/  LDS.128 R12, [UR4+0x30] ;  /* 0x00003004ff0c7984 */ /* 0x000ea80008000c00 */
[----:B------:R-:W3:Y:S04]  /*1240*/  LDS.128 R16, [UR4+0x40] ;  /* 0x00004004ff107984 */ /* 0x000ee80008000c00 */
[----:B------:R-:W4:Y:S04]  /*1250*/  LDS.128 R20, [UR4+0x50] ;  /* 0x00005004ff147984 */ /* 0x000f280008000c00 */
[----:B------:R-:W5:Y:S04]  /*1260*/  LDS.128 R24, [UR4+0x60] ;  /* 0x00006004ff187984 */ /* 0x000f680008000c00 */
[----:B------:R-:W5:Y:S04]  /*1270*/  LDS.128 R32, [UR4+0x70] ;  /* 0x00007004ff207984 */ /* 0x000f680008000c00 */
[----:B------:R-:W5:Y:S01]  /*1280*/  LDS.128 R28, [UR4+0x80] ;  /* 0x00008004ff1c7984 */ /* 0x000f620008000c00 */
[----:B0-----:R-:W-:-:S02]  /*1290*/  SEL R5, R8, RZ, P2 ;  /* 0x000000ff08057207 */ /* 0x001fc40001000000 */
[----:B------:R-:W-:Y:S02]  /*12a0*/  SEL R8, R9, RZ, P2 ;  /* 0x000000ff09087207 */ /* 0x000fe40001000000 */
[----:B-1----:R-:W-:Y:S02]  /*12b0*/  SEL R0, R6, RZ, P1 ;  /* 0x000000ff06007207 */ /* 0x002fe40000800000 */
[----:B------:R-:W-:Y:S02]  /*12c0*/  SEL R7, R7, RZ, P1 ;  /* 0x000000ff07077207 */ /* 0x000fe40000800000 */
[C---:B------:R-:W-:Y:S02]  /*12d0*/  ISETP.GT.AND P1, PT, R4.reuse, 0x60, PT ;  /* 0x000000600400780c */ /* 0x040fe40003f24270 */
[----:B------:R-:W-:Y:S02]  /*12e0*/  ISETP.GT.AND P2, PT, R4, 0x80, PT ;  /* 0x000000800400780c */ /* 0x000fe40003f44270 */
[----:B------:R-:W-:-:S02]  /*12f0*/  IADD3 R0, P3, P4, R5, R0, R2 ;  /* 0x0000000005007210 */ /* 0x000fc40007c7e002 */
[----:B------:R-:W-:Y:S02]  /*1300*/  SEL R5, R10, RZ, P1 ;  /* 0x000000ff0a057207 */ /* 0x000fe40000800000 */
[----:B------:R-:W-:Y:S02]  /*1310*/  SEL R11, R11, RZ, P1 ;  /* 0x000000ff0b0b7207 */ /* 0x000fe40000800000 */
[----:B--2---:R-:W-:Y:S02]  /*1320*/  SEL R2, R12, RZ, P2 ;  /* 0x000000ff0c027207 */ /* 0x004fe40001000000 */
[----:B------:R-:W-:Y:S02]  /*1330*/  SEL R6, R13, RZ, P2 ;  /* 0x000000ff0d067207 */ /* 0x000fe40001000000 */
[C---:B------:R-:W-:Y:S02]  /*1340*/  ISETP.GT.AND P1, PT, R4.reuse, 0xa0, PT ;  /* 0x000000a00400780c */ /* 0x040fe40003f24270 */
[----:B------:R-:W-:-:S02]  /*1350*/  ISETP.GT.AND P2, PT, R4, 0xc0, PT ;  /* 0x000000c00400780c */ /* 0x000fc40003f44270 */
[----:B------:R-:W-:Y:S02]  /*1360*/  IADD3.X R7, PT, PT, R8, R7, R3, P3, P4 ;  /* 0x0000000708077210 */ /* 0x000fe40001fe8403 */
[----:B------:R-:W-:Y:S02]  /*1370*/  IADD3 R2, P3, P4, R2, R0, R5 ;  /* 0x0000000002027210 */ /* 0x000fe40007c7e005 */
[----:B------:R-:W-:Y:S02]  /*1380*/  SEL R3, R14, RZ, P1 ;  /* 0x000000ff0e037207 */ /* 0x000fe40000800000 */
[----:B---3--:R-:W-:Y:S02]  /*1390*/  SEL R0, R16, RZ, P2 ;  /* 0x000000ff10007207 */ /* 0x008fe40001000000 */
[----:B------:R-:W-:Y:S02]  /*13a0*/  SEL R14, R15, RZ, P1 ;  /* 0x000000ff0f0e7207 */ /* 0x000fe40000800000 */
[----:B------:R-:W-:-:S02]  /*13b0*/  ISETP.GT.AND P1, PT, R4, 0xe0, PT ;  /* 0x000000e00400780c */ /* 0x000fc40003f24270 */
[----:B------:R-:W-:Y:S02]  /*13c0*/  IADD3.X R6, PT, PT, R6, R7, R11, P3, P4 ;  /* 0x0000000706067210 */ /* 0x000fe40001fe840b */
[----:B------:R-:W-:Y:S02]  /*13d0*/  SEL R5, R17, RZ, P2 ;  /* 0x000000ff11057207 */ /* 0x000fe40001000000 */
[----:B------:R-:W-:Y:S02]  /*13e0*/  IADD3 R0, P3, P4, R0, R2, R3 ;  /* 0x0000000200007210 */ /* 0x000fe40007c7e003 */
[----:B------:R-:W-:Y:S02]  /*13f0*/  ISETP.GT.AND P2, PT, R4, 0x100, PT ;  /* 0x000001000400780c */ /* 0x000fe40003f44270 */
[----:B------:R-:W-:Y:S02]  /*1400*/  SEL R3, R18, RZ, P1 ;  /* 0x000000ff12037207 */ /* 0x000fe40000800000 */
[----:B------:R-:W-:-:S02]  /*1410*/  SEL R19, R19, RZ, P1 ;  /* 0x000000ff13137207 */ /* 0x000fc40000800000 */
[----:B------:R-:W-:Y:S02]  /*1420*/  ISETP.GT.AND P1, PT, R4, 0x120, PT ;  /* 0x000001200400780c */ /* 0x000fe40003f24270 */
[----:B------:R-:W-:Y:S02]  /*1430*/  IADD3.X R5, PT, PT, R5, R6, R14, P3, P4 ;  /* 0x0000000605057210 */ /* 0x000fe40001fe840e */
[----:B----4-:R-:W-:Y:S02]  /*1440*/  SEL R2, R20, RZ, P2 ;  /* 0x000000ff14027207 */ /* 0x010fe40001000000 */
[----:B------:R-:W-:Y:S02]  /*1450*/  SEL R6, R21, RZ, P2 ;  /* 0x000000ff15067207 */ /* 0x000fe40001000000 */
[----:B------:R-:W-:Y:S02]  /*1460*/  ISETP.GT.AND P2, PT, R4, 0x140, PT ;  /* 0x000001400400780c */ /* 0x000fe40003f44270 */
[----:B------:R-:W-:-:S02]  /*1470*/  SEL R7, R22, RZ, P1 ;  /* 0x000000ff16077207 */ /* 0x000fc40000800000 */
[----:B------:R-:W-:Y:S02]  /*1480*/  SEL R22, R23, RZ, P1 ;  /* 0x000000ff17167207 */ /* 0x000fe40000800000 */
[----:B------:R-:W-:Y:S02]  /*1490*/  IADD3 R2, P3, P4, R2, R0, R3 ;  /* 0x0000000002027210 */ /* 0x000fe40007c7e003 */
[----:B------:R-:W-:Y:S02]  /*14a0*/  ISETP.GT.AND P1, PT, R4, 0x160, PT ;  /* 0x000001600400780c */ /* 0x000fe40003f24270 */
[----:B-----5:R-:W-:Y:S02]  /*14b0*/  SEL R0, R24, RZ, P2 ;  /* 0x000000ff18007207 */ /* 0x020fe40001000000 */
[----:B------:R-:W-:Y:S02]  /*14c0*/  IADD3.X R6, PT, PT, R6, R5, R19, P3, P4 ;  /* 0x0000000506067210 */ /* 0x000fe40001fe8413 */
[----:B------:R-:W-:-:S02]  /*14d0*/  SEL R3, R26, RZ, P1 ;  /* 0x000000ff1a037207 */ /* 0x000fc40000800000 */
[----:B------:R-:W-:Y:S02]  /*14e0*/  SEL R27, R27, RZ, P1 ;  /* 0x000000ff1b1b7207 */ /* 0x000fe40000800000 */
[----:B------:R-:W-:Y:S02]  /*14f0*/  SEL R5, R25, RZ, P2 ;  /* 0x000000ff19057207 */ /* 0x000fe40001000000 */
[----:B------:R-:W-:Y:S02]  /*1500*/  IADD3 R0, P1, P3, R0, R2, R7 ;  /* 0x0000000200007210 */ /* 0x000fe40007b3e007 */
[----:B------:R-:W-:Y:S02]  /*1510*/  SEL R2, R32, RZ, P5 ;  /* 0x000000ff20027207 */ /* 0x000fe40002800000 */
[----:B------:R-:W-:Y:S02]  /*1520*/  ISETP.GT.AND P2, PT, R4, 0x1c0, PT ;  /* 0x000001c00400780c */ /* 0x000fe40003f44270 */
[----:B------:R-:W-:-:S02]  /*1530*/  IADD3.X R5, PT, PT, R5, R6, R22, P1, P3 ;  /* 0x0000000605057210 */ /* 0x000fc40000fe6416 */
[----:B------:R-:W-:Y:S02]  /*1540*/  IADD3 R2, P3, P4, R2, R0, R3 ;  /* 0x0000000002027210 */ /* 0x000fe40007c7e003 */
[----:B------:R-:W-:Y:S02]  /*1550*/  SEL R0, R34, RZ, P6 ;  /* 0x000000ff22007207 */ /* 0x000fe40003000000 */
[----:B------:R-:W-:Y:S02]  /*1560*/  SEL R3, R28, RZ, P2 ;  /* 0x000000ff1c037207 */ /* 0x000fe40001000000 */
[----:B------:R-:W-:Y:S02]  /*1570*/  ISETP.GT.AND P1, PT, R4, 0x1e0, PT ;  /* 0x000001e00400780c */ /* 0x000fe40003f24270 */
[----:B------:R-:W-:Y:S02]  /*1580*/  SEL R4, R33, RZ, P5 ;  /* 0x000000ff21047207 */ /* 0x000fe40002800000 */
[----:B------:R-:W-:-:S02]  /*1590*/  SEL R35, R35, RZ, P6 ;  /* 0x000000ff23237207 */ /* 0x000fc40003000000 */
[----:B------:R-:W-:Y:S02]  /*15a0*/  IADD3 R3, P5, P6, R3, R2, R0 ;  /* 0x0000000203037210 */ /* 0x000fe40007ebe000 */
[----:B------:R-:W-:Y:S02]  /*15b0*/  SEL R2, R30, RZ, P1 ;  /* 0x000000ff1e027207 */ /* 0x000fe40000800000 */
[----:B------:R-:W-:Y:S02]  /*15c0*/  IADD3.X R4, PT, PT, R4, R5, R27, P3, P4 ;  /* 0x0000000504047210 */ /* 0x000fe40001fe841b */
[----:B------:R-:W-:Y:S02]  /*15d0*/  SEL R0, R29, RZ, P2 ;  /* 0x000000ff1d007207 */ /* 0x000fe40001000000 */
[----:B------:R-:W-:Y:S02]  /*15e0*/  IADD3 R2, P2, PT, R2, R3, RZ ;  /* 0x0000000302027210 */ /* 0x000fe40007f5e0ff */
[----:B------:R-:W-:-:S02]  /*15f0*/  SEL R3, R31, RZ, P1 ;  /* 0x000000ff1f037207 */ /* 0x000fc40000800000 */
[----:B------:R-:W-:-:S05]  /*1600*/  IADD3.X R0, PT, PT, R0, R4, R35, P5, P6 ;  /* 0x0000000400007210 */ /* 0x000fca0002fec423 */
[----:B------:R-:W-:Y:S01]  /*1610*/  IMAD.X R3, R3, 0x1, R0, P2 ;  /* 0x0000000103037824 */ /* 0x000fe200010e0600 */
[----:B------:R-:W-:Y:S06]  /*1620*/  BRA `(.L_x_16) ;  /* 0x0000001000047947 */ /* 0x000fec0003800000 */
.L_x_2:
[----:B------:R-:W0:Y:S01]  /*1630*/  S2R R39, SR_TID.X ;  /* 0x0000000000277919 */ /* 0x000e220000002100 */
[----:B------:R-:W1:Y:S02]  /*1640*/  LDCU.64 UR4, c[0x0][0x380] ;  /* 0x00007000ff0477ac */ /* 0x000e640008000a00 */
[----:B-1----:R-:W-:Y:S02]  /*1650*/  IMAD.U32 R2, RZ, RZ, UR4 ;  /* 0x00000004ff027e24 */ /* 0x002fe4000f8e00ff */
[----:B------:R-:W-:Y:S02]  /*1660*/  IMAD.U32 R3, RZ, RZ, UR5 ;  /* 0x00000005ff037e24 */ /* 0x000fe4000f8e00ff */
[----:B0-----:R-:W-:-:S05]  /*1670*/  IMAD.WIDE.U32 R18, R39, 0x8, R2 ;  /* 0x0000000827127825 */ /* 0x001fca00078e0002 */
[----:B------:R-:W2:Y:S04]  /*1680*/  LDG.E.64.CONSTANT R20, desc[UR6][R18.64] ;  /* 0x0000000612147981 */ /* 0x000ea8000c1e9b00 */
[----:B------:R-:W2:Y:S04]  /*1690*/  LDG.E.64.CONSTANT R6, desc[UR6][R18.64+0x1000] ;  /* 0x0010000612067981 */ /* 0x000ea8000c1e9b00 */
[----:B------:R-:W2:Y:S04]  /*16a0*/  LDG.E.64.CONSTANT R8, desc[UR6][R18.64+0x2000] ;  /* 0x0020000612087981 */ /* 0x000ea8000c1e9b00 */
[----:B------:R-:W3:Y:S04]  /*16b0*/  LDG.E.64.CONSTANT R10, desc[UR6][R18.64+0x3000] ;  /* 0x00300006120a7981 */ /* 0x000ee8000c1e9b00 */
[----:B------:R-:W3:Y:S04]  /*16c0*/  LDG.E.64.CONSTANT R12, desc[UR6][R18.64+0x4000] ;  /* 0x00400006120c7981 */ /* 0x000ee8000c1e9b00 */
[----:B------:R-:W4:Y:S04]  /*16d0*/  LDG.E.64.CONSTANT R14, desc[UR6][R18.64+0x5000] ;  /* 0x00500006120e7981 */ /* 0x000f28000c1e9b00 */
[----:B------:R-:W4:Y:S01]  /*16e0*/  LDG.E.64.CONSTANT R16, desc[UR6][R18.64+0x6000] ;  /* 0x0060000612107981 */ /* 0x000f22000c1e9b00 */
[----:B------:R-:W-:Y:S01]  /*16f0*/  UMOV UR4, 0xe00 ;  /* 0x00000e0000047882 */ /* 0x000fe20000000000 */
[----:B--2---:R-:W-:-:S04]  /*1700*/  IADD3 R43, P0, P1, R8, R6, R20 ;  /* 0x00000006082b7210 */ /* 0x004fc8000791e014 */
[----:B------:R-:W-:Y:S02]  /*1710*/  IADD3.X R7, PT, PT, R9, R7, R21, P0, P1 ;  /* 0x0000000709077210 */ /* 0x000fe400007e2415 */
[----:B------:R-:W-:Y:S02]  /*1720*/  ISETP.GE.U32.AND P0, PT, R4, 0x1c00, PT ;  /* 0x00001c000400780c */ /* 0x000fe40003f06070 */
[----:B---3--:R-:W-:-:S04]  /*1730*/  IADD3 R43, P2, P3, R12, R10, R43 ;  /* 0x0000000a0c2b7210 */ /* 0x008fc80007b5e02b */
[----:B------:R-:W-:Y:S02]  /*1740*/  IADD3.X R11, PT, PT, R13, R11, R7, P2, P3 ;  /* 0x0000000b0d0b7210 */ /* 0x000fe400017e6407 */
[----:B----4-:R-:W-:-:S04]  /*1750*/  IADD3 R43, P1, P4, R16, R14, R43 ;  /* 0x0000000e102b7210 */ /* 0x010fc80007c3e02b */
[----:B------:R-:W-:Y:S01]  /*1760*/  IADD3.X R41, PT, PT, R17, R15, R11, P1, P4 ;  /* 0x0000000f11297210 */ /* 0x000fe20000fe840b */
[----:B------:R-:W-:Y:S08]  /*1770*/  @!P0 BRA `(.L_x_17) ;  /* 0x0000000000708947 */ /* 0x000ff00003800000 */
[----:B------:R-:W0:Y:S01]  /*1780*/  LDC R20, c[0x0][0x390] ;  /* 0x0000e400ff147b82 */ /* 0x000e220000000800 */
[----:B------:R-:W-:Y:S01]  /*1790*/  VIADD R21, R4, 0xfffff200 ;  /* 0xfffff20004157836 */ /* 0x000fe20000000000 */
[----:B------:R-:W-:-:S06]  /*17a0*/  UMOV UR4, 0xe00 ;  /* 0x00000e0000047882 */ /* 0x000fcc0000000000 */
[----:B------:R-:W1:Y:S02]  /*17b0*/  LDC.64 R2, c[0x0][0x380] ;  /* 0x0000e000ff027b82 */ /* 0x000e640000000a00 */
.L_x_19:
[----:B------:R-:W-:-:S04]  /*17c0*/  VIADD R7, R39, UR4 ;  /* 0x0000000427077c36 */ /* 0x000fc80008000000 */
[----:B-1----:R-:W-:-:S05]  /*17d0*/  IMAD.WIDE.U32 R6, R7, 0x8, R2 ;  /* 0x0000000807067825 */ /* 0x002fca00078e0002 */
[----:B------:R-:W2:Y:S04]  /*17e0*/  LDG.E.64.CONSTANT R4, desc[UR6][R6.64] ;  /* 0x0000000606047981 */ /* 0x000ea8000c1e9b00 */
[----:B------:R-:W2:Y:S04]  /*17f0*/  LDG.E.64.CONSTANT R8, desc[UR6][R6.64+0x1000] ;  /* 0x0010000606087981 */ /* 0x000ea8000c1e9b00 */
[----:B------:R-:W3:Y:S04]  /*1800*/  LDG.E.64.CONSTANT R10, desc[UR6][R6.64+0x2000] ;  /* 0x00200006060a7981 */ /* 0x000ee8000c1e9b00 */
[----:B------:R-:W3:Y:S04]  /*1810*/  LDG.E.64.CONSTANT R12, desc[UR6][R6.64+0x3000] ;  /* 0x00300006060c7981 */ /* 0x000ee8000c1e9b00 */
[----:B------:R-:W4:Y:S04]  /*1820*/  LDG.E.64.CONSTANT R14, desc[UR6][R6.64+0x4000] ;  /* 0x00400006060e7981 */ /* 0x000f28000c1e9b00 */
[----:B------:R-:W4:Y:S04]  /*1830*/  LDG.E.64.CONSTANT R16, desc[UR6][R6.64+0x5000] ;  /* 0x0050000606107981 */ /* 0x000f28000c1e9b00 */
[----:B------:R-:W5:Y:S01]  /*1840*/  LDG.E.64.CONSTANT R18, desc[UR6][R6.64+0x6000] ;  /* 0x0060000606127981 */ /* 0x000f62000c1e9b00 */
[----:B--2---:R-:W-:Y:S01]  /*1850*/  IADD3 R43, P0, P1, R8, R4, R43 ;  /* 0x00000004082b7210 */ /* 0x004fe2000791e02b */
[----:B0-----:R-:W-:-:S03]  /*1860*/  IMAD.MOV.U32 R4, RZ, RZ, R20 ;  /* 0x000000ffff047224 */ /* 0x001fc600078e0014 */
[----:B------:R-:W-:Y:S01]  /*1870*/  IADD3.X R5, PT, PT, R9, R5, R41, P0, P1 ;  /* 0x0000000509057210 */ /* 0x000fe200007e2429 */
[----:B------:R-:W-:Y:S01]  /*1880*/  VIADD R0, R4, -UR4 ;  /* 0x8000000404007c36 */ /* 0x000fe20008000000 */
[----:B---3--:R-:W-:-:S04]  /*1890*/  IADD3 R43, P2, P3, R12, R10, R43 ;  /* 0x0000000a0c2b7210 */ /* 0x008fc80007b5e02b */
[----:B------:R-:W-:Y:S02]  /*18a0*/  ISETP.GE.AND P0, PT, R0, 0xe00, PT ;  /* 0x00000e000000780c */ /* 0x000fe40003f06270 */
[----:B------:R-:W-:Y:S02]  /*18b0*/  IADD3.X R11, PT, PT, R13, R11, R5, P2, P3 ;  /* 0x0000000b0d0b7210 */ /* 0x000fe400017e6405 */
[----:B----4-:R-:W-:-:S04]  /*18c0*/  IADD3 R43, P1, P4, R16, R14, R43 ;  /* 0x0000000e102b7210 */ /* 0x010fc80007c3e02b */
[----:B-----5:R-:W-:Y:S02]  /*18d0*/  IADD3 R43, P2, PT, R18, R43, RZ ;  /* 0x0000002b122b7210 */ /* 0x020fe40007f5e0ff */
[----:B------:R-:W-:-:S05]  /*18e0*/  IADD3.X R15, PT, PT, R17, R15, R11, P1, P4 ;  /* 0x0000000f110f7210 */ /* 0x000fca0000fe840b */
[----:B------:R-:W-:Y:S01]  /*18f0*/  IMAD.X R41, R19, 0x1, R15, P2 ;  /* 0x0000000113297824 */ /* 0x000fe200010e060f */
[----:B------:R-:W-:Y:S06]  /*1900*/  @!P0 BRA `(.L_x_18) ;  /* 0x0000000800248947 */ /* 0x000fec0003800000 */
[----:B------:R-:W-:-:S06]  /*1910*/  UIADD3 UR4, UPT, UPT, UR4, 0xe00, URZ ;  /* 0x00000e0004047890 */ /* 0x000fcc000fffe0ff */
[----:B------:R-:W-:-:S13]  /*1920*/  ISETP.LT.AND P0, PT, R21, UR4, PT ;  /* 0x0000000415007c0c */ /* 0x000fda000bf01270 */
[----:B------:R-:W-:Y:S05]  /*1930*/  @!P0 BRA `(.L_x_19) ;  /* 0xfffffffc00a08947 */ /* 0x000fea000383ffff */
.L_x_17:
[----:B------:R-:W-:-:S13]  /*1940*/  ISETP.LE.AND P0, PT, R4, UR4, PT ;  /* 0x0000000404007c0c */ /* 0x000fda000bf03270 */
[----:B------:R-:W-:Y:S05]  /*1950*/  @P0 BRA `(.L_x_18) ;  /* 0x0000000800100947 */ /* 0x000fea0003800000 */
[----:B------:R-:W-:Y:S01]  /*1960*/  VIADD R0, R4, -UR4 ;  /* 0x8000000404007c36 */ /* 0x000fe20008000000 */
[----:B------:R-:W-:Y:S04]  /*1970*/  BSSY.RECONVERGENT B1, `(.L_x_18) ;  /* 0x0000082000017945 */ /* 0x000fe80003800200 */
[----:B------:R-:W-:-:S13]  /*1980*/  ISETP.GE.AND P0, PT, R39, R0, PT ;  /* 0x000000002700720c */ /* 0x000fda0003f06270 */
[----:B------:R-:W-:Y:S05]  /*1990*/  @P0 BRA `(.L_x_20) ;  /* 0x0000000400fc0947 */ /* 0x000fea0003800000 */
[----:B------:R-:W-:Y:S01]  /*19a0*/  LOP3.LUT R5, RZ, R39, RZ, 0x33, !PT ;  /* 0x00000027ff057212 */ /* 0x000fe200078e33ff */
[----:B------:R-:W-:Y:S01]  /*19b0*/  BSSY.RECONVERGENT B2, `(.L_x_21) ;  /* 0x0000015000027945 */ /* 0x000fe20003800200 */
[----:B------:R-:W-:Y:S02]  /*19c0*/  IMAD.MOV.U32 R45, RZ, RZ, R39 ;  /* 0x000000ffff2d7224 */ /* 0x000fe400078e0027 */
[----:B------:R-:W-:-:S04]  /*19d0*/  IADD3 R4, PT, PT, R4, -UR4, R5 ;  /* 0x8000000404047c10 */ /* 0x000fc8000fffe005 */
[C---:B------:R-:W-:Y:S02]  /*19e0*/  LOP3.LUT R5, R4.reuse, 0x600, RZ, 0xc0, !PT ;  /* 0x0000060004057812 */ /* 0x040fe400078ec0ff */
[----:B------:R-:W-:Y:S02]  /*19f0*/  ISETP.GE.U32.AND P1, PT, R4, 0x600, PT ;  /* 0x000006000400780c */ /* 0x000fe40003f26070 */
[----:B------:R-:W-:-:S13]  /*1a00*/  ISETP.NE.AND P0, PT, R5, 0x600, PT ;  /* 0x000006000500780c */ /* 0x000fda0003f05270 */
[----:B------:R-:W-:Y:S05]  /*1a10*/  @!P0 BRA `(.L_x_22) ;  /* 0x0000000000388947 */ /* 0x000fea0003800000 */
[----:B------:R-:W-:Y:S01]  /*1a20*/  LEA.HI R4, R4, 0x1, RZ, 0x17 ;  /* 0x0000000104047811 */ /* 0x000fe200078fb8ff */
[----:B------:R-:W-:Y:S02]  /*1a30*/  VIADD R7, R39, UR4 ;  /* 0x0000000427077c36 */ /* 0x000fe40008000000 */
[----:B------:R-:W-:Y:S01]  /*1a40*/  IMAD.MOV.U32 R45, RZ, RZ, R39 ;  /* 0x000000ffff2d7224 */ /* 0x000fe200078e0027 */
[----:B------:R-:W-:-:S05]  /*1a50*/  LOP3.LUT R4, R4, 0x3, RZ, 0xc0, !PT ;  /* 0x0000000304047812 */ /* 0x000fca00078ec0ff */
[----:B------:R-:W-:-:S07]  /*1a60*/  IMAD.MOV R6, RZ, RZ, -R4 ;  /* 0x000000ffff067224 */ /* 0x000fce00078e0a04 */
.L_x_23:
[----:B------:R-:W-:-:S06]  /*1a70*/  IMAD.WIDE.U32 R4, R7, 0x8, R2 ;  /* 0x0000000807047825 */ /* 0x000fcc00078e0002 */
[----:B------:R-:W2:Y:S01]  /*1a80*/  LDG.E.64.CONSTANT R4, desc[UR6][R4.64] ;  /* 0x0000000604047981 */ /* 0x000ea2000c1e9b00 */
[----:B------:R-:W-:Y:S02]  /*1a90*/  VIADD R6, R6, 0x1 ;  /* 0x0000000106067836 */ /* 0x000fe40000000000 */
[----:B------:R-:W-:Y:S02]  /*1aa0*/  VIADD R45, R45, 0x200 ;  /* 0x000002002d2d7836 */ /* 0x000fe40000000000 */
[----:B------:R-:W-:Y:S01]  /*1ab0*/  VIADD R7, R7, 0x200 ;  /* 0x0000020007077836 */ /* 0x000fe20000000000 */
[----:B------:R-:W-:Y:S02]  /*1ac0*/  ISETP.NE.AND P0, PT, R6, RZ, PT ;  /* 0x000000ff0600720c */ /* 0x000fe40003f05270 */
[----:B--2---:R-:W-:-:S05]  /*1ad0*/  IADD3 R43, P2, PT, R4, R43, RZ ;  /* 0x0000002b042b7210 */ /* 0x004fca0007f5e0ff */
[----:B------:R-:W-:-:S06]  /*1ae0*/  IMAD.X R41, R5, 0x1, R41, P2 ;  /* 0x0000000105297824 */ /* 0x000fcc00010e0629 */
[----:B------:R-:W-:Y:S05]  /*1af0*/  @P0 BRA `(.L_x_23) ;  /* 0xfffffffc00dc0947 */ /* 0x000fea000383ffff */
.L_x_22:
[----:B------:R-:W-:Y:S05]  /*1b00*/  BSYNC.RECONVERGENT B2 ;  /* 0x0000000000027941 */ /* 0x000fea0003800200 */
.L_x_21:
[----:B------:R-:W-:Y:S05]  /*1b10*/  @!P1 BRA `(.L_x_20) ;  /* 0x00000004009c9947 */ /* 0x000fea0003800000 */
[----:B------:R-:W0:Y:S01]  /*1b20*/  LDCU.64 UR8, c[0x0][0x380] ;  /* 0x00007000ff0877ac */ /* 0x000e220008000a00 */
[----:B------:R-:W-:Y:S01]  /*1b30*/  IMAD.IADD R7, R0, 0x1, -R45 ;  /* 0x0000000100077824 */ /* 0x000fe200078e0a2d */
[C---:B------:R-:W-:Y:S01]  /*1b40*/  IADD3 R4, P0, PT, R45.reuse, UR4, RZ ;  /* 0x000000042d047c10 */ /* 0x040fe2000ff1e0ff */
[----:B------:R-:W-:Y:S01]  /*1b50*/  BSSY.RECONVERGENT B2, `(.L_x_24) ;  /* 0x0000039000027945 */ /* 0x000fe20003800200 */
[----:B------:R-:W-:Y:S02]  /*1b60*/  VIADD R38, R45, UR4 ;  /* 0x000000042d267c36 */ /* 0x000fe40008000000 */
[----:B------:R-:W-:Y:S01]  /*1b70*/  ISETP.GT.AND P1, PT, R7, 0x1800, PT ;  /* 0x000018000700780c */ /* 0x000fe20003f24270 */
[----:B------:R-:W-:Y:S01]  /*1b80*/  IMAD.X R5, RZ, RZ, RZ, P0 ;  /* 0x000000ffff057224 */ /* 0x000fe200000e06ff */
[----:B0-----:R-:W-:-:S04]  /*1b90*/  LEA R6, P0, R4, UR8, 0x3 ;  /* 0x0000000804067c11 */ /* 0x001fc8000f8018ff */
[----:B------:R-:W-:Y:S02]  /*1ba0*/  LEA.HI.X R4, R4, UR9, R5, 0x3, P0 ;  /* 0x0000000904047c11 */ /* 0x000fe400080f1c05 */
[----:B------:R-:W-:-:S05]  /*1bb0*/  IADD3 R6, P0, PT, R6, 0x2000, RZ ;  /* 0x0000200006067810 */ /* 0x000fca0007f1e0ff */
[----:B------:R-:W-:Y:S01]  /*1bc0*/  IMAD.X R7, RZ, RZ, R4, P0 ;  /* 0x000000ffff077224 */ /* 0x000fe200000e0604 */
[----:B------:R-:W-:Y:S01]  /*1bd0*/  PLOP3.LUT P0, PT, PT, PT, PT, 0x80, 0x8 ;  /* 0x000000000008781c */ /* 0x000fe20003f0f070 */
[----:B------:R-:W-:-:S12]  /*1be0*/  @!P1 BRA `(.L_x_25) ;  /* 0x0000000000bc9947 */ /* 0x000fd80003800000 */
[----:B------:R-:W-:Y:S01]  /*1bf0*/  PLOP3.LUT P0, PT, PT, PT, PT, 0x8, 0x80 ;  /* 0x000000000080781c */ /* 0x000fe20003f0e170 */
[----:B------:R-:W-:-:S12]  /*1c00*/  VIADD R40, R0, 0xffffe800 ;  /* 0xffffe80000287836 */ /* 0x000fd80000000000 */
.L_x_26:
[C-C-:B------:R-:W-:Y:S01]  /*1c10*/  IMAD.WIDE.U32 R8, R38.reuse, 0x8, R2.reuse ;  /* 0x0000000826087825 */ /* 0x140fe200078e0002 */
[----:B------:R-:W2:Y:S03]  /*1c20*/  LDG.E.64.CONSTANT R4, desc[UR6][R6.64+-0x1000] ;  /* 0xfff0000606047981 */ /* 0x000ea6000c1e9b00 */
[----:B------:R-:W-:Y:S01]  /*1c30*/  VIADD R25, R38, 0x800 ;  /* 0x0000080026197836 */ /* 0x000fe20000000000 */
[----:B------:R-:W3:Y:S04]  /*1c40*/  LDG.E.64.CONSTANT R10, desc[UR6][R6.64] ;  /* 0x00000006060a7981 */ /* 0x000ee8000c1e9b00 */
[----:B------:R-:W2:Y:S01]  /*1c50*/  LDG.E.64.CONSTANT R8, desc[UR6][R8.64] ;  /* 0x0000000608087981 */ /* 0x000ea2000c1e9b00 */
[----:B------:R-:W-:-:S03]  /*1c60*/  IMAD.WIDE.U32 R24, R25, 0x8, R2 ;  /* 0x0000000819187825 */ /* 0x000fc600078e0002 */
[----:B------:R-:W3:Y:S01]  /*1c70*/  LDG.E.64.CONSTANT R26, desc[UR6][R6.64+0x1000] ;  /* 0x00100006061a7981 */ /* 0x000ee2000c1e9b00 */
[----:B------:R-:W-:-:S03]  /*1c80*/  VIADD R17, R38, 0x1000 ;  /* 0x0000100026117836 */ /* 0x000fc60000000000 */
[----:B------:R-:W4:Y:S01]  /*1c90*/  LDG.E.64.CONSTANT R22, desc[UR6][R6.64+0x3000] ;  /* 0x0030000606167981 */ /* 0x000f22000c1e9b00 */
[----:B------:R-:W-:-:S03]  /*1ca0*/  IMAD.WIDE.U32 R16, R17, 0x8, R2 ;  /* 0x0000000811107825 */ /* 0x000fc600078e0002 */
[----:B------:R-:W4:Y:S04]  /*1cb0*/  LDG.E.64.CONSTANT R24, desc[UR6][R24.64] ;  /* 0x0000000618187981 */ /* 0x000f28000c1e9b00 */
[----:B------:R-:W5:Y:S04]  /*1cc0*/  LDG.E.64.CONSTANT R20, desc[UR6][R6.64+0x4000] ;  /* 0x0040000606147981 */ /* 0x000f68000c1e9b00 */
[----:B------:R-:W5:Y:S04]  /*1cd0*/  LDG.E.64.CONSTANT R18, desc[UR6][R6.64+0x5000] ;  /* 0x0050000606127981 */ /* 0x000f68000c1e9b00 */
[----:B------:R-:W5:Y:S04]  /*1ce0*/  LDG.E.64.CONSTANT R14, desc[UR6][R6.64+0x7000] ;  /* 0x00700006060e7981 */ /* 0x000f68000c1e9b00 */
[----:B------:R-:W5:Y:S01]  /*1cf0*/  LDG.E.64.CONSTANT R16, desc[UR6][R16.64] ;  /* 0x0000000610107981 */ /* 0x000f62000c1e9b00 */
[----:B------:R-:W-:-:S03]  /*1d00*/  VIADD R33, R38, 0x1800 ;  /* 0x0000180026217836 */ /* 0x000fc60000000000 */
[----:B------:R-:W5:Y:S04]  /*1d10*/  LDG.E.64.CONSTANT R12, desc[UR6][R6.64+0x8000] ;  /* 0x00800006060c7981 */ /* 0x000f68000c1e9b00 */
[----:B------:R-:W5:Y:S01]  /*1d20*/  LDG.E.64.CONSTANT R28, desc[UR6][R6.64+0x9000] ;  /* 0x00900006061c7981 */ /* 0x000f62000c1e9b00 */
[----:B------:R-:W-:-:S03]  /*1d30*/  IMAD.WIDE.U32 R32, R33, 0x8, R2 ;  /* 0x0000000821207825 */ /* 0x000fc600078e0002 */
[----:B------:R-:W5:Y:S04]  /*1d40*/  LDG.E.64.CONSTANT R30, desc[UR6][R6.64+0xb000] ;  /* 0x00b00006061e7981 */ /* 0x000f68000c1e9b00 */
[----:B------:R-:W5:Y:S04]  /*1d50*/  LDG.E.64.CONSTANT R32, desc[UR6][R32.64] ;  /* 0x0000000620207981 */ /* 0x000f68000c1e9b00 */
[----:B------:R-:W5:Y:S04]  /*1d60*/  LDG.E.64.CONSTANT R34, desc[UR6][R6.64+0xc000] ;  /* 0x00c0000606227981 */ /* 0x000f68000c1e9b00 */
[----:B------:R0:W5:Y:S01]  /*1d70*/  LDG.E.64.CONSTANT R36, desc[UR6][R6.64+0xd000] ;  /* 0x00d0000606247981 */ /* 0x000162000c1e9b00 */
[----:B------:R-:W-:-:S02]  /*1d80*/  VIADD R45, R45, 0x2000 ;  /* 0x000020002d2d7836 */ /* 0x000fc40000000000 */
[----:B------:R-:W-:Y:S01]  /*1d90*/  VIADD R38, R38, 0x2000 ;  /* 0x0000200026267836 */ /* 0x000fe20000000000 */
[----:B0-----:R-:W-:-:S05]  /*1da0*/  IADD3 R6, P6, PT, R6, 0x10000, RZ ;  /* 0x0001000006067810 */ /* 0x001fca0007fde0ff */
[----:B------:R-:W-:Y:S01]  /*1db0*/  IMAD.X R7, RZ, RZ, R7, P6 ;  /* 0x000000ffff077224 */ /* 0x000fe200030e0607 */
[----:B--2---:R-:W-:-:S04]  /*1dc0*/  IADD3 R43, P1, P2, R4, R8, R43 ;  /* 0x00000008042b7210 */ /* 0x004fc80007a3e02b */
[----:B---3--:R-:W-:Y:S02]  /*1dd0*/  IADD3 R43, P3, P4, R26, R10, R43 ;  /* 0x0000000a1a2b7210 */ /* 0x008fe40007c7e02b */
[----:B------:R-:W-:-:S04]  /*1de0*/  IADD3.X R5, PT, PT, R5, R9, R41, P1, P2 ;  /* 0x0000000905057210 */ /* 0x000fc80000fe4429 */
[----:B------:R-:W-:Y:S02]  /*1df0*/  IADD3.X R11, PT, PT, R27, R11, R5, P3, P4 ;  /* 0x0000000b1b0b7210 */ /* 0x000fe40001fe8405 */
[----:B----4-:R-:W-:-:S04]  /*1e00*/  IADD3 R43, P1, P2, R22, R24, R43 ;  /* 0x00000018162b7210 */ /* 0x010fc80007a3e02b */
[----:B------:R-:W-:Y:S02]  /*1e10*/  IADD3.X R23, PT, PT, R23, R25, R11, P1, P2 ;  /* 0x0000001917177210 */ /* 0x000fe40000fe440b */
[----:B-----5:R-:W-:-:S04]  /*1e20*/  IADD3 R43, P3, P4, R18, R20, R43 ;  /* 0x00000014122b7210 */ /* 0x020fc80007c7e02b */
[----:B------:R-:W-:Y:S02]  /*1e30*/  IADD3.X R19, PT, PT, R19, R21, R23, P3, P4 ;  /* 0x0000001513137210 */ /* 0x000fe40001fe8417 */
[----:B------:R-:W-:-:S04]  /*1e40*/  IADD3 R43, P1, P2, R14, R16, R43 ;  /* 0x000000100e2b7210 */ /* 0x000fc80007a3e02b */
[----:B------:R-:W-:Y:S02]  /*1e50*/  IADD3.X R15, PT, PT, R15, R17, R19, P1, P2 ;  /* 0x000000110f0f7210 */ /* 0x000fe40000fe4413 */
[----:B------:R-:W-:-:S04]  /*1e60*/  IADD3 R43, P3, P4, R28, R12, R43 ;  /* 0x0000000c1c2b7210 */ /* 0x000fc80007c7e02b */
[----:B------:R-:W-:Y:S02]  /*1e70*/  IADD3.X R13, PT, PT, R29, R13, R15, P3, P4 ;  /* 0x0000000d1d0d7210 */ /* 0x000fe40001fe840f */
[----:B------:R-:W-:Y:S02]  /*1e80*/  ISETP.GE.AND P3, PT, R45, R40, PT ;  /* 0x000000282d00720c */ /* 0x000fe40003f66270 */
[----:B------:R-:W-:-:S04]  /*1e90*/  IADD3 R43, P2, P1, R30, R32, R43 ;  /* 0x000000201e2b7210 */ /* 0x000fc8000795e02b */
[----:B------:R-:W-:Y:S02]  /*1ea0*/  IADD3.X R31, PT, PT, R31, R33, R13, P2, P1 ;  /* 0x000000211f1f7210 */ /* 0x000fe400017e240d */
[----:B------:R-:W-:-:S04]  /*1eb0*/  IADD3 R43, P4, P5, R36, R34, R43 ;  /* 0x00000022242b7210 */ /* 0x000fc80007d9e02b */
[----:B------:R-:W-:Y:S01]  /*1ec0*/  IADD3.X R41, PT, PT, R37, R35, R31, P4, P5 ;  /* 0x0000002325297210 */ /* 0x000fe200027ea41f */
[----:B------:R-:W-:Y:S08]  /*1ed0*/  @!P3 BRA `(.L_x_26) ;  /* 0xfffffffc004cb947 */ /* 0x000ff0000383ffff */
.L_x_25:
[----:B------:R-:W-:Y:S05]  /*1ee0*/  BSYNC.RECONVERGENT B2 ;  /* 0x0000000000027941 */ /* 0x000fea0003800200 */
.L_x_24:
[----:B------:R-:W-:Y:S01]  /*1ef0*/  IMAD.IADD R4, R0, 0x1, -R45 ;  /* 0x0000000100047824 */ /* 0x000fe200078e0a2d */
[----:B------:R-:W-:Y:S04]  /*1f00*/  BSSY.RECONVERGENT B2, `(.L_x_27) ;  /* 0x000001d000027945 */ /* 0x000fe80003800200 */
[----:B------:R-:W-:-:S13]  /*1f10*/  ISETP.GT.AND P1, PT, R4, 0x800, PT ;  /* 0x000008000400780c */ /* 0x000fda0003f24270 */
[----:B------:R-:W-:Y:S05]  /*1f20*/  @!P1 BRA `(.L_x_28) ;  /* 0x0000000000689947 */ /* 0x000fea0003800000 */
[C-C-:B------:R-:W-:Y:S01]  /*1f30*/  IMAD.WIDE.U32 R10, R38.reuse, 0x8, R2.reuse ;  /* 0x00000008260a7825 */ /* 0x140fe200078e0002 */
[----:B------:R-:W2:Y:S03]  /*1f40*/  LDG.E.64.CONSTANT R12, desc[UR6][R6.64+-0x1000] ;  /* 0xfff00006060c7981 */ /* 0x000ea6000c1e9b00 */
[----:B------:R-:W-:Y:S01]  /*1f50*/  VIADD R19, R38, 0x800 ;  /* 0x0000080026137836 */ /* 0x000fe20000000000 */
[----:B------:R-:W3:Y:S04]  /*1f60*/  LDG.E.64.CONSTANT R14, desc[UR6][R6.64] ;  /* 0x00000006060e7981 */ /* 0x000ee8000c1e9b00 */
[----:B------:R-:W2:Y:S01]  /*1f70*/  LDG.E.64.CONSTANT R10, desc[UR6][R10.64] ;  /* 0x000000060a0a7981 */ /* 0x000ea2000c1e9b00 */
[----:B------:R-:W-:-:S03]  /*1f80*/  IMAD.WIDE.U32 R18, R19, 0x8, R2 ;  /* 0x0000000813127825 */ /* 0x000fc600078e0002 */
[----:B------:R-:W3:Y:S04]  /*1f90*/  LDG.E.64.CONSTANT R16, desc[UR6][R6.64+0x1000] ;  /* 0x0010000606107981 */ /* 0x000ee8000c1e9b00 */
[----:B------:R-:W4:Y:S04]  /*1fa0*/  LDG.E.64.CONSTANT R20, desc[UR6][R6.64+0x3000] ;  /* 0x0030000606147981 */ /* 0x000f28000c1e9b00 */
[----:B------:R-:W4:Y:S04]  /*1fb0*/  LDG.E.64.CONSTANT R18, desc[UR6][R18.64] ;  /* 0x0000000612127981 */ /* 0x000f28000c1e9b00 */
[----:B------:R-:W5:Y:S04]  /*1fc0*/  LDG.E.64.CONSTANT R4, desc[UR6][R6.64+0x4000] ;  /* 0x0040000606047981 */ /* 0x000f68000c1e9b00 */
[----:B------:R-:W5:Y:S01]  /*1fd0*/  LDG.E.64.CONSTANT R8, desc[UR6][R6.64+0x5000] ;  /* 0x0050000606087981 */ /* 0x000f62000c1e9b00 */
[----:B------:R-:W-:-:S02]  /*1fe0*/  VIADD R45, R45, 0x1000 ;  /* 0x000010002d2d7836 */ /* 0x000fc40000000000 */
[----:B------:R-:W-:Y:S01]  /*1ff0*/  VIADD R38, R38, 0x1000 ;  /* 0x0000100026267836 */ /* 0x000fe20000000000 */
[----:B--2---:R-:W-:-:S04]  /*2000*/  IADD3 R43, P0, P1, R12, R10, R43 ;  /* 0x0000000a0c2b7210 */ /* 0x004fc8000791e02b */
[----:B------:R-:W-:Y:S02]  /*2010*/  IADD3.X R13, PT, PT, R13, R11, R41, P0, P1 ;  /* 0x0000000b0d0d7210 */ /* 0x000fe400007e2429 */
[----:B---3--:R-:W-:Y:S02]  /*2020*/  IADD3 R43, P0, P1, R16, R14, R43 ;  /* 0x0000000e102b7210 */ /* 0x008fe4000791e02b */
[----:B------:R-:W-:Y:S02]  /*2030*/  IADD3 R10, P3, PT, R6, 0x8000, RZ ;  /* 0x00008000060a7810 */ /* 0x000fe40007f7e0ff */
[----:B------:R-:W-:Y:S02]  /*2040*/  IADD3.X R15, PT, PT, R17, R15, R13, P0, P1 ;  /* 0x0000000f110f7210 */ /* 0x000fe400007e240d */
[----:B----4-:R-:W-:Y:S01]  /*2050*/  IADD3 R43, P0, P1, R20, R18, R43 ;  /* 0x00000012142b7210 */ /* 0x010fe2000791e02b */
[----:B------:R-:W-:-:S03]  /*2060*/  IMAD.X R11, RZ, RZ, R7, P3 ;  /* 0x000000ffff0b7224 */ /* 0x000fc600018e0607 */
[----:B------:R-:W-:Y:S02]  /*2070*/  IADD3.X R21, PT, PT, R21, R19, R15, P0, P1 ;  /* 0x0000001315157210 */ /* 0x000fe400007e240f */
[----:B-----5:R-:W-:Y:S01]  /*2080*/  IADD3 R43, P1, P2, R8, R4, R43 ;  /* 0x00000004082b7210 */ /* 0x020fe20007a3e02b */
[----:B------:R-:W-:Y:S01]  /*2090*/  IMAD.MOV.U32 R6, RZ, RZ, R10 ;  /* 0x000000ffff067224 */ /* 0x000fe200078e000a */
[----:B------:R-:W-:Y:S01]  /*20a0*/  PLOP3.LUT P0, PT, PT, PT, PT, 0x8, 0x80 ;  /* 0x000000000080781c */ /* 0x000fe20003f0e170 */
[----:B------:R-:W-:Y:S01]  /*20b0*/  IMAD.MOV.U32 R7, RZ, RZ, R11 ;  /* 0x000000ffff077224 */ /* 0x000fe200078e000b */
[----:B------:R-:W-:-:S11]  /*20c0*/  IADD3.X R41, PT, PT, R9, R5, R21, P1, P2 ;  /* 0x0000000509297210 */ /* 0x000fd60000fe4415 */
.L_x_28:
[----:B------:R-:W-:Y:S05]  /*20d0*/  BSYNC.RECONVERGENT B2 ;  /* 0x0000000000027941 */ /* 0x000fea0003800200 */
.L_x_27:
[----:B------:R-:W-:-:S13]  /*20e0*/  ISETP.LT.OR P0, PT, R45, R0, P0 ;  /* 0x000000002d00720c */ /* 0x000fda0000701670 */
[----:B------:R-:W-:Y:S05]  /*20f0*/  @!P0 BRA `(.L_x_20) ;  /* 0x0000000000248947 */ /* 0x000fea0003800000 */
[----:B------:R-:W-:Y:S01]  /*2100*/  IMAD.WIDE.U32 R2, R38, 0x8, R2 ;  /* 0x0000000826027825 */ /* 0x000fe200078e0002 */
[----:B------:R-:W2:Y:S04]  /*2110*/  LDG.E.64.CONSTANT R4, desc[UR6][R6.64+-0x1000] ;  /* 0xfff0000606047981 */ /* 0x000ea8000c1e9b00 */
[----:B------:R-:W3:Y:S04]  /*2120*/  LDG.E.64.CONSTANT R8, desc[UR6][R6.64] ;  /* 0x0000000606087981 */ /* 0x000ee8000c1e9b00 */
[----:B------:R-:W2:Y:S04]  /*2130*/  LDG.E.64.CONSTANT R2, desc[UR6][R2.64] ;  /* 0x0000000602027981 */ /* 0x000ea8000c1e9b00 */
[----:B------:R-:W3:Y:S01]  /*2140*/  LDG.E.64.CONSTANT R10, desc[UR6][R6.64+0x1000] ;  /* 0x00100006060a7981 */ /* 0x000ee2000c1e9b00 */
[----:B--2---:R-:W-:-:S04]  /*2150*/  IADD3 R43, P0, P1, R4, R2, R43 ;  /* 0x00000002042b7210 */ /* 0x004fc8000791e02b */
[----:B---3--:R-:W-:Y:S02]  /*2160*/  IADD3 R43, P2, P3, R10, R8, R43 ;  /* 0x000000080a2b7210 */ /* 0x008fe40007b5e02b */
[----:B------:R-:W-:-:S04]  /*2170*/  IADD3.X R41, PT, PT, R5, R3, R41, P0, P1 ;  /* 0x0000000305297210 */ /* 0x000fc800007e2429 */
[----:B------:R-:W-:-:S07]  /*2180*/  IADD3.X R41, PT, PT, R11, R9, R41, P2, P3 ;  /* 0x000000090b297210 */ /* 0x000fce00017e6429 */
.L_x_20:
[----:B------:R-:W-:Y:S05]  /*2190*/  BSYNC.RECONVERGENT B1 ;  /* 0x0000000000017941 */ /* 0x000fea0003800200 */
.L_x_18:
[----:B------:R-:W0:Y:S01]  /*21a0*/  S2R R6, SR_LANEID ;  /* 0x0000000000067919 */ /* 0x000e220000000000 */
[----:B------:R-:W1:Y:S04]  /*21b0*/  SHFL.DOWN PT, R0, R43, 0x1, 0x1f ;  /* 0x08201f002b007f89 */ /* 0x000e6800000e0000 */
[----:B------:R-:W2:Y:S01]  /*21c0*/  SHFL.DOWN PT, R2, R41, 0x1, 0x1f ;  /* 0x08201f0029027f89 */ /* 0x000ea200000e0000 */
[C---:B0-----:R-:W-:Y:S02]  /*21d0*/  ISETP.GT.AND P0, PT, R6.reuse, 0x1e, PT ;  /* 0x0000001e0600780c */ /* 0x041fe40003f04270 */
[----:B------:R-:W-:Y:S02]  /*21e0*/  ISETP.GT.AND P1, PT, R6, 0x1d, PT ;  /* 0x0000001d0600780c */ /* 0x000fe40003f24270 */
[----:B-1----:R-:W-:-:S02]  /*21f0*/  SEL R0, R0, RZ, !P0 ;  /* 0x000000ff00007207 */ /* 0x002fc40004000000 */
[----:B--2---:R-:W-:Y:S02]  /*2200*/  SEL R2, R2, RZ, !P0 ;  /* 0x000000ff02027207 */ /* 0x004fe40004000000 */
[----:B------:R-:W-:Y:S02]  /*2210*/  IADD3 R7, P0, PT, R43, R0, RZ ;  /* 0x000000002b077210 */ /* 0x000fe40007f1e0ff */
[----:B------:R-:W-:-:S03]  /*2220*/  ISETP.NE.AND P2, PT, R6, RZ, PT ;  /* 0x000000ff0600720c */ /* 0x000fc60003f45270 */
[----:B------:R-:W-:Y:S01]  /*2230*/  IMAD.X R9, R41, 0x1, R2, P0 ;  /* 0x0000000129097824 */ /* 0x000fe200000e0602 */
[----:B------:R-:W0:Y:S04]  /*2240*/  SHFL.DOWN PT, R0, R7, 0x2, 0x1f ;  /* 0x08401f0007007f89 */ /* 0x000e2800000e0000 */
[----:B------:R-:W1:Y:S05]  /*2250*/  SHFL.DOWN PT, R2, R9, 0x2, 0x1f ;  /* 0x08401f0009027f89 */ /* 0x000e6a00000e0000 */
[----:B------:R-:W2:Y:S01]  /*2260*/  @!P2 S2R R11, SR_CgaCtaId ;  /* 0x00000000000ba919 */ /* 0x000ea20000008800 */
        /* <DEDUP_REMOVED lines=12> */
[----:B------:R-:W-:-:S05]  /*2330*/  IMAD.X R9, R2, 0x1, R5, P0 ;  /* 0x0000000102097824 */ /* 0x000fca00000e0605 */
[----:B------:R-:W1:Y:S01]  /*2340*/  SHFL.DOWN PT, R2, R9, 0x8, 0x1f ;  /* 0x09001f0009027f89 */ /* 0x000e6200000e0000 */
[----:B0-----:R-:W-:-:S04]  /*2350*/  SEL R0, R0, RZ, !P1 ;  /* 0x000000ff00007207 */ /* 0x001fc80004800000 */
[----:B------:R-:W-:Y:S02]  /*2360*/  IADD3 R5, P0, PT, R0, R7, RZ ;  /* 0x0000000700057210 */ /* 0x000fe40007f1e0ff */
[----:B-1----:R-:W-:-:S03]  /*2370*/  SEL R2, R2, RZ, !P1 ;  /* 0x000000ff02027207 */ /* 0x002fc60004800000 */
[----:B------:R-:W0:Y:S01]  /*2380*/  SHFL.DOWN PT, R0, R5, 0x10, 0x1f ;  /* 0x0a001f0005007f89 */ /* 0x000e2200000e0000 */
[----:B------:R-:W-:Y:S02]  /*2390*/  ISETP.GT.AND P1, PT, R6, 0xf, PT ;  /* 0x0000000f0600780c */ /* 0x000fe40003f24270 */
[----:B------:R-:W-:Y:S01]  /*23a0*/  @!P2 SHF.R.U32.HI R6, RZ, 0x2, R39 ;  /* 0x00000002ff06a819 */ /* 0x000fe20000011627 */
[----:B------:R-:W-:Y:S01]  /*23b0*/  IMAD.X R4, R2, 0x1, R9, P0 ;  /* 0x0000000102047824 */ /* 0x000fe200000e0609 */
[----:B------:R-:W-:Y:S02]  /*23c0*/  @!P2 MOV R2, 0x400 ;  /* 0x000004000002a802 */ /* 0x000fe40000000f00 */
[----:B------:R-:W-:Y:S02]  /*23d0*/  @!P2 LOP3.LUT R6, R6, 0xf8, RZ, 0xc0, !PT ;  /* 0x000000f80606a812 */ /* 0x000fe400078ec0ff */
[----:B------:R-:W1:Y:S01]  /*23e0*/  SHFL.DOWN PT, R3, R4, 0x10, 0x1f ;  /* 0x0a001f0004037f89 */ /* 0x000e6200000e0000 */
[----:B--2---:R-:W-:-:S05]  /*23f0*/  @!P2 LEA R11, R11, R2, 0x18 ;  /* 0x000000020b0ba211 */ /* 0x004fca00078ec0ff */
[----:B------:R-:W-:Y:S01]  /*2400*/  @!P2 IMAD.IADD R11, R6, 0x1, R11 ;  /* 0x00000001060ba824 */ /* 0x000fe200078e020b */
[----:B0-----:R-:W-:-:S04]  /*2410*/  SEL R0, R0, RZ, !P1 ;  /* 0x000000ff00007207 */ /* 0x001fc80004800000 */
[----:B------:R-:W-:Y:S02]  /*2420*/  IADD3 R2, P0, PT, R0, R5, RZ ;  /* 0x0000000500027210 */ /* 0x000fe40007f1e0ff */
[----:B-1----:R-:W-:-:S05]  /*2430*/  SEL R3, R3, RZ, !P1 ;  /* 0x000000ff03037207 */ /* 0x002fca0004800000 */
[----:B------:R-:W-:Y:S01]  /*2440*/  IMAD.X R3, R3, 0x1, R4, P0 ;  /* 0x0000000103037824 */ /* 0x000fe200000e0604 */
[----:B------:R-:W-:-:S04]  /*2450*/  ISETP.NE.AND P0, PT, R39, RZ, PT ;  /* 0x000000ff2700720c */ /* 0x000fc80003f05270 */
[----:B------:R0:W-:Y:S01]  /*2460*/  @!P2 STS.64 [R11+0x10], R2 ;  /* 0x000010020b00a388 */ /* 0x0001e20000000a00 */
[----:B------:R-:W-:Y:S08]  /*2470*/  BAR.SYNC.DEFER_BLOCKING 0x0 ;  /* 0x0000000000007b1d */ /* 0x000ff00000010000 */
[----:B------:R-:W-:Y:S05]  /*2480*/  @P0 BRA `(.L_x_16) ;  /* 0x00000000006c0947 */ /* 0x000fea0003800000 */
[----:B------:R-:W1:Y:S01]  /*2490*/  S2UR UR5, SR_CgaCtaId ;  /* 0x00000000000579c3 */ /* 0x000e620000008800 */
[----:B------:R-:W-:Y:S02]  /*24a0*/  UMOV UR4, 0x400 ;  /* 0x0000040000047882 */ /* 0x000fe40000000000 */
[----:B-1----:R-:W-:-:S09]  /*24b0*/  ULEA UR4, UR5, UR4, 0x18 ;  /* 0x0000000405047291 */ /* 0x002fd2000f8ec0ff */
[----:B------:R-:W-:Y:S04]  /*24c0*/  LDS.64 R32, [UR4+0x18] ;  /* 0x00001804ff207984 */ /* 0x000fe80008000a00 */
[----:B------:R-:W1:Y:S04]  /*24d0*/  LDS.128 R28, [UR4+0x20] ;  /* 0x00002004ff1c7984 */ /* 0x000e680008000c00 */
[----:B------:R-:W2:Y:S04]  /*24e0*/  LDS.128 R24, [UR4+0x30] ;  /* 0x00003004ff187984 */ /* 0x000ea80008000c00 */
[----:B------:R-:W3:Y:S04]  /*24f0*/  LDS.128 R20, [UR4+0x40] ;  /* 0x00004004ff147984 */ /* 0x000ee80008000c00 */
[----:B------:R-:W4:Y:S04]  /*2500*/  LDS.128 R16, [UR4+0x50] ;  /* 0x00005004ff107984 */ /* 0x000f280008000c00 */
[----:B------:R-:W5:Y:S04]  /*2510*/  LDS.128 R12, [UR4+0x60] ;  /* 0x00006004ff0c7984 */ /* 0x000f680008000c00 */
[----:B0-----:R-:W0:Y:S04]  /*2520*/  LDS.128 R8, [UR4+0x70] ;  /* 0x00007004ff087984 */ /* 0x001e280008000c00 */
[----:B------:R-:W0:Y:S01]  /*2530*/  LDS.128 R4, [UR4+0x80] ;  /* 0x00008004ff047984 */ /* 0x000e220008000c00 */
[----:B-1----:R-:W-:-:S04]  /*2540*/  IADD3 R35, P1, P2, R28, R32, R2 ;  /* 0x000000201c237210 */ /* 0x002fc80007a3e002 */
[----:B--2---:R-:W-:Y:S02]  /*2550*/  IADD3 R35, P3, P4, R24, R35, R30 ;  /* 0x0000002318237210 */ /* 0x004fe40007c7e01e */
[----:B------:R-:W-:Y:S02]  /*2560*/  IADD3.X R29, PT, PT, R29, R33, R3, P1, P2 ;  /* 0x000000211d1d7210 */ /* 0x000fe40000fe4403 */
[----:B---3--:R-:W-:Y:S02]  /*2570*/  IADD3 R3, P1, P2, R20, R35, R26 ;  /* 0x0000002314037210 */ /* 0x008fe40007a3e01a */
[----:B------:R-:W-:Y:S02]  /*2580*/  IADD3.X R25, PT, PT, R25, R29, R31, P3, P4 ;  /* 0x0000001d19197210 */ /* 0x000fe40001fe841f */
[----:B----4-:R-:W-:Y:S02]  /*2590*/  IADD3 R3, P3, P4, R16, R3, R22 ;  /* 0x0000000310037210 */ /* 0x010fe40007c7e016 */
[----:B------:R-:W-:-:S02]  /*25a0*/  IADD3.X R21, PT, PT, R21, R25, R27, P1, P2 ;  /* 0x0000001915157210 */ /* 0x000fc40000fe441b */
[----:B-----5:R-:W-:Y:S02]  /*25b0*/  IADD3 R3, P1, P2, R12, R3, R18 ;  /* 0x000000030c037210 */ /* 0x020fe40007a3e012 */
[----:B------:R-:W-:Y:S02]  /*25c0*/  IADD3.X R17, PT, PT, R17, R21, R23, P3, P4 ;  /* 0x0000001511117210 */ /* 0x000fe40001fe8417 */
[----:B0-----:R-:W-:Y:S02]  /*25d0*/  IADD3 R3, P3, P4, R8, R3, R14 ;  /* 0x0000000308037210 */ /* 0x001fe40007c7e00e */
[----:B------:R-:W-:Y:S02]  /*25e0*/  IADD3.X R13, PT, PT, R13, R17, R19, P1, P2 ;  /* 0x000000110d0d7210 */ /* 0x000fe40000fe4413 */
[----:B------:R-:W-:Y:S02]  /*25f0*/  IADD3 R3, P1, P2, R4, R3, R10 ;  /* 0x0000000304037210 */ /* 0x000fe40007a3e00a */
[----:B------:R-:W-:-:S02]  /*2600*/  IADD3.X R9, PT, PT, R9, R13, R15, P3, P4 ;  /* 0x0000000d09097210 */ /* 0x000fc40001fe840f */
[----:B------:R-:W-:Y:S02]  /*2610*/  IADD3 R2, P3, PT, R3, R6, RZ ;  /* 0x0000000603027210 */ /* 0x000fe40007f7e0ff */
[----:B------:R-:W-:-:S05]  /*2620*/  IADD3.X R3, PT, PT, R5, R9, R11, P1, P2 ;  /* 0x0000000905037210 */ /* 0x000fca0000fe440b */
[----:B------:R-:W-:-:S07]  /*2630*/  IMAD.X R3, R3, 0x1, R7, P3 ;  /* 0x0000000103037824 */ /* 0x000fce00018e0607 */
.L_x_16:
[----:B------:R-:W-:Y:S05]  /*2640*/  BSYNC.RECONVERGENT B0 ;  /* 0x0000000000007941 */ /* 0x000fea0003800200 */
.L_x_1:
[----:B------:R-:W-:Y:S05]  /*2650*/  @P0 EXIT ;  /* 0x000000000000094d */ /* 0x000fea0003800000 */
[----:B------:R-:W0:Y:S01]  /*2660*/  LDCU.64 UR4, c[0x0][0x398] ;  /* 0x00007300ff0477ac */ /* 0x000e220008000a00 */
[----:B------:R-:W3:Y:S01]  /*2670*/  LDC.64 R4, c[0x0][0x388] ;  /* 0x0000e200ff047b82 */ /* 0x000ee20000000a00 */
[----:B012---:R-:W-:-:S04]  /*2680*/  IADD3 R2, P0, PT, R2, UR4, RZ ;  /* 0x0000000402027c10 */ /* 0x007fc8000ff1e0ff */
[----:B------:R-:W-:-:S05]  /*2690*/  IADD3.X R3, PT, PT, R3, UR5, RZ, P0, !PT ;  /* 0x0000000503037c10 */ /* 0x000fca00087fe4ff */
[----:B---3--:R-:W-:Y:S01]  /*26a0*/  STG.E.64 desc[UR6][R4.64], R2 ;  /* 0x0000000204007986 */ /* 0x008fe2000c101b06 */
[----:B------:R-:W-:Y:S05]  /*26b0*/  EXIT ;  /* 0x000000000000794d */ /* 0x000fea0003800000 */
.L_x_29:
[----:B------:R-:W-:-:S00]  /*26c0*/  BRA `(.L_x_29) ;  /* 0xfffffffc00fc7947 */ /* 0x000fc0000383ffff */
[----:B------:R-:W-:-:S00]  /*26d0*/  NOP ;  /* 0x0000000000007918 */ /* 0x000fc00000000000 */
        /* <DEDUP_REMOVED lines=10> */
.L_x_214:


//--------------------- .text._ZN3cub18CUB_300001_SM_10006detail6reduce18DeviceReduceKernelINS2_10policy_hubIlyN4cuda3std3__44plusIlEEE10Policy1000EN6thrust24THRUST_300001_SM_1000_NS18transform_iteratorINSD_6detail14equal_to_valueIiEENSF_15normal_iteratorINSD_10device_ptrIfEEEEllEEyS9_lNS7_10__identityEEEvT0_PT3_T1_NS0_13GridEvenShareISR_EET2_T4_ --------------------------
	.section	.text._ZN3cub18CUB_300001_SM_10006detail6reduce18DeviceReduceKernelINS2_10policy_hubIlyN4cuda3std3__44plusIlEEE10Policy1000EN6thrust24THRUST_300001_SM_1000_NS18transform_iteratorINSD_6detail14equal_to_valueIiEENSF_15normal_iteratorINSD_10device_ptrIfEEEEllEEyS9_lNS7_10__identityEEEvT0_PT3_T1_NS0_13GridEvenShareISR_EET2_T4_,"ax",@progbits
	.align	128
        .global         _ZN3cub18CUB_300001_SM_10006detail6reduce18DeviceReduceKernelINS2_10policy_hubIlyN4cuda3std3__44plusIlEEE10Policy1000EN6thrust24THRUST_300001_SM_1000_NS18transform_iteratorINSD_6detail14equal_to_valueIiEENSF_15normal_iteratorINSD_10device_ptrIfEEEEllEEyS9_lNS7_10__identityEEEvT0_PT3_T1_NS0_13GridEvenShareISR_EET2_T4_
        .type           _ZN3cub18CUB_300001_SM_10006detail6reduce18DeviceReduceKernelINS2_10policy_hubIlyN4cuda3std3__44plusIlEEE10Policy1000EN6thrust24THRUST_300001_SM_1000_NS18transform_iteratorINSD_6detail14equal_to_valueIiEENSF_15normal_iteratorINSD_10device_ptrIfEEEEllEEyS9_lNS7_10__identityEEEvT0_PT3_T1_NS0_13GridEvenShareISR_EET2_T4_,@function
        .size           _ZN3cub18CUB_300001_SM_10006detail6reduce18DeviceReduceKernelINS2_10policy_hubIlyN4cuda3std3__44plusIlEEE10Policy1000EN6thrust24THRUST_300001_SM_1000_NS18transform_iteratorINSD_6detail14equal_to_valueIiEENSF_15normal_iteratorINSD_10device_ptrIfEEEEllEEyS9_lNS7_10__identityEEEvT0_PT3_T1_NS0_13GridEvenShareISR_EET2_T4_,(.L_x_215 - _ZN3cub18CUB_300001_SM_10006detail6reduce18DeviceReduceKernelINS2_10policy_hubIlyN4cuda3std3__44plusIlEEE10Policy1000EN6thrust24THRUST_300001_SM_1000_NS18transform_iteratorINSD_6detail14equal_to_valueIiEENSF_15normal_iteratorINSD_10device_ptrIfEEEEllEEyS9_lNS7_10__identityEEEvT0_PT3_T1_NS0_13GridEvenShareISR_EET2_T4_)
        .other          _ZN3cub18CUB_300001_SM_10006detail6reduce18DeviceReduceKernelINS2_10policy_hubIlyN4cuda3std3__44plusIlEEE10Policy1000EN6thrust24THRUST_300001_SM_1000_NS18transform_iteratorINSD_6detail14equal_to_valueIiEENSF_15normal_iteratorINSD_10device_ptrIfEEEEllEEyS9_lNS7_10__identityEEEvT0_PT3_T1_NS0_13GridEvenShareISR_EET2_T4_,@"STO_CUDA_ENTRY STV_DEFAULT"
_ZN3cub18CUB_300001_SM_10006detail6reduce18DeviceReduceKernelINS2_10policy_hubIlyN4cuda3std3__44plusIlEEE10Policy1000EN6thrust24THRUST_300001_SM_1000_NS18transform_iteratorINSD_6detail14equal_to_valueIiEENSF_15normal_iteratorINSD_10device_ptrIfEEEEllEEyS9_lNS7_10__identityEEEvT0_PT3_T1_NS0_13GridEvenShareISR_EET2_T4_:
.text._ZN3cub18CUB_300001_SM_10006detail6reduce18DeviceReduceKernelINS2_10policy_hubIlyN4cuda3std3__44plusIlEEE10Policy1000EN6thrust24THRUST_300001_SM_1000_NS18transform_iteratorINSD_6detail14equal_to_valueIiEENSF_15normal_iteratorINSD_10device_ptrIfEEEEllEEyS9_lNS7_10__identityEEEvT0_PT3_T1_NS0_13GridEvenShareISR_EET2_T4_:
[----:B------:R-:W-:Y:S08]  /*0000*/  LDC R1, c[0x0][0x37c] ;  /* 0x0000df00ff017b82 */ /* 0x000ff00000000800 */
[----:B------:R-:W0:Y:S01]  /*0010*/  S2UR UR18, SR_CTAID.X ;  /* 0x00000000001279c3 */ /* 0x000e220000002500 */
[----:B------:R-:W1:Y:S01]  /*0020*/  LDCU.64 UR4, c[0x0][0x3c0] ;  /* 0x00007800ff0477ac */ /* 0x000e620008000a00 */
[----:B------:R-:W-:Y:S01]  /*0030*/  BSSY.RECONVERGENT B0, `(.L_x_30) ;  /* 0x0000327000007945 */ /* 0x000fe20003800200 */
[----:B------:R-:W2:Y:S01]  /*0040*/  LDCU UR11, c[0x0][0x3c8] ;  /* 0x00007900ff0b77ac */ /* 0x000ea20008000800 */
[----:B------:R-:W3:Y:S01]  /*0050*/  LDCU.64 UR16, c[0x0][0x358] ;  /* 0x00006b00ff1077ac */ /* 0x000ee20008000a00 */
[----:B-1----:R-:W-:-:S02]  /*0060*/  IMAD.U32 R8, RZ, RZ, UR4 ;  /* 0x00000004ff087e24 */ /* 0x002fc4000f8e00ff */
[----:B------:R-:W-:Y:S01]  /*0070*/  IMAD.U32 R9, RZ, RZ, UR5 ;  /* 0x00000005ff097e24 */ /* 0x000fe2000f8e00ff */
[----:B--2---:R-:W-:Y:S02]  /*0080*/  UIMAD UR5, UR11, 0xe00, URZ ;  /* 0x00000e000b0578a4 */ /* 0x004fe4000f8e02ff */
[----:B0-----:R-:W-:Y:S02]  /*0090*/  UIMAD UR9, UR18, 0xe00, URZ ;  /* 0x00000e00120978a4 */ /* 0x001fe4000f8e02ff */
[----:B------:R-:W-:-:S04]  /*00a0*/  USHF.R.S32.HI UR4, URZ, 0x1f, UR5 ;  /* 0x0000001fff047899 */ /* 0x000fc80008011405 */
[----:B------:R-:W-:-:S04]  /*00b0*/  IADD3 R14, P1, PT, R8, -UR9, RZ ;  /* 0x80000009080e7c10 */ /* 0x000fc8000ff3e0ff */
[----:B------:R-:W-:Y:S02]  /*00c0*/  ISETP.GT.U32.AND P0, PT, R14, 0xdff, PT ;  /* 0x00000dff0e00780c */ /* 0x000fe40003f04070 */
[----:B------:R-:W-:-:S04]  /*00d0*/  IADD3.X R15, PT, PT, R9, -0x1, RZ, P1, !PT ;  /* 0xffffffff090f7810 */ /* 0x000fc80000ffe4ff */
[----:B------:R-:W-:-:S13]  /*00e0*/  ISETP.GT.U32.AND.EX P0, PT, R15, RZ, PT, P0 ;  /* 0x000000ff0f00720c */ /* 0x000fda0003f04100 */
[----:B---3--:R-:W-:Y:S05]  /*00f0*/  @P0 BRA `(.L_x_31) ;  /* 0x0000001800700947 */ /* 0x008fea0003800000 */
[----:B------:R-:W0:Y:S01]  /*0100*/  S2R R7, SR_TID.X ;  /* 0x0000000000077919 */ /* 0x000e220000002100 */
[----:B------:R-:W-:Y:S01]  /*0110*/  VIADD R2, R8, -UR9 ;  /* 0x8000000908027c36 */ /* 0x000fe20008000000 */
[----:B------:R-:W-:Y:S01]  /*0120*/  BSSY.RECONVERGENT B1, `(.L_x_32) ;  /* 0x0000010000017945 */ /* 0x000fe20003800200 */
[----:B------:R-:W-:Y:S02]  /*0130*/  IMAD.MOV.U32 R0, RZ, RZ, RZ ;  /* 0x000000ffff007224 */ /* 0x000fe400078e00ff */
[----:B------:R-:W-:Y:S01]  /*0140*/  IMAD.MOV.U32 R3, RZ, RZ, RZ ;  /* 0x000000ffff037224 */ /* 0x000fe200078e00ff */
[----:B0-----:R-:W-:Y:S01]  /*0150*/  ISETP.GE.AND P0, PT, R7, R2, PT ;  /* 0x000000020700720c */ /* 0x001fe20003f06270 */
[----:B------:R-:W-:-:S12]  /*0160*/  IMAD.MOV.U32 R9, RZ, RZ, R7 ;  /* 0x000000ffff097224 */ /* 0x000fd800078e0007 */
[----:B------:R-:W-:Y:S05]  /*0170*/  @P0 BRA `(.L_x_33) ;  /* 0x0000000000280947 */ /* 0x000fea0003800000 */
[----:B------:R-:W0:Y:S01]  /*0180*/  LDC.64 R4, c[0x0][0x380] ;  /* 0x0000e000ff047b82 */ /* 0x000e220000000a00 */
[----:B------:R-:W-:Y:S01]  /*0190*/  VIADD R3, R7, UR9 ;  /* 0x0000000907037c36 */ /* 0x000fe20008000000 */
[----:B------:R-:W1:Y:S03]  /*01a0*/  LDCU UR4, c[0x0][0x388] ;  /* 0x00007100ff0477ac */ /* 0x000e660008000800 */
[----:B0-----:R-:W-:-:S06]  /*01b0*/  IMAD.WIDE.U32 R4, R3, 0x4, R4 ;  /* 0x0000000403047825 */ /* 0x001fcc00078e0004 */
[----:B------:R-:W2:Y:S01]  /*01c0*/  LDG.E R4, desc[UR16][R4.64] ;  /* 0x0000001004047981 */ /* 0x000ea2000c1e1900 */
[----:B-1----:R-:W-:Y:S01]  /*01d0*/  I2FP.F32.S32 R3, UR4 ;  /* 0x0000000400037c45 */ /* 0x002fe20008201400 */
[----:B------:R-:W-:-:S03]  /*01e0*/  VIADD R9, R7, 0x200 ;  /* 0x0000020007097836 */ /* 0x000fc60000000000 */
[----:B--2---:R-:W-:Y:S01]  /*01f0*/  FSETP.NEU.AND P0, PT, R4, R3, PT ;  /* 0x000000030400720b */ /* 0x004fe20003f0d000 */
[----:B------:R-:W-:-:S03]  /*0200*/  IMAD.MOV.U32 R3, RZ, RZ, RZ ;  /* 0x000000ffff037224 */ /* 0x000fc600078e00ff */
[----:B------:R-:W-:-:S09]  /*0210*/  SEL R0, RZ, 0x1, P0 ;  /* 0x00000001ff007807 */ /* 0x000fd20000000000 */
.L_x_33:
[----:B------:R-:W-:Y:S05]  /*0220*/  BSYNC.RECONVERGENT B1 ;  /* 0x0000000000017941 */ /* 0x000fea0003800200 */
.L_x_32:
[----:B------:R-:W-:Y:S01]  /*0230*/  ISETP.GE.AND P0, PT, R9, R2, PT ;  /* 0x000000020900720c */ /* 0x000fe20003f06270 */
[----:B------:R-:W-:-:S12]  /*0240*/  BSSY.RECONVERGENT B1, `(.L_x_34) ;  /* 0x00000b5000017945 */ /* 0x000fd80003800200 */
[----:B------:R-:W-:Y:S05]  /*0250*/  @P0 BRA `(.L_x_35) ;  /* 0x0000000800cc0947 */ /* 0x000fea0003800000 */
[----:B------:R-:W-:Y:S01]  /*0260*/  LOP3.LUT R5, RZ, R9, RZ, 0x33, !PT ;  /* 0x00000009ff057212 */ /* 0x000fe200078e33ff */
[----:B------:R-:W0:Y:S01]  /*0270*/  LDCU UR4, c[0x0][0x388] ;  /* 0x00007100ff0477ac */ /* 0x000e220008000800 */
[----:B------:R-:W-:Y:S02]  /*0280*/  BSSY.RECONVERGENT B2, `(.L_x_36) ;  /* 0x0000057000027945 */ /* 0x000fe40003800200 */
[----:B------:R-:W-:-:S04]  /*0290*/  IADD3 R5, PT, PT, R8, -UR9, R5 ;  /* 0x8000000908057c10 */ /* 0x000fc8000fffe005 */
[C---:B------:R-:W-:Y:S02]  /*02a0*/  ISETP.GE.U32.AND P1, PT, R5.reuse, 0x1e00, PT ;  /* 0x00001e000500780c */ /* 0x040fe40003f26070 */
[----:B------:R-:W-:-:S04]  /*02b0*/  LEA.HI R8, R5, 0x1, RZ, 0x17 ;  /* 0x0000000105087811 */ /* 0x000fc800078fb8ff */
[----:B------:R-:W-:-:S04]  /*02c0*/  LOP3.LUT R16, R8, 0xf, RZ, 0xc0, !PT ;  /* 0x0000000f08107812 */ /* 0x000fc800078ec0ff */
[----:B------:R-:W-:Y:S02]  /*02d0*/  ISETP.NE.AND P0, PT, R16, RZ, PT ;  /* 0x000000ff1000720c */ /* 0x000fe40003f05270 */
[----:B0-----:R-:W-:Y:S01]  /*02e0*/  I2FP.F32.S32 R6, UR4 ;  /* 0x0000000400067c45 */ /* 0x001fe20008201400 */
[----:B------:R-:W-:Y:S10]  /*02f0*/  @!P1 BRA `(.L_x_37) ;  /* 0x00000004003c9947 */ /* 0x000ff40003800000 */
[----:B------:R-:W0:Y:S01]  /*0300*/  LDCU.64 UR4, c[0x0][0x380] ;  /* 0x00007000ff0477ac */ /* 0x000e220008000a00 */
[----:B------:R-:W-:Y:S01]  /*0310*/  IMAD.WIDE.U32 R4, R9, 0x4, RZ ;  /* 0x0000000409047825 */ /* 0x000fe200078e00ff */
[----:B------:R-:W-:-:S03]  /*0320*/  LOP3.LUT R10, R8, 0xfffff0, RZ, 0xc0, !PT ;  /* 0x00fffff0080a7812 */ /* 0x000fc600078ec0ff */
[----:B------:R-:W-:Y:S02]  /*0330*/  IMAD.U32 R11, RZ, RZ, UR18 ;  /* 0x00000012ff0b7e24 */ /* 0x000fe4000f8e00ff */
[----:B------:R-:W-:Y:S02]  /*0340*/  IMAD.MOV R10, RZ, RZ, -R10 ;  /* 0x000000ffff0a7224 */ /* 0x000fe400078e0a0a */
[----:B------:R-:W-:-:S03]  /*0350*/  IMAD.WIDE.U32 R4, R11, 0x3800, R4 ;  /* 0x000038000b047825 */ /* 0x000fc600078e0004 */
[----:B0-----:R-:W-:-:S04]  /*0360*/  IADD3 R4, P1, PT, R4, UR4, RZ ;  /* 0x0000000404047c10 */ /* 0x001fc8000ff3e0ff */
[----:B------:R-:W-:-:S04]  /*0370*/  IADD3 R4, P2, PT, R4, 0x4000, RZ ;  /* 0x0000400004047810 */ /* 0x000fc80007f5e0ff */
[----:B------:R-:W-:-:S09]  /*0380*/  IADD3.X R5, PT, PT, RZ, UR5, R5, P2, P1 ;  /* 0x00000005ff057c10 */ /* 0x000fd200097e2405 */
.L_x_38:
[----:B------:R-:W2:Y:S04]  /*0390*/  LDG.E R11, desc[UR16][R4.64+-0x4000] ;  /* 0xffc00010040b7981 */ /* 0x000ea8000c1e1900 */
[----:B------:R-:W3:Y:S04]  /*03a0*/  LDG.E R18, desc[UR16][R4.64+-0x3800] ;  /* 0xffc8001004127981 */ /* 0x000ee8000c1e1900 */
[----:B------:R-:W4:Y:S04]  /*03b0*/  LDG.E R20, desc[UR16][R4.64+-0x3000] ;  /* 0xffd0001004147981 */ /* 0x000f28000c1e1900 */
[----:B------:R-:W5:Y:S04]  /*03c0*/  LDG.E R22, desc[UR16][R4.64+-0x2800] ;  /* 0xffd8001004167981 */ /* 0x000f68000c1e1900 */
        /* <DEDUP_REMOVED lines=10> */
[----:B------:R-:W5:Y:S01]  /*0470*/  LDG.E R13, desc[UR16][R4.64+0x3000] ;  /* 0x00300010040d7981 */ /* 0x000f62000c1e1900 */
[----:B--2---:R-:W-:-:S03]  /*0480*/  FSETP.NEU.AND P1, PT, R11, R6, PT ;  /* 0x000000060b00720b */ /* 0x004fc60003f2d000 */
[----:B------:R-:W2:Y:S01]  /*0490*/  LDG.E R11, desc[UR16][R4.64+0x3800] ;  /* 0x00380010040b7981 */ /* 0x000ea2000c1e1900 */
[-C--:B---3--:R-:W-:Y:S02]  /*04a0*/  FSETP.NEU.AND P2, PT, R18, R6.reuse, PT ;  /* 0x000000061200720b */ /* 0x088fe40003f4d000 */
[----:B------:R-:W-:Y:S02]  /*04b0*/  SEL R18, RZ, 0x1, P1 ;  /* 0x00000001ff127807 */ /* 0x000fe40000800000 */
[-C--:B----4-:R-:W-:Y:S02]  /*04c0*/  FSETP.NEU.AND P3, PT, R20, R6.reuse, PT ;  /* 0x000000061400720b */ /* 0x090fe40003f6d000 */
[----:B------:R-:W-:Y:S02]  /*04d0*/  SEL R20, RZ, 0x1, P2 ;  /* 0x00000001ff147807 */ /* 0x000fe40001000000 */
[----:B-----5:R-:W-:Y:S02]  /*04e0*/  FSETP.NEU.AND P4, PT, R22, R6, PT ;  /* 0x000000061600720b */ /* 0x020fe40003f8d000 */
[----:B------:R-:W-:-:S02]  /*04f0*/  IADD3 R20, P5, P6, R20, R0, R18 ;  /* 0x0000000014147210 */ /* 0x000fc40007ebe012 */
[----:B------:R-:W-:Y:S02]  /*0500*/  SEL R18, RZ, 0x1, P3 ;  /* 0x00000001ff127807 */ /* 0x000fe40001800000 */
[----:B------:R-:W-:Y:S02]  /*0510*/  SEL R0, RZ, 0x1, P4 ;  /* 0x00000001ff007807 */ /* 0x000fe40002000000 */
[-C--:B------:R-:W-:Y:S02]  /*0520*/  FSETP.NEU.AND P3, PT, R12, R6.reuse, PT ;  /* 0x000000060c00720b */ /* 0x080fe40003f6d000 */
[----:B------:R-:W-:Y:S02]  /*0530*/  FSETP.NEU.AND P4, PT, R14, R6, PT ;  /* 0x000000060e00720b */ /* 0x000fe40003f8d000 */
[----:B------:R-:W-:Y:S02]  /*0540*/  IADD3 R14, P2, P1, R0, R20, R18 ;  /* 0x00000014000e7210 */ /* 0x000fe4000795e012 */
[----:B------:R-:W-:-:S02]  /*0550*/  SEL R12, RZ, 0x1, P3 ;  /* 0x00000001ff0c7807 */ /* 0x000fc40001800000 */
[----:B------:R-:W-:Y:S02]  /*0560*/  SEL R0, RZ, 0x1, P4 ;  /* 0x00000001ff007807 */ /* 0x000fe40002000000 */
[-C--:B------:R-:W-:Y:S02]  /*0570*/  FSETP.NEU.AND P3, PT, R29, R6.reuse, PT ;  /* 0x000000061d00720b */ /* 0x080fe40003f6d000 */
[----:B------:R-:W-:Y:S02]  /*0580*/  FSETP.NEU.AND P4, PT, R27, R6, PT ;  /* 0x000000061b00720b */ /* 0x000fe40003f8d000 */
[----:B------:R-:W-:Y:S02]  /*0590*/  IADD3.X R18, PT, PT, RZ, R3, RZ, P5, P6 ;  /* 0x00000003ff127210 */ /* 0x000fe40002fec4ff */
        /* <DEDUP_REMOVED lines=18> */
[----:B------:R-:W-:Y:S01]  /*06c0*/  IADD3 R12, P2, P1, R12, R0, R3 ;  /* 0x000000000c0c7210 */ /* 0x000fe2000795e003 */
[----:B------:R-:W-:Y:S01]  /*06d0*/  VIADD R10, R10, 0x10 ;  /* 0x000000100a0a7836 */ /* 0x000fe20000000000 */
[----:B------:R-:W-:-:S02]  /*06e0*/  SEL R3, RZ, 0x1, P3 ;  /* 0x00000001ff037807 */ /* 0x000fc40001800000 */
[----:B------:R-:W-:Y:S02]  /*06f0*/  SEL R0, RZ, 0x1, P4 ;  /* 0x00000001ff007807 */ /* 0x000fe40002000000 */
[----:B------:R-:W-:Y:S02]  /*0700*/  FSETP.NEU.AND P4, PT, R13, R6, PT ;  /* 0x000000060d00720b */ /* 0x000fe40003f8d000 */
[----:B------:R-:W-:Y:S01]  /*0710*/  IADD3.X R13, PT, PT, RZ, R14, RZ, P5, P6 ;  /* 0x0000000eff0d7210 */ /* 0x000fe20002fec4ff */
[----:B------:R-:W-:Y:S01]  /*0720*/  VIADD R9, R9, 0x2000 ;  /* 0x0000200009097836 */ /* 0x000fe20000000000 */
[----:B--2---:R-:W-:Y:S02]  /*0730*/  FSETP.NEU.AND P3, PT, R11, R6, PT ;  /* 0x000000060b00720b */ /* 0x004fe40003f6d000 */
[----:B------:R-:W-:Y:S02]  /*0740*/  IADD3 R11, P5, P6, R0, R12, R3 ;  /* 0x0000000c000b7210 */ /* 0x000fe40007ebe003 */
[----:B------:R-:W-:-:S02]  /*0750*/  SEL R0, RZ, 0x1, P3 ;  /* 0x00000001ff007807 */ /* 0x000fc40001800000 */
[----:B------:R-:W-:Y:S02]  /*0760*/  ISETP.NE.AND P3, PT, R10, RZ, PT ;  /* 0x000000ff0a00720c */ /* 0x000fe40003f65270 */
[----:B------:R-:W-:Y:S02]  /*0770*/  SEL R3, RZ, 0x1, P4 ;  /* 0x00000001ff037807 */ /* 0x000fe40002000000 */
[----:B------:R-:W-:Y:S02]  /*0780*/  IADD3.X R12, PT, PT, RZ, R13, RZ, P2, P1 ;  /* 0x0000000dff0c7210 */ /* 0x000fe400017e24ff */
[----:B------:R-:W-:Y:S02]  /*0790*/  IADD3 R0, P1, P2, R0, R11, R3 ;  /* 0x0000000b00007210 */ /* 0x000fe40007a3e003 */
[----:B------:R-:W-:Y:S02]  /*07a0*/  IADD3 R4, P4, PT, R4, 0x8000, RZ ;  /* 0x0000800004047810 */ /* 0x000fe40007f9e0ff */
[----:B------:R-:W-:-:S03]  /*07b0*/  IADD3.X R3, PT, PT, RZ, R12, RZ, P5, P6 ;  /* 0x0000000cff037210 */ /* 0x000fc60002fec4ff */
[----:B------:R-:W-:Y:S01]  /*07c0*/  IMAD.X R5, RZ, RZ, R5, P4 ;  /* 0x000000ffff057224 */ /* 0x000fe200020e0605 */
[----:B------:R-:W-:Y:S01]  /*07d0*/  IADD3.X R3, PT, PT, RZ, R3, RZ, P1, P2 ;  /* 0x00000003ff037210 */ /* 0x000fe20000fe44ff */
[----:B------:R-:W-:Y:S06]  /*07e0*/  @P3 BRA `(.L_x_38) ;  /* 0xfffffff800e83947 */ /* 0x000fec000383ffff */
.L_x_37:
[----:B------:R-:W-:Y:S05]  /*07f0*/  BSYNC.RECONVERGENT B2 ;  /* 0x0000000000027941 */ /* 0x000fea0003800200 */
.L_x_36:
[----:B------:R-:W-:Y:S05]  /*0800*/  @!P0 BRA `(.L_x_35) ;  /* 0x0000000400608947 */ /* 0x000fea0003800000 */
[----:B------:R-:W-:Y:S01]  /*0810*/  ISETP.GE.U32.AND P1, PT, R16, 0x8, PT ;  /* 0x000000081000780c */ /* 0x000fe20003f26070 */
[----:B------:R-:W-:Y:S01]  /*0820*/  BSSY.RECONVERGENT B2, `(.L_x_39) ;  /* 0x000002a000027945 */ /* 0x000fe20003800200 */
[----:B------:R-:W-:-:S04]  /*0830*/  LOP3.LUT R10, R8, 0x7, RZ, 0xc0, !PT ;  /* 0x00000007080a7812 */ /* 0x000fc800078ec0ff */
[----:B------:R-:W-:-:S07]  /*0840*/  ISETP.NE.AND P0, PT, R10, RZ, PT ;  /* 0x000000ff0a00720c */ /* 0x000fce0003f05270 */
[----:B------:R-:W-:Y:S06]  /*0850*/  @!P1 BRA `(.L_x_40) ;  /* 0x0000000000989947 */ /* 0x000fec0003800000 */
[----:B------:R-:W0:Y:S01]  /*0860*/  LDCU.64 UR4, c[0x0][0x380] ;  /* 0x00007000ff0477ac */ /* 0x000e220008000a00 */
[----:B------:R-:W-:-:S04]  /*0870*/  IADD3 R5, P1, PT, R9, UR9, RZ ;  /* 0x0000000909057c10 */ /* 0x000fc8000ff3e0ff */
[----:B------:R-:W-:Y:S02]  /*0880*/  LEA.HI.X.SX32 R12, R9, RZ, 0x1, P1 ;  /* 0x000000ff090c7211 */ /* 0x000fe400008f0eff */
[----:B0-----:R-:W-:-:S04]  /*0890*/  LEA R4, P1, R5, UR4, 0x2 ;  /* 0x0000000405047c11 */ /* 0x001fc8000f8210ff */
[----:B------:R-:W-:-:S05]  /*08a0*/  LEA.HI.X R5, R5, UR5, R12, 0x2, P1 ;  /* 0x0000000505057c11 */ /* 0x000fca00088f140c */
[----:B------:R-:W2:Y:S04]  /*08b0*/  LDG.E R11, desc[UR16][R4.64] ;  /* 0x00000010040b7981 */ /* 0x000ea8000c1e1900 */
[----:B------:R-:W3:Y:S04]  /*08c0*/  LDG.E R13, desc[UR16][R4.64+0x800] ;  /* 0x00080010040d7981 */ /* 0x000ee8000c1e1900 */
[----:B------:R-:W4:Y:S04]  /*08d0*/  LDG.E R15, desc[UR16][R4.64+0x1000] ;  /* 0x00100010040f7981 */ /* 0x000f28000c1e1900 */
[----:B------:R-:W5:Y:S04]  /*08e0*/  LDG.E R17, desc[UR16][R4.64+0x1800] ;  /* 0x0018001004117981 */ /* 0x000f68000c1e1900 */
[----:B------:R-:W5:Y:S04]  /*08f0*/  LDG.E R19, desc[UR16][R4.64+0x2000] ;  /* 0x0020001004137981 */ /* 0x000f68000c1e1900 */
[----:B------:R-:W5:Y:S04]  /*0900*/  LDG.E R21, desc[UR16][R4.64+0x2800] ;  /* 0x0028001004157981 */ /* 0x000f68000c1e1900 */
[----:B------:R-:W5:Y:S04]  /*0910*/  LDG.E R23, desc[UR16][R4.64+0x3000] ;  /* 0x0030001004177981 */ /* 0x000f68000c1e1900 */
[----:B------:R0:W5:Y:S01]  /*0920*/  LDG.E R25, desc[UR16][R4.64+0x3800] ;  /* 0x0038001004197981 */ /* 0x000162000c1e1900 */
[----:B------:R-:W-:Y:S01]  /*0930*/  VIADD R9, R9, 0x1000 ;  /* 0x0000100009097836 */ /* 0x000fe20000000000 */
[----:B--2---:R-:W-:-:S02]  /*0940*/  FSETP.NEU.AND P1, PT, R11, R6, PT ;  /* 0x000000060b00720b */ /* 0x004fc40003f2d000 */
[-C--:B---3--:R-:W-:Y:S02]  /*0950*/  FSETP.NEU.AND P2, PT, R13, R6.reuse, PT ;  /* 0x000000060d00720b */ /* 0x088fe40003f4d000 */
[----:B------:R-:W-:Y:S02]  /*0960*/  SEL R12, RZ, 0x1, P1 ;  /* 0x00000001ff0c7807 */ /* 0x000fe40000800000 */
[----:B------:R-:W-:Y:S02]  /*0970*/  SEL R11, RZ, 0x1, P2 ;  /* 0x00000001ff0b7807 */ /* 0x000fe40001000000 */
[-C--:B----4-:R-:W-:Y:S02]  /*0980*/  FSETP.NEU.AND P1, PT, R15, R6.reuse, PT ;  /* 0x000000060f00720b */ /* 0x090fe40003f2d000 */
[----:B-----5:R-:W-:Y:S02]  /*0990*/  FSETP.NEU.AND P2, PT, R17, R6, PT ;  /* 0x000000061100720b */ /* 0x020fe40003f4d000 */
[----:B------:R-:W-:-:S02]  /*09a0*/  IADD3 R12, P5, P6, R11, R0, R12 ;  /* 0x000000000b0c7210 */ /* 0x000fc40007ebe00c */
[----:B------:R-:W-:Y:S02]  /*09b0*/  SEL R11, RZ, 0x1, P1 ;  /* 0x00000001ff0b7807 */ /* 0x000fe40000800000 */
[----:B------:R-:W-:Y:S02]  /*09c0*/  SEL R0, RZ, 0x1, P2 ;  /* 0x00000001ff007807 */ /* 0x000fe40001000000 */
[-C--:B------:R-:W-:Y:S02]  /*09d0*/  FSETP.NEU.AND P3, PT, R19, R6.reuse, PT ;  /* 0x000000061300720b */ /* 0x080fe40003f6d000 */
[----:B------:R-:W-:Y:S02]  /*09e0*/  FSETP.NEU.AND P4, PT, R21, R6, PT ;  /* 0x000000061500720b */ /* 0x000fe40003f8d000 */
[----:B------:R-:W-:Y:S02]  /*09f0*/  IADD3 R0, P1, P2, R0, R12, R11 ;  /* 0x0000000c00007210 */ /* 0x000fe40007a3e00b */
[----:B0-----:R-:W-:-:S02]  /*0a00*/  SEL R5, RZ, 0x1, P3 ;  /* 0x00000001ff057807 */ /* 0x001fc40001800000 */
[----:B------:R-:W-:Y:S02]  /*0a10*/  SEL R4, RZ, 0x1, P4 ;  /* 0x00000001ff047807 */ /* 0x000fe40002000000 */
[-C--:B------:R-:W-:Y:S02]  /*0a20*/  FSETP.NEU.AND P4, PT, R23, R6.reuse, PT ;  /* 0x000000061700720b */ /* 0x080fe40003f8d000 */
[----:B------:R-:W-:Y:S02]  /*0a30*/  FSETP.NEU.AND P3, PT, R25, R6, PT ;  /* 0x000000061900720b */ /* 0x000fe40003f6d000 */
[----:B------:R-:W-:Y:S02]  /*0a40*/  IADD3.X R11, PT, PT, RZ, R3, RZ, P5, P6 ;  /* 0x00000003ff0b7210 */ /* 0x000fe40002fec4ff */
[----:B------:R-:W-:Y:S02]  /*0a50*/  IADD3 R4, P5, P6, R4, R0, R5 ;  /* 0x0000000004047210 */ /* 0x000fe40007ebe005 */
[----:B------:R-:W-:-:S02]  /*0a60*/  SEL R3, RZ, 0x1, P4 ;  /* 0x00000001ff037807 */ /* 0x000fc40002000000 */
[----:B------:R-:W-:Y:S02]  /*0a70*/  SEL R0, RZ, 0x1, P3 ;  /* 0x00000001ff007807 */ /* 0x000fe40001800000 */
[----:B------:R-:W-:Y:S02]  /*0a80*/  IADD3.X R5, PT, PT, RZ, R11, RZ, P1, P2 ;  /* 0x0000000bff057210 */ /* 0x000fe40000fe44ff */
[----:B------:R-:W-:Y:S02]  /*0a90*/  IADD3 R0, P1, P2, R0, R4, R3 ;  /* 0x0000000400007210 */ /* 0x000fe40007a3e003 */
[----:B------:R-:W-:-:S04]  /*0aa0*/  IADD3.X R3, PT, PT, RZ, R5, RZ, P5, P6 ;  /* 0x00000005ff037210 */ /* 0x000fc80002fec4ff */
[----:B------:R-:W-:-:S07]  /*0ab0*/  IADD3.X R3, PT, PT, RZ, R3, RZ, P1, P2 ;  /* 0x00000003ff037210 */ /* 0x000fce0000fe44ff */
.L_x_40:
[----:B------:R-:W-:Y:S05]  /*0ac0*/  BSYNC.RECONVERGENT B2 ;  /* 0x0000000000027941 */ /* 0x000fea0003800200 */
.L_x_39:
        /* <DEDUP_REMOVED lines=14> */
[----:B------:R-:W5:Y:S01]  /*0bb0*/  LDG.E R17, desc[UR16][R4.64+0x1800] ;  /* 0x0018001004117981 */ /* 0x000f62000c1e1900 */
[----:B------:R-:W-:Y:S01]  /*0bc0*/  VIADD R9, R9, 0x800 ;  /* 0x0000080009097836 */ /* 0x000fe20000000000 */
[----:B--2---:R-:W-:-:S02]  /*0bd0*/  FSETP.NEU.AND P1, PT, R11, R6, PT ;  /* 0x000000060b00720b */ /* 0x004fc40003f2d000 */
[-C--:B---3--:R-:W-:Y:S02]  /*0be0*/  FSETP.NEU.AND P2, PT, R13, R6.reuse, PT ;  /* 0x000000060d00720b */ /* 0x088fe40003f4d000 */
[----:B------:R-:W-:Y:S02]  /*0bf0*/  SEL R11, RZ, 0x1, P1 ;  /* 0x00000001ff0b7807 */ /* 0x000fe40000800000 */
[-C--:B----4-:R-:W-:Y:S02]  /*0c00*/  FSETP.NEU.AND P3, PT, R15, R6.reuse, PT ;  /* 0x000000060f00720b */ /* 0x090fe40003f6d000 */
[----:B------:R-:W-:Y:S02]  /*0c10*/  SEL R10, RZ, 0x1, P2 ;  /* 0x00000001ff0a7807 */ /* 0x000fe40001000000 */
[----:B-----5:R-:W-:Y:S02]  /*0c20*/  FSETP.NEU.AND P4, PT, R17, R6, PT ;  /* 0x000000061100720b */ /* 0x020fe40003f8d000 */
[----:B------:R-:W-:-:S02]  /*0c30*/  SEL R13, RZ, 0x1, P3 ;  /* 0x00000001ff0d7807 */ /* 0x000fc40001800000 */
[----:B------:R-:W-:Y:S02]  /*0c40*/  SEL R12, RZ, 0x1, P4 ;  /* 0x00000001ff0c7807 */ /* 0x000fe40002000000 */
[----:B------:R-:W-:-:S04]  /*0c50*/  IADD3 R0, P1, P2, R10, R0, R11 ;  /* 0x000000000a007210 */ /* 0x000fc80007a3e00b */
[----:B------:R-:W-:Y:S02]  /*0c60*/  IADD3 R0, P3, P4, R12, R0, R13 ;  /* 0x000000000c007210 */ /* 0x000fe40007c7e00d */
[----:B------:R-:W-:-:S04]  /*0c70*/  IADD3.X R3, PT, PT, RZ, R3, RZ, P1, P2 ;  /* 0x00000003ff037210 */ /* 0x000fc80000fe44ff */
[----:B------:R-:W-:-:S07]  /*0c80*/  IADD3.X R3, PT, PT, RZ, R3, RZ, P3, P4 ;  /* 0x00000003ff037210 */ /* 0x000fce0001fe84ff */
.L_x_42:
[----:B------:R-:W-:Y:S05]  /*0c90*/  BSYNC.RECONVERGENT B2 ;  /* 0x0000000000027941 */ /* 0x000fea0003800200 */
.L_x_41:
[----:B------:R-:W-:Y:S05]  /*0ca0*/  @!P0 BRA `(.L_x_35) ;  /* 0x0000000000388947 */ /* 0x000fea0003800000 */
[----:B------:R-:W0:Y:S01]  /*0cb0*/  LDC.64 R4, c[0x0][0x380] ;  /* 0x0000e000ff047b82 */ /* 0x000e220000000a00 */
[----:B------:R-:W-:Y:S02]  /*0cc0*/  IMAD.U32 R11, RZ, RZ, UR18 ;  /* 0x00000012ff0b7e24 */ /* 0x000fe4000f8e00ff */
[----:B------:R-:W-:Y:S02]  /*0cd0*/  IMAD.MOV R8, RZ, RZ, -R8 ;  /* 0x000000ffff087224 */ /* 0x000fe400078e0a08 */
[----:B0-----:R-:W-:-:S07]  /*0ce0*/  IMAD.WIDE.U32 R4, R11, 0x3800, R4 ;  /* 0x000038000b047825 */ /* 0x001fce00078e0004 */
.L_x_43:
[----:B------:R-:W-:-:S06]  /*0cf0*/  IMAD.WIDE R10, R9, 0x4, R4 ;  /* 0x00000004090a7825 */ /* 0x000fcc00078e0204 */
[----:B------:R-:W2:Y:S01]  /*0d00*/  LDG.E R11, desc[UR16][R10.64] ;  /* 0x000000100a0b7981 */ /* 0x000ea2000c1e1900 */
[----:B------:R-:W-:Y:S02]  /*0d10*/  VIADD R8, R8, 0x1 ;  /* 0x0000000108087836 */ /* 0x000fe40000000000 */
[----:B------:R-:W-:Y:S01]  /*0d20*/  VIADD R9, R9, 0x200 ;  /* 0x0000020009097836 */ /* 0x000fe20000000000 */
[----:B--2---:R-:W-:-:S04]  /*0d30*/  FSETP.NEU.AND P0, PT, R11, R6, PT ;  /* 0x000000060b00720b */ /* 0x004fc80003f0d000 */
[----:B------:R-:W-:Y:S02]  /*0d40*/  SEL R13, RZ, 0x1, P0 ;  /* 0x00000001ff0d7807 */ /* 0x000fe40000000000 */
[----:B------:R-:W-:Y:S02]  /*0d50*/  ISETP.NE.AND P0, PT, R8, RZ, PT ;  /* 0x000000ff0800720c */ /* 0x000fe40003f05270 */
[----:B------:R-:W-:-:S05]  /*0d60*/  IADD3 R0, P1, PT, R0, R13, RZ ;  /* 0x0000000d00007210 */ /* 0x000fca0007f3e0ff */
[----:B------:R-:W-:-:S06]  /*0d70*/  IMAD.X R3, RZ, RZ, R3, P1 ;  /* 0x000000ffff037224 */ /* 0x000fcc00008e0603 */
[----:B------:R-:W-:Y:S05]  /*0d80*/  @P0 BRA `(.L_x_43) ;  /* 0xfffffffc00d80947 */ /* 0x000fea000383ffff */
.L_x_35:
[----:B------:R-:W-:Y:S05]  /*0d90*/  BSYNC.RECONVERGENT B1 ;  /* 0x0000000000017941 */ /* 0x000fea0003800200 */
.L_x_34:
[----:B------:R-:W-:-:S13]  /*0da0*/  ISETP.GE.AND P0, PT, R2, 0x200, PT ;  /* 0x000002000200780c */ /* 0x000fda0003f06270 */
[----:B------:R-:W-:Y:S05]  /*0db0*/  @!P0 BRA `(.L_x_44) ;  /* 0x0000000400308947 */ /* 0x000fea0003800000 */
[----:B------:R-:W0:Y:S01]  /*0dc0*/  S2R R6, SR_LANEID ;  /* 0x0000000000067919 */ /* 0x000e220000000000 */
[----:B------:R-:W1:Y:S04]  /*0dd0*/  SHFL.DOWN PT, R2, R0, 0x1, 0x1f ;  /* 0x08201f0000027f89 */ /* 0x000e6800000e0000 */
        /* <DEDUP_REMOVED lines=25> */
[----:B------:R-:W-:-:S02]  /*0f70*/  @!P1 MOV R4, 0x400 ;  /* 0x0000040000049802 */ /* 0x000fc40000000f00 */
[----:B0-----:R-:W-:-:S04]  /*0f80*/  SEL R0, R0, RZ, !P0 ;  /* 0x000000ff00007207 */ /* 0x001fc80004000000 */
[----:B------:R-:W-:Y:S02]  /*0f90*/  IADD3 R9, P2, PT, R0, R3, RZ ;  /* 0x0000000300097210 */ /* 0x000fe40007f5e0ff */
[----:B------:R-:W-:Y:S02]  /*0fa0*/  @!P1 SHF.R.U32.HI R3, RZ, 0x2, R7 ;  /* 0x00000002ff039819 */ /* 0x000fe40000011607 */
[----:B-1----:R-:W-:Y:S01]  /*0fb0*/  SEL R2, R2, RZ, !P0 ;  /* 0x000000ff02027207 */ /* 0x002fe20004000000 */
[----:B------:R-:W0:Y:S01]  /*0fc0*/  SHFL.DOWN PT, R0, R9, 0x10, 0x1f ;  /* 0x0a001f0009007f89 */ /* 0x000e2200000e0000 */
[----:B------:R-:W-:-:S03]  /*0fd0*/  ISETP.GT.AND P0, PT, R6, 0xf, PT ;  /* 0x0000000f0600780c */ /* 0x000fc60003f04270 */
[----:B------:R-:W-:-:S05]  /*0fe0*/  IMAD.X R11, R2, 0x1, R13, P2 ;  /* 0x00000001020b7824 */ /* 0x000fca00010e060d */
[----:B------:R-:W1:Y:S01]  /*0ff0*/  SHFL.DOWN PT, R2, R11, 0x10, 0x1f ;  /* 0x0a001f000b027f89 */ /* 0x000e6200000e0000 */
[----:B--2---:R-:W-:Y:S02]  /*1000*/  @!P1 LEA R5, R5, R4, 0x18 ;  /* 0x0000000405059211 */ /* 0x004fe400078ec0ff */
[----:B0-----:R-:W-:-:S04]  /*1010*/  SEL R0, R0, RZ, !P0 ;  /* 0x000000ff00007207 */ /* 0x001fc80004000000 */
[----:B------:R-:W-:Y:S02]  /*1020*/  IADD3 R0, P2, PT, R0, R9, RZ ;  /* 0x0000000900007210 */ /* 0x000fe40007f5e0ff */
[----:B-1----:R-:W-:Y:S02]  /*1030*/  SEL R4, R2, RZ, !P0 ;  /* 0x000000ff02047207 */ /* 0x002fe40004000000 */
[----:B------:R-:W-:Y:S02]  /*1040*/  @!P1 LOP3.LUT R2, R3, 0xf8, RZ, 0xc0, !PT ;  /* 0x000000f803029812 */ /* 0x000fe400078ec0ff */
[----:B------:R-:W-:Y:S01]  /*1050*/  ISETP.NE.AND P0, PT, R7, RZ, PT ;  /* 0x000000ff0700720c */ /* 0x000fe20003f05270 */
[----:B------:R-:W-:Y:S02]  /*1060*/  IMAD.X R3, R4, 0x1, R11, P2 ;  /* 0x0000000104037824 */ /* 0x000fe400010e060b */
[----:B------:R-:W-:Y:S02]  /*1070*/  @!P1 IMAD.IADD R5, R2, 0x1, R5 ;  /* 0x0000000102059824 */ /* 0x000fe400078e0205 */
[----:B------:R-:W-:-:S05]  /*1080*/  @!P1 IMAD.MOV.U32 R2, RZ, RZ, R0 ;  /* 0x000000ffff029224 */ /* 0x000fca00078e0000 */
        /* <DEDUP_REMOVED lines=8> */
[----:B--2---:R-:W1:Y:S04]  /*1110*/  LDS.128 R4, [UR4+0x30] ;  /* 0x00003004ff047984 */ /* 0x004e680008000c00 */
[----:B------:R-:W2:Y:S04]  /*1120*/  LDS.128 R20, [UR4+0x40] ;  /* 0x00004004ff147984 */ /* 0x000ea80008000c00 */
[----:B------:R-:W3:Y:S04]  /*1130*/  LDS.128 R16, [UR4+0x50] ;  /* 0x00005004ff107984 */ /* 0x000ee80008000c00 */
[----:B------:R-:W4:Y:S01]  /*1140*/  LDS.128 R12, [UR4+0x60] ;  /* 0x00006004ff0c7984 */ /* 0x000f220008000c00 */
[----:B0-----:R-:W-:-:S04]  /*1150*/  IADD3 R11, P1, P2, R24, R8, R0 ;  /* 0x00000008180b7210 */ /* 0x001fc80007a3e000 */
[----:B------:R-:W-:Y:S02]  /*1160*/  IADD3.X R25, PT, PT, R25, R9, R3, P1, P2 ;  /* 0x0000000919197210 */ /* 0x000fe40000fe4403 */
[----:B-1----:R-:W-:Y:S02]  /*1170*/  IADD3 R3, P1, P2, R4, R11, R26 ;  /* 0x0000000b04037210 */ /* 0x002fe40007a3e01a */
[----:B------:R-:W0:Y:S02]  /*1180*/  LDS.128 R8, [UR4+0x70] ;  /* 0x00007004ff087984 */ /* 0x000e240008000c00 */
[----:B------:R-:W-:Y:S02]  /*1190*/  IADD3.X R5, PT, PT, R5, R25, R27, P1, P2 ;  /* 0x0000001905057210 */ /* 0x000fe40000fe441b */
[----:B------:R-:W1:Y:S01]  /*11a0*/  LDS.128 R24, [UR4+0x80] ;  /* 0x00008004ff187984 */ /* 0x000e620008000c00 */
[----:B--2---:R-:W-:-:S04]  /*11b0*/  IADD3 R3, P1, P2, R20, R3, R6 ;  /* 0x0000000314037210 */ /* 0x004fc80007a3e006 */
[----:B---3--:R-:W-:Y:S02]  /*11c0*/  IADD3 R3, P3, P4, R16, R3, R22 ;  /* 0x0000000310037210 */ /* 0x008fe40007c7e016 */
[----:B------:R-:W-:Y:S02]  /*11d0*/  IADD3.X R7, PT, PT, R21, R5, R7, P1, P2 ;  /* 0x0000000515077210 */ /* 0x000fe40000fe4407 */
[----:B----4-:R-:W-:Y:S02]  /*11e0*/  IADD3 R3, P1, P2, R12, R3, R18 ;  /* 0x000000030c037210 */ /* 0x010fe40007a3e012 */
[----:B------:R-:W-:-:S04]  /*11f0*/  IADD3.X R17, PT, PT, R17, R7, R23, P3, P4 ;  /* 0x0000000711117210 */ /* 0x000fc80001fe8417 */
[----:B------:R-:W-:Y:S02]  /*1200*/  IADD3.X R13, PT, PT, R13, R17, R19, P1, P2 ;  /* 0x000000110d0d7210 */ /* 0x000fe40000fe4413 */
[----:B0-----:R-:W-:-:S04]  /*1210*/  IADD3 R3, P3, P4, R8, R3, R14 ;  /* 0x0000000308037210 */ /* 0x001fc80007c7e00e */
[----:B-1----:R-:W-:Y:S02]  /*1220*/  IADD3 R3, P1, P2, R24, R3, R10 ;  /* 0x0000000318037210 */ /* 0x002fe40007a3e00a */
[----:B------:R-:W-:Y:S02]  /*1230*/  IADD3.X R9, PT, PT, R9, R13, R15, P3, P4 ;  /* 0x0000000d09097210 */ /* 0x000fe40001fe840f */
[----:B------:R-:W-:Y:S02]  /*1240*/  IADD3 R0, P3, PT, R3, R26, RZ ;  /* 0x0000001a03007210 */ /* 0x000fe40007f7e0ff */
[----:B------:R-:W-:-:S05]  /*1250*/  IADD3.X R3, PT, PT, R25, R9, R11, P1, P2 ;  /* 0x0000000919037210 */ /* 0x000fca0000fe440b */
[----:B------:R-:W-:Y:S01]  /*1260*/  IMAD.X R3, R3, 0x1, R27, P3 ;  /* 0x0000000103037824 */ /* 0x000fe200018e061b */
[----:B------:R-:W-:Y:S06]  /*1270*/  BRA `(.L_x_45) ;  /* 0x0000002000087947 */ /* 0x000fec0003800000 */
.L_x_44:
[----:B------:R-:W-:-:S04]  /*1280*/  LOP3.LUT R4, R7, 0x3e0, RZ, 0xc0, !PT ;  /* 0x000003e007047812 */ /* 0x000fc800078ec0ff */
[----:B------:R-:W-:Y:S01]  /*1290*/  LOP3.LUT R9, RZ, R4, RZ, 0x33, !PT ;  /* 0x00000004ff097212 */ /* 0x000fe200078e33ff */
[----:B------:R-:W-:Y:S02]  /*12a0*/  VIADD R5, R4, 0x20 ;  /* 0x0000002004057836 */ /* 0x000fe40000000000 */
[----:B------:R-:W0:Y:S03]  /*12b0*/  S2R R4, SR_LANEID ;  /* 0x0000000000047919 */ /* 0x000e260000000000 */
[----:B------:R-:W-:Y:S01]  /*12c0*/  ISETP.GT.AND P0, PT, R5, R2, PT ;  /* 0x000000020500720c */ /* 0x000fe20003f04270 */
[----:B------:R-:W-:-:S05]  /*12d0*/  IMAD.IADD R5, R2, 0x1, R9 ;  /* 0x0000000102057824 */ /* 0x000fca00078e0209 */
[----:B------:R-:W-:-:S05]  /*12e0*/  SEL R5, R5, 0x1f, P0 ;  /* 0x0000001f05057807 */ /* 0x000fca0000000000 */
[----:B------:R-:W1:Y:S04]  /*12f0*/  SHFL.DOWN PT, R6, R0, 0x1, R5 ;  /* 0x0820000000067989 */ /* 0x000e6800000e0005 */
        /* <DEDUP_REMOVED lines=12> */
[----:B------:R-:W-:Y:S01]  /*13c0*/  IADD3 R11, P1, PT, R6, R9, RZ ;  /* 0x00000009060b7210 */ /* 0x000fe20007f3e0ff */
[----:B------:R-:W-:Y:S01]  /*13d0*/  VIADD R6, R4, 0x4 ;  /* 0x0000000404067836 */ /* 0x000fe20000000000 */
[----:B-1----:R-:W-:-:S03]  /*13e0*/  SEL R8, R8, RZ, !P0 ;  /* 0x000000ff08087207 */ /* 0x002fc60004000000 */
[----:B------:R-:W0:Y:S01]  /*13f0*/  SHFL.DOWN PT, R0, R11, 0x4, R5 ;  /* 0x088000000b007989 */ /* 0x000e2200000e0005 */
[----:B------:R-:W-:Y:S01]  /*1400*/  ISETP.GT.AND P0, PT, R6, R5, PT ;  /* 0x000000050600720c */ /* 0x000fe20003f04270 */
[----:B------:R-:W-:Y:S02]  /*1410*/  IMAD.X R8, R8, 0x1, R12, P1 ;  /* 0x0000000108087824 */ /* 0x000fe400008e060c */
[C---:B------:R-:W-:Y:S01]  /*1420*/  VIADD R6, R4.reuse, 0x8 ;  /* 0x0000000804067836 */ /* 0x040fe20000000000 */
[----:B------:R-:W1:Y:S01]  /*1430*/  @!P2 S2R R12, SR_CgaCtaId ;  /* 0x00000000000ca919 */ /* 0x000e620000008800 */
[----:B------:R-:W-:Y:S01]  /*1440*/  VIADD R4, R4, 0x10 ;  /* 0x0000001004047836 */ /* 0x000fe20000000000 */
[----:B------:R-:W2:Y:S01]  /*1450*/  SHFL.DOWN PT, R3, R8, 0x4, R5 ;  /* 0x0880000008037989 */ /* 0x000ea200000e0005 */
        /* <DEDUP_REMOVED lines=9> */
[----:B------:R-:W-:Y:S02]  /*14f0*/  @!P2 MOV R9, 0x400 ;  /* 0x000004000009a802 */ /* 0x000fe40000000f00 */
[----:B--2---:R-:W-:Y:S01]  /*1500*/  SEL R3, R3, RZ, !P0 ;  /* 0x000000ff03037207 */ /* 0x004fe20004000000 */
[----:B------:R-:W0:Y:S01]  /*1510*/  SHFL.DOWN PT, R0, R6, 0x10, R5 ;  /* 0x0a00000006007989 */ /* 0x000e2200000e0005 */
[----:B------:R-:W-:Y:S02]  /*1520*/  ISETP.GT.AND P0, PT, R4, R5, PT ;  /* 0x000000050400720c */ /* 0x000fe40003f04270 */
[----:B------:R-:W-:Y:S01]  /*1530*/  @!P2 SHF.R.U32.HI R4, RZ, 0x2, R7 ;  /* 0x00000002ff04a819 */ /* 0x000fe20000011607 */
[----:B------:R-:W-:Y:S01]  /*1540*/  IMAD.X R8, R3, 0x1, R10, P1 ;  /* 0x0000000103087824 */ /* 0x000fe200008e060a */
[----:B-1----:R-:W-:-:S02]  /*1550*/  @!P2 LEA R9, R12, R9, 0x18 ;  /* 0x000000090c09a211 */ /* 0x002fc400078ec0ff */
[----:B------:R-:W-:Y:S02]  /*1560*/  @!P2 LOP3.LUT R4, R4, 0xf8, RZ, 0xc0, !PT ;  /* 0x000000f80404a812 */ /* 0x000fe400078ec0ff */
[----:B------:R-:W1:Y:S03]  /*1570*/  SHFL.DOWN PT, R3, R8, 0x10, R5 ;  /* 0x0a00000008037989 */ /* 0x000e6600000e0005 */
[----:B------:R-:W-:Y:S01]  /*1580*/  @!P2 IMAD.IADD R9, R4, 0x1, R9 ;  /* 0x000000010409a824 */ /* 0x000fe200078e0209 */
[----:B0-----:R-:W-:-:S04]  /*1590*/  SEL R0, R0, RZ, !P0 ;  /* 0x000000ff00007207 */ /* 0x001fc80004000000 */
[----:B------:R-:W-:Y:S02]  /*15a0*/  IADD3 R0, P1, PT, R0, R6, RZ ;  /* 0x0000000600007210 */ /* 0x000fe40007f3e0ff */
[----:B-1----:R-:W-:-:S03]  /*15b0*/  SEL R3, R3, RZ, !P0 ;  /* 0x000000ff03037207 */ /* 0x002fc60004000000 */
[----:B------:R-:W-:Y:S01]  /*15c0*/  @!P2 IMAD.MOV.U32 R4, RZ, RZ, R0 ;  /* 0x000000ffff04a224 */ /* 0x000fe200078e0000 */
[----:B------:R-:W-:Y:S01]  /*15d0*/  ISETP.NE.AND P0, PT, R7, RZ, PT ;  /* 0x000000ff0700720c */ /* 0x000fe20003f05270 */
[----:B------:R-:W-:-:S04]  /*15e0*/  IMAD.X R3, R3, 0x1, R8, P1 ;  /* 0x0000000103037824 */ /* 0x000fc800008e0608 */
[----:B------:R-:W-:-:S05]  /*15f0*/  @!P2 IMAD.MOV.U32 R5, RZ, RZ, R3 ;  /* 0x000000ffff05a224 */ /* 0x000fca00078e0003 */
[----:B------:R1:W-:Y:S01]  /*1600*/  @!P2 STS.64 [R9+0x10], R4 ;  /* 0x000010040900a388 */ /* 0x0003e20000000a00 */
[----:B------:R-:W-:Y:S06]  /*1610*/  BAR.SYNC.DEFER_BLOCKING 0x0 ;  /* 0x0000000000007b1d */ /* 0x000fec0000010000 */
[----:B------:R-:W-:Y:S05]  /*1620*/  @P0 BRA `(.L_x_45) ;  /* 0x0000001c001c0947 */ /* 0x000fea0003800000 */
[----:B------:R-:W0:Y:S01]  /*1630*/  S2UR UR5, SR_CgaCtaId ;  /* 0x00000000000579c3 */ /* 0x000e220000008800 */
[----:B------:R-:W-:Y:S01]  /*1640*/  UMOV UR4, 0x400 ;  /* 0x0000040000047882 */ /* 0x000fe20000000000 */
[C---:B------:R-:W-:Y:S02]  /*1650*/  ISETP.GT.AND P1, PT, R2.reuse, 0x20, PT ;  /* 0x000000200200780c */ /* 0x040fe40003f24270 */
[C---:B------:R-:W-:Y:S02]  /*1660*/  ISETP.GT.AND P2, PT, R2.reuse, 0x40, PT ;  /* 0x000000400200780c */ /* 0x040fe40003f44270 */
[----:B------:R-:W-:Y:S01]  /*1670*/  ISETP.GT.AND P6, PT, R2, 0x1a0, PT ;  /* 0x000001a00200780c */ /* 0x000fe20003fc4270 */
[----:B0-----:R-:W-:-:S09]  /*1680*/  ULEA UR4, UR5, UR4, 0x18 ;  /* 0x0000000405047291 */ /* 0x001fd2000f8ec0ff */
[----:B------:R-:W0:Y:S04]  /*1690*/  LDS.64 R20, [UR4+0x18] ;  /* 0x00001804ff147984 */ /* 0x000e280008000a00 */
[----:B-1----:R-:W1:Y:S04]  /*16a0*/  LDS.128 R4, [UR4+0x20] ;  /* 0x00002004ff047984 */ /* 0x002e680008000c00 */
[----:B------:R-:W2:Y:S04]  /*16b0*/  LDS.128 R16, [UR4+0x30] ;  /* 0x00003004ff107984 */ /* 0x000ea80008000c00 */
[----:B------:R-:W3:Y:S04]  /*16c0*/  LDS.128 R8, [UR4+0x40] ;  /* 0x00004004ff087984 */ /* 0x000ee80008000c00 */
[----:B------:R-:W4:Y:S04]  /*16d0*/  LDS.128 R12, [UR4+0x50] ;  /* 0x00005004ff0c7984 */ /* 0x000f280008000c00 */
[----:B------:R-:W-:Y:S01]  /*16e0*/  LDS.128 R24, [UR4+0x70] ;  /* 0x00007004ff187984 */ /* 0x000fe20008000c00 */
[----:B0-----:R-:W-:-:S02]  /*16f0*/  SEL R22, R20, RZ, P1 ;  /* 0x000000ff14167207 */ /* 0x001fc40000800000 */
[----:B------:R-:W-:Y:S02]  /*1700*/  SEL R20, R21, RZ, P1 ;  /* 0x000000ff15147207 */ /* 0x000fe40000800000 */
[----:B-1----:R-:W-:Y:S02]  /*1710*/  SEL R23, R4, RZ, P2 ;  /* 0x000000ff04177207 */ /* 0x002fe40001000000 */
[----:B------:R-:W-:Y:S02]  /*1720*/  SEL R4, R5, RZ, P2 ;  /* 0x000000ff05047207 */ /* 0x000fe40001000000 */
[C---:B------:R-:W-:Y:S02]  /*1730*/  ISETP.GT.AND P1, PT, R2.reuse, 0x60, PT ;  /* 0x000000600200780c */ /* 0x040fe40003f24270 */
[----:B------:R-:W-:Y:S02]  /*1740*/  IADD3 R22, P3, P4, R23, R22, R0 ;  /* 0x0000001617167210 */ /* 0x000fe40007c7e000 */
[----:B------:R-:W-:-:S02]  /*1750*/  ISETP.GT.AND P2, PT, R2, 0x80, PT ;  /* 0x000000800200780c */ /* 0x000fc40003f44270 */
[----:B------:R-:W-:Y:S02]  /*1760*/  SEL R21, R6, RZ, P1 ;  /* 0x000000ff06157207 */ /* 0x000fe40000800000 */
[----:B------:R-:W-:Y:S02]  /*1770*/  SEL R0, R7, RZ, P1 ;  /* 0x000000ff07007207 */ /* 0x000fe40000800000 */
[----:B------:R-:W-:Y:S02]  /*1780*/  IADD3.X R3, PT, PT, R4, R20, R3, P3, P4 ;  /* 0x0000001404037210 */ /* 0x000fe40001fe8403 */
[----:B------:R-:W0:Y:S01]  /*1790*/  LDS.128 R4, [UR4+0x60] ;  /* 0x00006004ff047984 */ /* 0x000e220008000c00 */
[----:B--2---:R-:W-:Y:S02]  /*17a0*/  SEL R16, R16, RZ, P2 ;  /* 0x000000ff10107207 */ /* 0x004fe40001000000 */
[----:B------:R-:W-:Y:S02]  /*17b0*/  SEL R20, R17, RZ, P2 ;  /* 0x000000ff11147207 */ /* 0x000fe40001000000 */
[----:B------:R-:W-:-:S02]  /*17c0*/  IADD3 R16, P3, P4, R16, R22, R21 ;  /* 0x0000001610107210 */ /* 0x000fc40007c7e015 */
[----:B------:R-:W-:Y:S02]  /*17d0*/  ISETP.GT.AND P2, PT, R2, 0xa0, PT ;  /* 0x000000a00200780c */ /* 0x000fe40003f44270 */
[----:B------:R-:W-:Y:S02]  /*17e0*/  IADD3.X R3, PT, PT, R20, R3, R0, P3, P4 ;  /* 0x0000000314037210 */ /* 0x000fe40001fe8400 */
[----:B------:R-:W1:Y:S01]  /*17f0*/  LDS.128 R20, [UR4+0x80] ;  /* 0x00008004ff147984 */ /* 0x000e620008000c00 */
[----:B------:R-:W-:Y:S02]  /*1800*/  ISETP.GT.AND P1, PT, R2, 0xc0, PT ;  /* 0x000000c00200780c */ /* 0x000fe40003f24270 */
[----:B------:R-:W-:Y:S02]  /*1810*/  SEL R17, R18, RZ, P2 ;  /* 0x000000ff12117207 */ /* 0x000fe40001000000 */
[----:B---3--:R-:W-:Y:S02]  /*1820*/  SEL R8, R8, RZ, P1 ;  /* 0x000000ff08087207 */ /* 0x008fe40000800000 */
[----:B------:R-:W-:-:S02]  /*1830*/  SEL R18, R19, RZ, P2 ;  /* 0x000000ff13127207 */ /* 0x000fc40001000000 */
[C---:B------:R-:W-:Y:S02]  /*1840*/  ISETP.GT.AND P2, PT, R2.reuse, 0xe0, PT ;  /* 0x000000e00200780c */ /* 0x040fe40003f44270 */
[----:B------:R-:W-:Y:S02]  /*1850*/  ISETP.GT.AND P3, PT, R2, 0x100, PT ;  /* 0x000001000200780c */ /* 0x000fe40003f64270 */
[----:B------:R-:W-:Y:S02]  /*1860*/  IADD3 R0, P4, P5, R8, R16, R17 ;  /* 0x0000001008007210 */ /* 0x000fe40007d9e011 */
[----:B------:R-:W-:Y:S02]  /*1870*/  SEL R16, R9, RZ, P1 ;  /* 0x000000ff09107207 */ /* 0x000fe40000800000 */
[----:B------:R-:W-:Y:S02]  /*1880*/  SEL R8, R10, RZ, P2 ;  /* 0x000000ff0a087207 */ /* 0x000fe40001000000 */
[----:B----4-:R-:W-:-:S02]  /*1890*/  SEL R9, R12, RZ, P3 ;  /* 0x000000ff0c097207 */ /* 0x010fc40001800000 */
[----:B------:R-:W-:Y:S02]  /*18a0*/  ISETP.GT.AND P1, PT, R2, 0x120, PT ;  /* 0x000001200200780c */ /* 0x000fe40003f24270 */
[----:B------:R-:W-:Y:S02]  /*18b0*/  SEL R11, R11, RZ, P2 ;  /* 0x000000ff0b0b7207 */ /* 0x000fe40001000000 */
[----:B------:R-:W-:Y:S02]  /*18c0*/  IADD3.X R3, PT, PT, R16, R3, R18, P4, P5 ;  /* 0x0000000310037210 */ /* 0x000fe400027ea412 */
[----:B------:R-:W-:Y:S02]  /*18d0*/  SEL R10, R13, RZ, P3 ;  /* 0x000000ff0d0a7207 */ /* 0x000fe40001800000 */
[----:B------:R-:W-:Y:S02]  /*18e0*/  IADD3 R8, P3, P4, R9, R0, R8 ;  /* 0x0000000009087210 */ /* 0x000fe40007c7e008 */
[----:B------:R-:W-:-:S02]  /*18f0*/  ISETP.GT.AND P2, PT, R2, 0x140, PT ;  /* 0x000001400200780c */ /* 0x000fc40003f44270 */
[----:B------:R-:W-:Y:S02]  /*1900*/  SEL R9, R14, RZ, P1 ;  /* 0x000000ff0e097207 */ /* 0x000fe40000800000 */
[----:B------:R-:W-:Y:S02]  /*1910*/  SEL R14, R15, RZ, P1 ;  /* 0x000000ff0f0e7207 */ /* 0x000fe40000800000 */
[----:B------:R-:W-:Y:S02]  /*1920*/  ISETP.GT.AND P1, PT, R2, 0x160, PT ;  /* 0x000001600200780c */ /* 0x000fe40003f24270 */
[----:B0-----:R-:W-:Y:S02]  /*1930*/  SEL R0, R4, RZ, P2 ;  /* 0x000000ff04007207 */ /* 0x001fe40001000000 */
[----:B------:R-:W-:Y:S02]  /*1940*/  ISETP.GT.AND P5, PT, R2, 0x180, PT ;  /* 0x000001800200780c */ /* 0x000fe40003fa4270 */
[----:B------:R-:W-:-:S02]  /*1950*/  IADD3.X R10, PT, PT, R10, R3, R11, P3, P4 ;  /* 0x000000030a0a7210 */ /* 0x000fc40001fe840b */
[----:B------:R-:W-:Y:S02]  /*1960*/  SEL R3, R6, RZ, P1 ;  /* 0x000000ff06037207 */ /* 0x000fe40000800000 */
[----:B------:R-:W-:Y:S02]  /*1970*/  SEL R7, R7, RZ, P1 ;  /* 0x000000ff07077207 */ /* 0x000fe40000800000 */
[----:B------:R-:W-:Y:S02]  /*1980*/  SEL R5, R5, RZ, P2 ;  /* 0x000000ff05057207 */ /* 0x000fe40001000000 */
[----:B------:R-:W-:Y:S02]  /*1990*/  IADD3 R0, P1, P3, R0, R8, R9 ;  /* 0x0000000800007210 */ /* 0x000fe40007b3e009 */
[----:B------:R-:W-:Y:S02]  /*19a0*/  SEL R4, R24, RZ, P5 ;  /* 0x000000ff18047207 */ /* 0x000fe40002800000 */
[----:B------:R-:W-:-:S02]  /*19b0*/  ISETP.GT.AND P2, PT, R2, 0x1c0, PT ;  /* 0x000001c00200780c */ /* 0x000fc40003f44270 */
[----:B------:R-:W-:Y:S02]  /*19c0*/  IADD3.X R5, PT, PT, R5, R10, R14, P1, P3 ;  /* 0x0000000a05057210 */ /* 0x000fe40000fe640e */
[----:B------:R-:W-:Y:S02]  /*19d0*/  IADD3 R4, P3, P4, R4, R0, R3 ;  /* 0x0000000004047210 */ /* 0x000fe40007c7e003 */
[----:B------:R-:W-:Y:S02]  /*19e0*/  SEL R0, R26, RZ, P6 ;  /* 0x000000ff1a007207 */ /* 0x000fe40003000000 */
[----:B-1----:R-:W-:Y:S02]  /*19f0*/  SEL R3, R20, RZ, P2 ;  /* 0x000000ff14037207 */ /* 0x002fe40001000000 */
[----:B------:R-:W-:Y:S02]  /*1a00*/  ISETP.GT.AND P1, PT, R2, 0x1e0, PT ;  /* 0x000001e00200780c */ /* 0x000fe40003f24270 */
[----:B------:R-:W-:-:S02]  /*1a10*/  SEL R24, R25, RZ, P5 ;  /* 0x000000ff19187207 */ /* 0x000fc40002800000 */
[----:B------:R-:W-:Y:S02]  /*1a20*/  SEL R27, R27, RZ, P6 ;  /* 0x000000ff1b1b7207 */ /* 0x000fe40003000000 */
[----:B------:R-:W-:Y:S02]  /*1a30*/  IADD3 R3, P5, P6, R3, R4, R0 ;  /* 0x0000000403037210 */ /* 0x000fe40007ebe000 */
[----:B------:R-:W-:Y:S02]  /*1a40*/  SEL R0, R22, RZ, P1 ;  /* 0x000000ff16007207 */ /* 0x000fe40000800000 */
[----:B------:R-:W-:Y:S02]  /*1a50*/  IADD3.X R4, PT, PT, R24, R5, R7, P3, P4 ;  /* 0x0000000518047210 */ /* 0x000fe40001fe8407 */
[----:B------:R-:W-:Y:S02]  /*1a60*/  SEL R2, R21, RZ, P2 ;  /* 0x000000ff15027207 */ /* 0x000fe40001000000 */
[----:B------:R-:W-:-:S02]  /*1a70*/  IADD3 R0, P2, PT, R0, R3, RZ ;  /* 0x0000000300007210 */ /* 0x000fc40007f5e0ff */
[----:B------:R-:W-:Y:S02]  /*1a80*/  SEL R3, R23, RZ, P1 ;  /* 0x000000ff17037207 */ /* 0x000fe40000800000 */
[----:B------:R-:W-:-:S05]  /*1a90*/  IADD3.X R2, PT, PT, R2, R4, R27, P5, P6 ;  /* 0x0000000402027210 */ /* 0x000fca0002fec41b */
[----:B------:R-:W-:Y:S01]  /*1aa0*/  IMAD.X R3, R3, 0x1, R2, P2 ;  /* 0x0000000103037824 */ /* 0x000fe200010e0602 */
[----:B------:R-:W-:Y:S06]  /*1ab0*/  BRA `(.L_x_45) ;  /* 0x0000001400f87947 */ /* 0x000fec0003800000 */
.L_x_31:
[----:B------:R-:W0:Y:S01]  /*1ac0*/  S2R R4, SR_TID.X ;  /* 0x0000000000047919 */ /* 0x000e220000002100 */
[----:B------:R-:W1:Y:S01]  /*1ad0*/  LDC.64 R2, c[0x0][0x380] ;  /* 0x0000e000ff027b82 */ /* 0x000e620000000a00 */
[----:B------:R-:W2:Y:S01]  /*1ae0*/  LDCU UR6, c[0x0][0x388] ;  /* 0x00007100ff0677ac */ /* 0x000ea20008000800 */
[----:B0-----:R-:W-:-:S04]  /*1af0*/  VIADD R5, R4, UR9 ;  /* 0x0000000904057c36 */ /* 0x001fc80008000000 */
[----:B-1----:R-:W-:-:S05]  /*1b00*/  IMAD.WIDE.U32 R2, R5, 0x4, R2 ;  /* 0x0000000405027825 */ /* 0x002fca00078e0002 */
[----:B------:R-:W3:Y:S04]  /*1b10*/  LDG.E R13, desc[UR16][R2.64] ;  /* 0x00000010020d7981 */ /* 0x000ee8000c1e1900 */
[----:B------:R-:W4:Y:S04]  /*1b20*/  LDG.E R6, desc[UR16][R2.64+0x1800] ;  /* 0x0018001002067981 */ /* 0x000f28000c1e1900 */
[----:B------:R-:W5:Y:S04]  /*1b30*/  LDG.E R0, desc[UR16][R2.64+0x800] ;  /* 0x0008001002007981 */ /* 0x000f68000c1e1900 */
[----:B------:R-:W5:Y:S04]  /*1b40*/  LDG.E R5, desc[UR16][R2.64+0x1000] ;  /* 0x0010001002057981 */ /* 0x000f68000c1e1900 */
[----:B------:R-:W5:Y:S04]  /*1b50*/  LDG.E R7, desc[UR16][R2.64+0x2000] ;  /* 0x0020001002077981 */ /* 0x000f68000c1e1900 */
[----:B------:R-:W5:Y:S04]  /*1b60*/  LDG.E R10, desc[UR16][R2.64+0x2800] ;  /* 0x00280010020a7981 */ /* 0x000f68000c1e1900 */
[----:B------:R0:W5:Y:S01]  /*1b70*/  LDG.E R11, desc[UR16][R2.64+0x3000] ;  /* 0x00300010020b7981 */ /* 0x000162000c1e1900 */
[----:B--2---:R-:W-:-:S04]  /*1b80*/  I2FP.F32.S32 R12, UR6 ;  /* 0x00000006000c7c45 */ /* 0x004fc80008201400 */
[----:B------:R-:W-:-:S13]  /*1b90*/  R2UR UR19, R12 ;  /* 0x000000000c1372ca */ /* 0x000fda00000e0000 */
[----:B---3--:R-:W-:-:S04]  /*1ba0*/  FSETP.NEU.AND P0, PT, R13, UR19, PT ;  /* 0x000000130d007c0b */ /* 0x008fc8000bf0d000 */
[----:B------:R-:W-:Y:S02]  /*1bb0*/  SEL R12, RZ, 0x1, P0 ;  /* 0x00000001ff0c7807 */ /* 0x000fe40000000000 */
[----:B----4-:R-:W-:Y:S02]  /*1bc0*/  FSETP.NEU.AND P0, PT, R6, UR19, PT ;  /* 0x0000001306007c0b */ /* 0x010fe4000bf0d000 */
[----:B-----5:R-:W-:Y:S02]  /*1bd0*/  FSETP.NEU.AND P1, PT, R0, UR19, PT ;  /* 0x0000001300007c0b */ /* 0x020fe4000bf2d000 */
[----:B0-----:R-:W-:Y:S02]  /*1be0*/  SEL R2, RZ, 0x1, P0 ;  /* 0x00000001ff027807 */ /* 0x001fe40000000000 */
[----:B------:R-:W-:Y:S02]  /*1bf0*/  FSETP.NEU.AND P2, PT, R5, UR19, PT ;  /* 0x0000001305007c0b */ /* 0x000fe4000bf4d000 */
[----:B------:R-:W-:-:S02]  /*1c00*/  ISETP.GE.U32.AND P0, PT, R14, UR5, PT ;  /* 0x000000050e007c0c */ /* 0x000fc4000bf06070 */
[----:B------:R-:W-:Y:S02]  /*1c10*/  SEL R5, RZ, 0x1, P1 ;  /* 0x00000001ff057807 */ /* 0x000fe40000800000 */
[----:B------:R-:W-:Y:S02]  /*1c20*/  SEL R0, RZ, 0x1, P2 ;  /* 0x00000001ff007807 */ /* 0x000fe40001000000 */
[----:B------:R-:W-:Y:S02]  /*1c30*/  FSETP.NEU.AND P3, PT, R7, UR19, PT ;  /* 0x0000001307007c0b */ /* 0x000fe4000bf6d000 */
[----:B------:R-:W-:Y:S02]  /*1c40*/  ISETP.GE.U32.AND.EX P0, PT, R15, UR4, PT, P0 ;  /* 0x000000040f007c0c */ /* 0x000fe4000bf06100 */
[----:B------:R-:W-:Y:S02]  /*1c50*/  IADD3 R0, P1, P2, R0, R5, R12 ;  /* 0x0000000500007210 */ /* 0x000fe40007a3e00c */
[----:B------:R-:W-:-:S02]  /*1c60*/  SEL R3, RZ, 0x1, P3 ;  /* 0x00000001ff037807 */ /* 0x000fc40001800000 */
[----:B------:R-:W-:Y:S02]  /*1c70*/  FSETP.NEU.AND P5, PT, R10, UR19, PT ;  /* 0x000000130a007c0b */ /* 0x000fe4000bfad000 */
[----:B------:R-:W-:Y:S02]  /*1c80*/  FSETP.NEU.AND P6, PT, R11, UR19, PT ;  /* 0x000000130b007c0b */ /* 0x000fe4000bfcd000 */
[----:B------:R-:W-:Y:S02]  /*1c90*/  IADD3 R0, P3, P4, R3, R0, R2 ;  /* 0x0000000003007210 */ /* 0x000fe40007c7e002 */
[----:B------:R-:W-:Y:S02]  /*1ca0*/  SEL R2, RZ, 0x1, P5 ;  /* 0x00000001ff027807 */ /* 0x000fe40002800000 */
[----:B------:R-:W-:Y:S02]  /*1cb0*/  SEL R3, RZ, 0x1, P6 ;  /* 0x00000001ff037807 */ /* 0x000fe40003000000 */
[----:B------:R-:W-:-:S02]  /*1cc0*/  IADD3.X R5, PT, PT, RZ, RZ, RZ, P1, P2 ;  /* 0x000000ffff057210 */ /* 0x000fc40000fe44ff */
[----:B------:R-:W-:Y:S02]  /*1cd0*/  IADD3 R0, P1, P2, R3, R0, R2 ;  /* 0x0000000003007210 */ /* 0x000fe40007a3e002 */
[----:B------:R-:W-:-:S04]  /*1ce0*/  IADD3.X R5, PT, PT, RZ, R5, RZ, P3, P4 ;  /* 0x00000005ff057210 */ /* 0x000fc80001fe84ff */
[----:B------:R-:W-:Y:S01]  /*1cf0*/  IADD3.X R5, PT, PT, RZ, R5, RZ, P1, P2 ;  /* 0x00000005ff057210 */ /* 0x000fe20000fe44ff */
[----:B------:R-:W-:Y:S06]  /*1d00*/  @!P0 BRA `(.L_x_46) ;  /* 0x0000001000388947 */ /* 0x000fec0003800000 */
[----:B------:R-:W-:Y:S01]  /*1d10*/  UIADD3 UR7, UP0, UPT, UR5, UR9, URZ ;  /* 0x0000000905077290 */ /* 0x000fe2000ff1e0ff */
[----:B------:R-:W-:Y:S01]  /*1d20*/  IADD3 R18, P2, PT, R8, -0xe00, RZ ;  /* 0xfffff20008127810 */ /* 0x000fe20007f5e0ff */
[----:B------:R-:W0:Y:S01]  /*1d30*/  LDCU.64 UR12, c[0x0][0x380] ;  /* 0x00007000ff0c77ac */ /* 0x000e220008000a00 */
[----:B------:R-:W-:Y:S02]  /*1d40*/  LOP3.LUT R3, RZ, R4, RZ, 0x33, !PT ;  /* 0x00000004ff037212 */ /* 0x000fe400078e33ff */
[----:B------:R-:W-:Y:S01]  /*1d50*/  IADD3.X R7, PT, PT, R9, -0x1, RZ, P2, !PT ;  /* 0xffffffff09077810 */ /* 0x000fe200017fe4ff */
[----:B------:R-:W-:Y:S01]  /*1d60*/  UIADD3.X UR8, UPT, UPT, URZ, UR4, URZ, UP0, !UPT ;  /* 0x00000004ff087290 */ /* 0x000fe200087fe4ff */
[----:B------:R-:W-:Y:S01]  /*1d70*/  ISETP.LT.U32.AND P0, PT, R18, UR7, PT ;  /* 0x0000000712007c0c */ /* 0x000fe2000bf01070 */
[----:B------:R-:W-:Y:S01]  /*1d80*/  UMOV UR6, UR5 ;  /* 0x0000000500067c82 */ /* 0x000fe20008000000 */
[----:B------:R-:W-:Y:S01]  /*1d90*/  IADD3 R10, P1, PT, R4, UR7, RZ ;  /* 0x00000007040a7c10 */ /* 0x000fe2000ff3e0ff */
[----:B------:R-:W-:Y:S01]  /*1da0*/  UMOV UR4, URZ ;  /* 0x000000ff00047c82 */ /* 0x000fe20008000000 */
[----:B------:R-:W-:Y:S01]  /*1db0*/  IADD3 R3, PT, PT, R8, -UR5, R3 ;  /* 0x8000000508037c10 */ /* 0x000fe2000fffe003 */
[----:B------:R-:W-:Y:S01]  /*1dc0*/  IMAD.U32 R6, RZ, RZ, UR8 ;  /* 0x00000008ff067e24 */ /* 0x000fe2000f8e00ff */
[----:B------:R-:W-:Y:S01]  /*1dd0*/  UMOV UR10, UR8 ;  /* 0x00000008000a7c82 */ /* 0x000fe20008000000 */
[----:B------:R-:W-:-:S03]  /*1de0*/  IMAD.X R11, RZ, RZ, UR8, P1 ;  /* 0x00000008ff0b7e24 */ /* 0x000fc600088e06ff */
[----:B------:R-:W-:Y:S01]  /*1df0*/  ISETP.GT.U32.AND.EX P0, PT, R6, R7, PT, P0 ;  /* 0x000000070600720c */ /* 0x000fe20003f04100 */
[----:B------:R-:W-:Y:S01]  /*1e00*/  VIADD R6, R3, -UR9 ;  /* 0x8000000903067c36 */ /* 0x000fe20008000000 */
[----:B------:R-:W-:Y:S01]  /*1e10*/  UMOV UR9, UR7 ;  /* 0x0000000700097c82 */ /* 0x000fe20008000000 */
[----:B0-----:R-:W-:-:S04]  /*1e20*/  LEA R2, P2, R10, UR12, 0x2 ;  /* 0x0000000c0a027c11 */ /* 0x001fc8000f8410ff */
[----:B------:R-:W-:Y:S02]  /*1e30*/  IADD3 R2, P1, PT, R2, 0x4000, RZ ;  /* 0x0000400002027810 */ /* 0x000fe40007f3e0ff */
[----:B------:R-:W-:-:S05]  /*1e40*/  LEA.HI.X R10, R10, UR13, R11, 0x2, P2 ;  /* 0x0000000d0a0a7c11 */ /* 0x000fca00090f140b */
[----:B------:R-:W-:Y:S01]  /*1e50*/  IMAD.X R3, RZ, RZ, R10, P1 ;  /* 0x000000ffff037224 */ /* 0x000fe200008e060a */
[----:B------:R-:W-:Y:S06]  /*1e60*/  @P0 BRA `(.L_x_47) ;  /* 0x0000000000ec0947 */ /* 0x000fec0003800000 */
[----:B------:R-:W0:Y:S01]  /*1e70*/  LDC.64 R8, c[0x0][0x3c0] ;  /* 0x0000f000ff087b82 */ /* 0x000e220000000a00 */
[----:B------:R-:W1:Y:S01]  /*1e80*/  LDCU UR11, c[0x0][0x3c8] ;  /* 0x00007900ff0b77ac */ /* 0x000e620008000800 */
[----:B------:R-:W2:Y:S01]  /*1e90*/  LDCU.64 UR12, c[0x0][0x380] ;  /* 0x00007000ff0c77ac */ /* 0x000ea20008000a00 */
[----:B------:R-:W-:Y:S01]  /*1ea0*/  NOP ;  /* 0x0000000000007918 */ /* 0x000fe20000000000 */
.L_x_48:
[----:B------:R-:W-:-:S05]  /*1eb0*/  IADD3 R11, P0, PT, R4, UR7, RZ ;  /* 0x00000007040b7c10 */ /* 0x000fca000ff1e0ff */
[----:B------:R-:W-:Y:S01]  /*1ec0*/  IMAD.X R12, RZ, RZ, UR8, P0 ;  /* 0x00000008ff0c7e24 */ /* 0x000fe200080e06ff */
[----:B--2---:R-:W-:-:S04]  /*1ed0*/  LEA R10, P0, R11, UR12, 0x2 ;  /* 0x0000000c0b0a7c11 */ /* 0x004fc8000f8010ff */
[----:B------:R-:W-:-:S05]  /*1ee0*/  LEA.HI.X R11, R11, UR13, R12, 0x2, P0 ;  /* 0x0000000d0b0b7c11 */ /* 0x000fca00080f140c */
[----:B------:R-:W2:Y:S04]  /*1ef0*/  LDG.E R19, desc[UR16][R10.64] ;  /* 0x000000100a137981 */ /* 0x000ea8000c1e1900 */
[----:B------:R-:W3:Y:S04]  /*1f00*/  LDG.E R12, desc[UR16][R10.64+0x800] ;  /* 0x000800100a0c7981 */ /* 0x000ee8000c1e1900 */
[----:B------:R-:W4:Y:S04]  /*1f10*/  LDG.E R13, desc[UR16][R10.64+0x1000] ;  /* 0x001000100a0d7981 */ /* 0x000f28000c1e1900 */
[----:B------:R-:W5:Y:S04]  /*1f20*/  LDG.E R14, desc[UR16][R10.64+0x1800] ;  /* 0x001800100a0e7981 */ /* 0x000f68000c1e1900 */
[----:B------:R-:W5:Y:S04]  /*1f30*/  LDG.E R15, desc[UR16][R10.64+0x2000] ;  /* 0x002000100a0f7981 */ /* 0x000f68000c1e1900 */
[----:B------:R-:W5:Y:S04]  /*1f40*/  LDG.E R16, desc[UR16][R10.64+0x2800] ;  /* 0x002800100a107981 */ /* 0x000f68000c1e1900 */
[----:B------:R0:W5:Y:S01]  /*1f50*/  LDG.E R17, desc[UR16][R10.64+0x3000] ;  /* 0x003000100a117981 */ /* 0x000162000c1e1900 */
[----:B-1----:R-:W-:-:S04]  /*1f60*/  UIMAD UR14, UR11, 0xe00, URZ ;  /* 0x00000e000b0e78a4 */ /* 0x002fc8000f8e02ff */
[----:B------:R-:W-:Y:S02]  /*1f70*/  USHF.R.S32.HI UR15, URZ, 0x1f, UR14 ;  /* 0x0000001fff0f7899 */ /* 0x000fe4000801140e */
[----:B------:R-:W-:Y:S01]  /*1f80*/  UIADD3 UR5, UP0, UPT, UR14, UR9, URZ ;  /* 0x000000090e057290 */ /* 0x000fe2000ff1e0ff */
[----:B0-----:R-:W-:-:S03]  /*1f90*/  IADD3 R10, P3, PT, R8, -UR7, RZ ;  /* 0x80000007080a7c10 */ /* 0x001fc6000ff7e0ff */
[----:B------:R-:W-:Y:S01]  /*1fa0*/  UIADD3.X UR6, UPT, UPT, UR15, UR10, URZ, UP0, !UPT ;  /* 0x0000000a0f067290 */ /* 0x000fe200087fe4ff */
[----:B--2---:R-:W-:Y:S02]  /*1fb0*/  FSETP.NEU.AND P0, PT, R19, UR19, PT ;  /* 0x0000001313007c0b */ /* 0x004fe4000bf0d000 */
[----:B---3--:R-:W-:Y:S02]  /*1fc0*/  FSETP.NEU.AND P1, PT, R12, UR19, PT ;  /* 0x000000130c007c0b */ /* 0x008fe4000bf2d000 */
[----:B------:R-:W-:Y:S02]  /*1fd0*/  SEL R12, RZ, 0x1, P0 ;  /* 0x00000001ff0c7807 */ /* 0x000fe40000000000 */
[----:B------:R-:W-:Y:S02]  /*1fe0*/  SEL R19, RZ, 0x1, P1 ;  /* 0x00000001ff137807 */ /* 0x000fe40000800000 */
[----:B----4-:R-:W-:Y:S02]  /*1ff0*/  FSETP.NEU.AND P0, PT, R13, UR19, PT ;  /* 0x000000130d007c0b */ /* 0x010fe4000bf0d000 */
[----:B-----5:R-:W-:-:S02]  /*2000*/  FSETP.NEU.AND P5, PT, R14, UR19, PT ;  /* 0x000000130e007c0b */ /* 0x020fc4000bfad000 */
[----:B------:R-:W-:Y:S02]  /*2010*/  IADD3 R0, P2, P1, R19, R0, R12 ;  /* 0x0000000013007210 */ /* 0x000fe4000795e00c */
[----:B------:R-:W-:Y:S02]  /*2020*/  FSETP.NEU.AND P4, PT, R15, UR19, PT ;  /* 0x000000130f007c0b */ /* 0x000fe4000bf8d000 */
[----:B------:R-:W-:Y:S02]  /*2030*/  SEL R12, RZ, 0x1, P0 ;  /* 0x00000001ff0c7807 */ /* 0x000fe40000000000 */
[----:B------:R-:W-:Y:S02]  /*2040*/  SEL R11, RZ, 0x1, P5 ;  /* 0x00000001ff0b7807 */ /* 0x000fe40002800000 */
[----:B------:R-:W-:Y:S02]  /*2050*/  FSETP.NEU.AND P6, PT, R16, UR19, PT ;  /* 0x0000001310007c0b */ /* 0x000fe4000bfcd000 */
[----:B------:R-:W-:-:S02]  /*2060*/  ISETP.GE.U32.AND P0, PT, R10, UR14, PT ;  /* 0x0000000e0a007c0c */ /* 0x000fc4000bf06070 */
[----:B------:R-:W-:Y:S02]  /*2070*/  SEL R10, RZ, 0x1, P4 ;  /* 0x00000001ff0a7807 */ /* 0x000fe40002000000 */
[----:B------:R-:W-:Y:S02]  /*2080*/  IADD3 R0, P4, P5, R11, R0, R12 ;  /* 0x000000000b007210 */ /* 0x000fe40007d9e00c */
[----:B------:R-:W-:Y:S02]  /*2090*/  SEL R11, RZ, 0x1, P6 ;  /* 0x00000001ff0b7807 */ /* 0x000fe40003000000 */
[----:B------:R-:W-:Y:S02]  /*20a0*/  IADD3.X R5, PT, PT, RZ, R5, RZ, P2, P1 ;  /* 0x00000005ff057210 */ /* 0x000fe400017e24ff */
[----:B------:R-:W-:Y:S02]  /*20b0*/  IADD3 R0, P1, P2, R11, R0, R10 ;  /* 0x000000000b007210 */ /* 0x000fe40007a3e00a */
[----:B------:R-:W-:-:S02]  /*20c0*/  IADD3.X R10, PT, PT, R9, ~UR8, RZ, P3, !PT ;  /* 0x80000008090a7c10 */ /* 0x000fc40009ffe4ff */
[----:B------:R-:W-:Y:S02]  /*20d0*/  FSETP.NEU.AND P6, PT, R17, UR19, PT ;  /* 0x0000001311007c0b */ /* 0x000fe4000bfcd000 */
[----:B------:R-:W-:Y:S02]  /*20e0*/  ISETP.GE.U32.AND.EX P0, PT, R10, UR15, PT, P0 ;  /* 0x0000000f0a007c0c */ /* 0x000fe4000bf06100 */
[----:B------:R-:W-:Y:S02]  /*20f0*/  SEL R11, RZ, 0x1, P6 ;  /* 0x00000001ff0b7807 */ /* 0x000fe40003000000 */
[----:B------:R-:W-:Y:S02]  /*2100*/  IADD3.X R5, PT, PT, RZ, R5, RZ, P4, P5 ;  /* 0x00000005ff057210 */ /* 0x000fe400027ea4ff */
[----:B------:R-:W-:Y:S02]  /*2110*/  IADD3 R0, P3, PT, R0, R11, RZ ;  /* 0x0000000b00007210 */ /* 0x000fe40007f7e0ff */
[----:B------:R-:W-:-:S05]  /*2120*/  IADD3.X R5, PT, PT, RZ, R5, RZ, P1, P2 ;  /* 0x00000005ff057210 */ /* 0x000fca0000fe44ff */
[----:B------:R-:W-:Y:S01]  /*2130*/  IMAD.X R5, RZ, RZ, R5, P3 ;  /* 0x000000ffff057224 */ /* 0x000fe200018e0605 */
[----:B------:R-:W-:Y:S06]  /*2140*/  @!P0 BRA `(.L_x_46) ;  /* 0x0000000c00288947 */ /* 0x000fec0003800000 */
[----:B------:R-:W-:Y:S02]  /*2150*/  UIADD3 UR7, UP0, UPT, UR14, UR7, URZ ;  /* 0x000000070e077290 */ /* 0x000fe4000ff1e0ff */
[----:B------:R-:W-:Y:S01]  /*2160*/  IMAD.U32 R11, RZ, RZ, UR14 ;  /* 0x0000000eff0b7e24 */ /* 0x000fe2000f8e00ff */
[----:B------:R-:W-:Y:S01]  /*2170*/  UIADD3 UR4, UPT, UPT, UR4, 0x1, URZ ;  /* 0x0000000104047890 */ /* 0x000fe2000fffe0ff */
[----:B------:R-:W-:Y:S01]  /*2180*/  VIADD R6, R6, -UR14 ;  /* 0x8000000e06067c36 */ /* 0x000fe20008000000 */
[----:B------:R-:W-:Y:S01]  /*2190*/  UIADD3.X UR8, UPT, UPT, UR15, UR8, URZ, UP0, !UPT ;  /* 0x000000080f087290 */ /* 0x000fe200087fe4ff */
[----:B------:R-:W-:Y:S01]  /*21a0*/  IMAD.WIDE R2, R11, 0x4, R2 ;  /* 0x000000040b027825 */ /* 0x000fe200078e0202 */
[----:B------:R-:W-:Y:S01]  /*21b0*/  ISETP.LT.U32.AND P0, PT, R18, UR7, PT ;  /* 0x0000000712007c0c */ /* 0x000fe2000bf01070 */
[----:B------:R-:W-:Y:S01]  /*21c0*/  UMOV UR9, UR5 ;  /* 0x0000000500097c82 */ /* 0x000fe20008000000 */
[----:B------:R-:W-:Y:S02]  /*21d0*/  UMOV UR10, UR6 ;  /* 0x00000006000a7c82 */ /* 0x000fe40008000000 */
[----:B------:R-:W-:-:S05]  /*21e0*/  IMAD.U32 R10, RZ, RZ, UR8 ;  /* 0x00000008ff0a7e24 */ /* 0x000fca000f8e00ff */
[----:B------:R-:W-:-:S13]  /*21f0*/  ISETP.GT.U32.AND.EX P0, PT, R10, R7, PT, P0 ;  /* 0x000000070a00720c */ /* 0x000fda0003f04100 */
[----:B------:R-:W-:Y:S05]  /*2200*/  @!P0 BRA `(.L_x_48) ;  /* 0xfffffffc00288947 */ /* 0x000fea000383ffff */
[----:B------:R-:W-:-:S05]  /*2210*/  UMOV UR6, UR14 ;  /* 0x0000000e00067c82 */ /* 0x000fca0008000000 */
.L_x_47:
[C---:B------:R-:W-:Y:S01]  /*2220*/  VIADD R7, R8.reuse, -UR7 ;  /* 0x8000000708077c36 */ /* 0x040fe20008000000 */
[----:B------:R-:W-:Y:S01]  /*2230*/  ISETP.LE.U32.AND P1, PT, R8, UR7, PT ;  /* 0x0000000708007c0c */ /* 0x000fe2000bf23070 */
[----:B------:R-:W-:Y:S01]  /*2240*/  IMAD.U32 R10, RZ, RZ, UR8 ;  /* 0x00000008ff0a7e24 */ /* 0x000fe2000f8e00ff */
[----:B------:R-:W-:Y:S02]  /*2250*/  BSSY.RECONVERGENT B1, `(.L_x_46) ;  /* 0x00000b9000017945 */ /* 0x000fe40003800200 */
[----:B------:R-:W-:-:S04]  /*2260*/  ISETP.GE.AND P0, PT, R4, R7, PT ;  /* 0x000000070400720c */ /* 0x000fc80003f06270 */
[----:B------:R-:W-:-:S13]  /*2270*/  ISETP.GE.U32.OR.EX P0, PT, R10, R9, P0, P1 ;  /* 0x000000090a00720c */ /* 0x000fda0000706510 */
[----:B------:R-:W-:Y:S05]  /*2280*/  @P0 BRA `(.L_x_49) ;  /* 0x0000000800d40947 */ /* 0x000fea0003800000 */
[----:B------:R-:W-:Y:S01]  /*2290*/  UIMAD UR5, UR18, 0xe00, URZ ;  /* 0x00000e00120578a4 */ /* 0x000fe2000f8e02ff */
[----:B------:R-:W-:Y:S01]  /*22a0*/  LOP3.LUT R7, RZ, R4, RZ, 0x33, !PT ;  /* 0x00000004ff077212 */ /* 0x000fe200078e33ff */
[----:B------:R-:W-:Y:S01]  /*22b0*/  UIMAD UR14, UR4, UR11, URZ ;  /* 0x0000000b040e72a4 */ /* 0x000fe2000f8e02ff */
[----:B------:R-:W-:Y:S01]  /*22c0*/  BSSY.RECONVERGENT B2, `(.L_x_50) ;  /* 0x0000055000027945 */ /* 0x000fe20003800200 */
[----:B------:R-:W-:-:S04]  /*22d0*/  UIADD3 UR5, UPT, UPT, UR5, UR6, URZ ;  /* 0x0000000605057290 */ /* 0x000fc8000fffe0ff */
[----:B------:R-:W-:Y:S02]  /*22e0*/  IMAD.U32 R9, RZ, RZ, UR14 ;  /* 0x0000000eff097e24 */ /* 0x000fe4000f8e00ff */
[----:B------:R-:W-:Y:S01]  /*22f0*/  IADD3 R8, PT, PT, R8, -UR5, R7 ;  /* 0x8000000508087c10 */ /* 0x000fe2000fffe007 */
[----:B------:R-:W-:-:S04]  /*2300*/  IMAD.MOV.U32 R7, RZ, RZ, R4 ;  /* 0x000000ffff077224 */ /* 0x000fc800078e0004 */
[----:B------:R-:W-:-:S05]  /*2310*/  IMAD R8, R9, -0xe00, R8 ;  /* 0xfffff20009087824 */ /* 0x000fca00078e0208 */
[C---:B------:R-:W-:Y:S02]  /*2320*/  ISETP.GE.U32.AND P1, PT, R8.reuse, 0x1e00, PT ;  /* 0x00001e000800780c */ /* 0x040fe40003f26070 */
[----:B------:R-:W-:-:S04]  /*2330*/  LEA.HI R22, R8, 0x1, RZ, 0x17 ;  /* 0x0000000108167811 */ /* 0x000fc800078fb8ff */
[----:B------:R-:W-:-:S04]  /*2340*/  LOP3.LUT R24, R22, 0xf, RZ, 0xc0, !PT ;  /* 0x0000000f16187812 */ /* 0x000fc800078ec0ff */
[----:B------:R-:W-:-:S03]  /*2350*/  ISETP.NE.AND P0, PT, R24, RZ, PT ;  /* 0x000000ff1800720c */ /* 0x000fc60003f05270 */
[----:B------:R-:W-:Y:S10]  /*2360*/  @!P1 BRA `(.L_x_51) ;  /* 0x0000000400289947 */ /* 0x000ff40003800000 */
[----:B------:R-:W-:-:S04]  /*2370*/  LEA.HI R7, R6, 0x1, RZ, 0x17 ;  /* 0x0000000106077811 */ /* 0x000fc800078fb8ff */
[----:B------:R-:W-:Y:S01]  /*2380*/  LOP3.LUT R8, R7, 0xfffff0, RZ, 0xc0, !PT ;  /* 0x00fffff007087812 */ /* 0x000fe200078ec0ff */
[----:B------:R-:W-:-:S04]  /*2390*/  IMAD.MOV.U32 R7, RZ, RZ, R4 ;  /* 0x000000ffff077224 */ /* 0x000fc800078e0004 */
[----:B------:R-:W-:-:S07]  /*23a0*/  IMAD.MOV R8, RZ, RZ, -R8 ;  /* 0x000000ffff087224 */ /* 0x000fce00078e0a08 */
.L_x_52:
        /* <DEDUP_REMOVED lines=16> */
[----:B------:R-:W-:-:S02]  /*24b0*/  VIADD R8, R8, 0x10 ;  /* 0x0000001008087836 */ /* 0x000fc40000000000 */
[----:B------:R-:W-:Y:S01]  /*24c0*/  VIADD R7, R7, 0x2000 ;  /* 0x0000200007077836 */ /* 0x000fe20000000000 */
[----:B--2---:R-:W-:Y:S02]  /*24d0*/  FSETP.NEU.AND P1, PT, R26, UR19, PT ;  /* 0x000000131a007c0b */ /* 0x004fe4000bf2d000 */
[----:B---3--:R-:W-:Y:S02]  /*24e0*/  FSETP.NEU.AND P2, PT, R21, UR19, PT ;  /* 0x0000001315007c0b */ /* 0x008fe4000bf4d000 */
[----:B------:R-:W-:Y:S02]  /*24f0*/  SEL R21, RZ, 0x1, P1 ;  /* 0x00000001ff157807 */ /* 0x000fe40000800000 */
[----:B----4-:R-:W-:Y:S02]  /*2500*/  FSETP.NEU.AND P3, PT, R23, UR19, PT ;  /* 0x0000001317007c0b */ /* 0x010fe4000bf6d000 */
[----:B------:R-:W-:Y:S02]  /*2510*/  SEL R23, RZ, 0x1, P2 ;  /* 0x00000001ff177807 */ /* 0x000fe40001000000 */
[----:B-----5:R-:W-:-:S02]  /*2520*/  FSETP.NEU.AND P1, PT, R25, UR19, PT ;  /* 0x0000001319007c0b */ /* 0x020fc4000bf2d000 */
[----:B------:R-:W-:Y:S02]  /*2530*/  IADD3 R23, P5, P6, R23, R0, R21 ;  /* 0x0000000017177210 */ /* 0x000fe40007ebe015 */
[----:B------:R-:W-:Y:S02]  /*2540*/  SEL R21, RZ, 0x1, P3 ;  /* 0x00000001ff157807 */ /* 0x000fe40001800000 */
[----:B------:R-:W-:Y:S02]  /*2550*/  SEL R0, RZ, 0x1, P1 ;  /* 0x00000001ff007807 */ /* 0x000fe40000800000 */
[----:B------:R-:W-:Y:S02]  /*2560*/  FSETP.NEU.AND P3, PT, R19, UR19, PT ;  /* 0x0000001313007c0b */ /* 0x000fe4000bf6d000 */
[----:B------:R-:W-:Y:S02]  /*2570*/  FSETP.NEU.AND P4, PT, R20, UR19, PT ;  /* 0x0000001314007c0b */ /* 0x000fe4000bf8d000 */
[----:B------:R-:W-:-:S02]  /*2580*/  IADD3 R20, P2, P1, R0, R23, R21 ;  /* 0x0000001700147210 */ /* 0x000fc4000795e015 */
[----:B------:R-:W-:Y:S02]  /*2590*/  SEL R19, RZ, 0x1, P3 ;  /* 0x00000001ff137807 */ /* 0x000fe40001800000 */
[----:B------:R-:W-:Y:S02]  /*25a0*/  SEL R0, RZ, 0x1, P4 ;  /* 0x00000001ff007807 */ /* 0x000fe40002000000 */
[----:B------:R-:W-:Y:S02]  /*25b0*/  FSETP.NEU.AND P3, PT, R18, UR19, PT ;  /* 0x0000001312007c0b */ /* 0x000fe4000bf6d000 */
[----:B------:R-:W-:Y:S02]  /*25c0*/  FSETP.NEU.AND P4, PT, R17, UR19, PT ;  /* 0x0000001311007c0b */ /* 0x000fe4000bf8d000 */
[----:B------:R-:W-:Y:S02]  /*25d0*/  IADD3.X R18, PT, PT, RZ, R5, RZ, P5, P6 ;  /* 0x00000005ff127210 */ /* 0x000fe40002fec4ff */
        /* <DEDUP_REMOVED lines=26> */
[----:B------:R-:W-:Y:S02]  /*2780*/  ISETP.NE.AND P3, PT, R8, RZ, PT ;  /* 0x000000ff0800720c */ /* 0x000fe40003f65270 */
[----:B------:R-:W-:Y:S02]  /*2790*/  SEL R5, RZ, 0x1, P4 ;  /* 0x00000001ff057807 */ /* 0x000fe40002000000 */
[----:B------:R-:W-:Y:S02]  /*27a0*/  IADD3.X R10, PT, PT, RZ, R10, RZ, P2, P1 ;  /* 0x0000000aff0a7210 */ /* 0x000fe400017e24ff */
[----:B------:R-:W-:Y:S02]  /*27b0*/  IADD3 R0, P1, P2, R0, R9, R5 ;  /* 0x0000000900007210 */ /* 0x000fe40007a3e005 */
[----:B------:R-:W-:-:S02]  /*27c0*/  IADD3 R2, P4, PT, R2, 0x8000, RZ ;  /* 0x0000800002027810 */ /* 0x000fc40007f9e0ff */
[----:B------:R-:W-:-:S03]  /*27d0*/  IADD3.X R5, PT, PT, RZ, R10, RZ, P5, P6 ;  /* 0x0000000aff057210 */ /* 0x000fc60002fec4ff */
[----:B------:R-:W-:Y:S01]  /*27e0*/  IMAD.X R3, RZ, RZ, R3, P4 ;  /* 0x000000ffff037224 */ /* 0x000fe200020e0603 */
[----:B------:R-:W-:Y:S01]  /*27f0*/  IADD3.X R5, PT, PT, RZ, R5, RZ, P1, P2 ;  /* 0x00000005ff057210 */ /* 0x000fe20000fe44ff */
[----:B------:R-:W-:Y:S06]  /*2800*/  @P3 BRA `(.L_x_52) ;  /* 0xfffffff800e83947 */ /* 0x000fec000383ffff */
.L_x_51:
[----:B------:R-:W-:Y:S05]  /*2810*/  BSYNC.RECONVERGENT B2 ;  /* 0x0000000000027941 */ /* 0x000fea0003800200 */
.L_x_50:
[----:B------:R-:W-:Y:S05]  /*2820*/  @!P0 BRA `(.L_x_49) ;  /* 0x00000004006c8947 */ /* 0x000fea0003800000 */
[----:B------:R-:W-:Y:S01]  /*2830*/  ISETP.GE.U32.AND P1, PT, R24, 0x8, PT ;  /* 0x000000081800780c */ /* 0x000fe20003f26070 */
[----:B------:R-:W-:Y:S01]  /*2840*/  BSSY.RECONVERGENT B2, `(.L_x_53) ;  /* 0x0000029000027945 */ /* 0x000fe20003800200 */
[----:B------:R-:W-:-:S04]  /*2850*/  LOP3.LUT R15, R22, 0x7, RZ, 0xc0, !PT ;  /* 0x00000007160f7812 */ /* 0x000fc800078ec0ff */
[----:B------:R-:W-:-:S07]  /*2860*/  ISETP.NE.AND P0, PT, R15, RZ, PT ;  /* 0x000000ff0f00720c */ /* 0x000fce0003f05270 */
[----:B------:R-:W-:Y:S06]  /*2870*/  @!P1 BRA `(.L_x_54) ;  /* 0x0000000000949947 */ /* 0x000fec0003800000 */
[----:B------:R-:W-:-:S05]  /*2880*/  IADD3 R3, P1, PT, R7, UR7, RZ ;  /* 0x0000000707037c10 */ /* 0x000fca000ff3e0ff */
[----:B------:R-:W-:Y:S01]  /*2890*/  IMAD.X R8, RZ, RZ, UR8, P1 ;  /* 0x00000008ff087e24 */ /* 0x000fe200088e06ff */
[----:B------:R-:W-:-:S04]  /*28a0*/  LEA R2, P1, R3, UR12, 0x2 ;  /* 0x0000000c03027c11 */ /* 0x000fc8000f8210ff */
        /* <DEDUP_REMOVED lines=10> */
[----:B--2---:R-:W-:-:S02]  /*2950*/  FSETP.NEU.AND P1, PT, R16, UR19, PT ;  /* 0x0000001310007c0b */ /* 0x004fc4000bf2d000 */
[----:B---3--:R-:W-:Y:S02]  /*2960*/  FSETP.NEU.AND P2, PT, R8, UR19, PT ;  /* 0x0000001308007c0b */ /* 0x008fe4000bf4d000 */
[----:B------:R-:W-:Y:S02]  /*2970*/  SEL R8, RZ, 0x1, P1 ;  /* 0x00000001ff087807 */ /* 0x000fe40000800000 */
[----:B------:R-:W-:Y:S02]  /*2980*/  SEL R17, RZ, 0x1, P2 ;  /* 0x00000001ff117807 */ /* 0x000fe40001000000 */
[----:B----4-:R-:W-:Y:S02]  /*2990*/  FSETP.NEU.AND P1, PT, R9, UR19, PT ;  /* 0x0000001309007c0b */ /* 0x010fe4000bf2d000 */
[----:B-----5:R-:W-:Y:S02]  /*29a0*/  FSETP.NEU.AND P2, PT, R10, UR19, PT ;  /* 0x000000130a007c0b */ /* 0x020fe4000bf4d000 */
[----:B------:R-:W-:-:S02]  /*29b0*/  IADD3 R8, P5, P6, R17, R0, R8 ;  /* 0x0000000011087210 */ /* 0x000fc40007ebe008 */
[----:B------:R-:W-:Y:S02]  /*29c0*/  SEL R9, RZ, 0x1, P1 ;  /* 0x00000001ff097807 */ /* 0x000fe40000800000 */
[----:B------:R-:W-:Y:S02]  /*29d0*/  SEL R0, RZ, 0x1, P2 ;  /* 0x00000001ff007807 */ /* 0x000fe40001000000 */
[----:B------:R-:W-:Y:S02]  /*29e0*/  FSETP.NEU.AND P3, PT, R11, UR19, PT ;  /* 0x000000130b007c0b */ /* 0x000fe4000bf6d000 */
[----:B------:R-:W-:Y:S02]  /*29f0*/  FSETP.NEU.AND P4, PT, R12, UR19, PT ;  /* 0x000000130c007c0b */ /* 0x000fe4000bf8d000 */
[----:B------:R-:W-:Y:S02]  /*2a00*/  IADD3 R0, P1, P2, R0, R8, R9 ;  /* 0x0000000800007210 */ /* 0x000fe40007a3e009 */
[----:B0-----:R-:W-:-:S02]  /*2a10*/  SEL R3, RZ, 0x1, P3 ;  /* 0x00000001ff037807 */ /* 0x001fc40001800000 */
[----:B------:R-:W-:Y:S02]  /*2a20*/  SEL R2, RZ, 0x1, P4 ;  /* 0x00000001ff027807 */ /* 0x000fe40002000000 */
[----:B------:R-:W-:Y:S02]  /*2a30*/  FSETP.NEU.AND P4, PT, R13, UR19, PT ;  /* 0x000000130d007c0b */ /* 0x000fe4000bf8d000 */
[----:B------:R-:W-:Y:S02]  /*2a40*/  FSETP.NEU.AND P3, PT, R14, UR19, PT ;  /* 0x000000130e007c0b */ /* 0x000fe4000bf6d000 */
        /* <DEDUP_REMOVED lines=8> */
.L_x_54:
[----:B------:R-:W-:Y:S05]  /*2ad0*/  BSYNC.RECONVERGENT B2 ;  /* 0x0000000000027941 */ /* 0x000fea0003800200 */
.L_x_53:
[----:B------:R-:W-:Y:S05]  /*2ae0*/  @!P0 BRA `(.L_x_49) ;  /* 0x0000000000bc8947 */ /* 0x000fea0003800000 */
[----:B------:R-:W-:Y:S01]  /*2af0*/  ISETP.GE.U32.AND P1, PT, R15, 0x4, PT ;  /* 0x000000040f00780c */ /* 0x000fe20003f26070 */
[----:B------:R-:W-:Y:S01]  /*2b00*/  BSSY.RECONVERGENT B2, `(.L_x_55) ;  /* 0x0000018000027945 */ /* 0x000fe20003800200 */
[----:B------:R-:W-:-:S11]  /*2b10*/  LOP3.LUT P0, RZ, R22, 0x3, RZ, 0xc0, !PT ;  /* 0x0000000316ff7812 */ /* 0x000fd6000780c0ff */
[----:B------:R-:W-:Y:S05]  /*2b20*/  @!P1 BRA `(.L_x_56) ;  /* 0x0000000000549947 */ /* 0x000fea0003800000 */
[----:B------:R-:W-:-:S05]  /*2b30*/  IADD3 R3, P1, PT, R7, UR7, RZ ;  /* 0x0000000707037c10 */ /* 0x000fca000ff3e0ff */
[----:B------:R-:W-:Y:S01]  /*2b40*/  IMAD.X R8, RZ, RZ, UR8, P1 ;  /* 0x00000008ff087e24 */ /* 0x000fe200088e06ff */
[----:B------:R-:W-:-:S04]  /*2b50*/  LEA R2, P1, R3, UR12, 0x2 ;  /* 0x0000000c03027c11 */ /* 0x000fc8000f8210ff */
[----:B------:R-:W-:-:S05]  /*2b60*/  LEA.HI.X R3, R3, UR13, R8, 0x2, P1 ;  /* 0x0000000d03037c11 */ /* 0x000fca00088f1408 */
[----:B------:R-:W2:Y:S04]  /*2b70*/  LDG.E R11, desc[UR16][R2.64] ;  /* 0x00000010020b7981 */ /* 0x000ea8000c1e1900 */
[----:B------:R-:W3:Y:S04]  /*2b80*/  LDG.E R8, desc[UR16][R2.64+0x800] ;  /* 0x0008001002087981 */ /* 0x000ee8000c1e1900 */
[----:B------:R-:W4:Y:S04]  /*2b90*/  LDG.E R9, desc[UR16][R2.64+0x1000] ;  /* 0x0010001002097981 */ /* 0x000f28000c1e1900 */
[----:B------:R-:W5:Y:S01]  /*2ba0*/  LDG.E R10, desc[UR16][R2.64+0x1800] ;  /* 0x00180010020a7981 */ /* 0x000f62000c1e1900 */
[----:B------:R-:W-:Y:S01]  /*2bb0*/  VIADD R7, R7, 0x800 ;  /* 0x0000080007077836 */ /* 0x000fe20000000000 */
[----:B--2---:R-:W-:-:S02]  /*2bc0*/  FSETP.NEU.AND P1, PT, R11, UR19, PT ;  /* 0x000000130b007c0b */ /* 0x004fc4000bf2d000 */
[----:B---3--:R-:W-:Y:S02]  /*2bd0*/  FSETP.NEU.AND P2, PT, R8, UR19, PT ;  /* 0x0000001308007c0b */ /* 0x008fe4000bf4d000 */
[----:B----4-:R-:W-:Y:S02]  /*2be0*/  FSETP.NEU.AND P3, PT, R9, UR19, PT ;  /* 0x0000001309007c0b */ /* 0x010fe4000bf6d000 */
[----:B------:R-:W-:Y:S02]  /*2bf0*/  SEL R9, RZ, 0x1, P1 ;  /* 0x00000001ff097807 */ /* 0x000fe40000800000 */
[----:B-----5:R-:W-:Y:S02]  /*2c00*/  FSETP.NEU.AND P4, PT, R10, UR19, PT ;  /* 0x000000130a007c0b */ /* 0x020fe4000bf8d000 */
[----:B------:R-:W-:Y:S02]  /*2c10*/  SEL R8, RZ, 0x1, P2 ;  /* 0x00000001ff087807 */ /* 0x000fe40001000000 */
[----:B------:R-:W-:-:S02]  /*2c20*/  SEL R11, RZ, 0x1, P3 ;  /* 0x00000001ff0b7807 */ /* 0x000fc40001800000 */
[----:B------:R-:W-:Y:S02]  /*2c30*/  SEL R10, RZ, 0x1, P4 ;  /* 0x00000001ff0a7807 */ /* 0x000fe40002000000 */
[----:B------:R-:W-:-:S04]  /*2c40*/  IADD3 R0, P1, P2, R8, R0, R9 ;  /* 0x0000000008007210 */ /* 0x000fc80007a3e009 */
[----:B------:R-:W-:Y:S02]  /*2c50*/  IADD3 R0, P3, P4, R10, R0, R11 ;  /* 0x000000000a007210 */ /* 0x000fe40007c7e00b */
[----:B------:R-:W-:-:S04]  /*2c60*/  IADD3.X R5, PT, PT, RZ, R5, RZ, P1, P2 ;  /* 0x00000005ff057210 */ /* 0x000fc80000fe44ff */
[----:B------:R-:W-:-:S07]  /*2c70*/  IADD3.X R5, PT, PT, RZ, R5, RZ, P3, P4 ;  /* 0x00000005ff057210 */ /* 0x000fce0001fe84ff */
.L_x_56:
[----:B------:R-:W-:Y:S05]  /*2c80*/  BSYNC.RECONVERGENT B2 ;  /* 0x0000000000027941 */ /* 0x000fea0003800200 */
.L_x_55:
[----:B------:R-:W-:Y:S05]  /*2c90*/  @!P0 BRA `(.L_x_49) ;  /* 0x0000000000508947 */ /* 0x000fea0003800000 */
[----:B------:R-:W-:Y:S02]  /*2ca0*/  LOP3.LUT R2, R6, 0xffff, RZ, 0xc0, !PT ;  /* 0x0000ffff06027812 */ /* 0x000fe400078ec0ff */
[----:B------:R-:W-:Y:S02]  /*2cb0*/  IADD3 R9, P0, PT, R7, UR9, RZ ;  /* 0x0000000907097c10 */ /* 0x000fe4000ff1e0ff */
[----:B------:R-:W-:Y:S02]  /*2cc0*/  LEA.HI R2, R2, 0x1, RZ, 0x17 ;  /* 0x0000000102027811 */ /* 0x000fe400078fb8ff */
[----:B------:R-:W-:Y:S01]  /*2cd0*/  LEA R8, P1, R9, UR12, 0x2 ;  /* 0x0000000c09087c11 */ /* 0x000fe2000f8210ff */
[----:B------:R-:W-:Y:S01]  /*2ce0*/  IMAD.X R6, RZ, RZ, UR10, P0 ;  /* 0x0000000aff067e24 */ /* 0x000fe200080e06ff */
[----:B------:R-:W-:-:S04]  /*2cf0*/  LOP3.LUT R2, R2, 0x3, RZ, 0xc0, !PT ;  /* 0x0000000302027812 */ /* 0x000fc800078ec0ff */
[----:B------:R-:W-:Y:S01]  /*2d00*/  LEA.HI.X R9, R9, UR13, R6, 0x2, P1 ;  /* 0x0000000d09097c11 */ /* 0x000fe200088f1406 */
[----:B------:R-:W-:-:S07]  /*2d10*/  IMAD.MOV R6, RZ, RZ, -R2 ;  /* 0x000000ffff067224 */ /* 0x000fce00078e0a02 */
.L_x_57:
[----:B------:R-:W-:Y:S02]  /*2d20*/  IMAD.MOV.U32 R2, RZ, RZ, R8 ;  /* 0x000000ffff027224 */ /* 0x000fe400078e0008 */
[----:B------:R-:W-:-:S05]  /*2d30*/  IMAD.MOV.U32 R3, RZ, RZ, R9 ;  /* 0x000000ffff037224 */ /* 0x000fca00078e0009 */
[----:B------:R-:W2:Y:S01]  /*2d40*/  LDG.E R2, desc[UR16][R2.64] ;  /* 0x0000001002027981 */ /* 0x000ea2000c1e1900 */
[----:B------:R-:W-:Y:S01]  /*2d50*/  VIADD R6, R6, 0x1 ;  /* 0x0000000106067836 */ /* 0x000fe20000000000 */
[----:B------:R-:W-:-:S05]  /*2d60*/  IADD3 R8, P2, PT, R8, 0x800, RZ ;  /* 0x0000080008087810 */ /* 0x000fca0007f5e0ff */
[----:B------:R-:W-:Y:S01]  /*2d70*/  IMAD.X R9, RZ, RZ, R9, P2 ;  /* 0x000000ffff097224 */ /* 0x000fe200010e0609 */
[----:B--2---:R-:W-:-:S04]  /*2d80*/  FSETP.NEU.AND P0, PT, R2, UR19, PT ;  /* 0x0000001302007c0b */ /* 0x004fc8000bf0d000 */
[----:B------:R-:W-:Y:S02]  /*2d90*/  SEL R7, RZ, 0x1, P0 ;  /* 0x00000001ff077807 */ /* 0x000fe40000000000 */
[----:B------:R-:W-:Y:S02]  /*2da0*/  ISETP.NE.AND P0, PT, R6, RZ, PT ;  /* 0x000000ff0600720c */ /* 0x000fe40003f05270 */
[----:B------:R-:W-:-:S05]  /*2db0*/  IADD3 R0, P1, PT, R0, R7, RZ ;  /* 0x0000000700007210 */ /* 0x000fca0007f3e0ff */
[----:B------:R-:W-:-:S06]  /*2dc0*/  IMAD.X R5, RZ, RZ, R5, P1 ;  /* 0x000000ffff057224 */ /* 0x000fcc00008e0605 */
[----:B------:R-:W-:Y:S05]  /*2dd0*/  @P0 BRA `(.L_x_57) ;  /* 0xfffffffc00d00947 */ /* 0x000fea000383ffff */
.L_x_49:
[----:B------:R-:W-:Y:S05]  /*2de0*/  BSYNC.RECONVERGENT B1 ;  /* 0x0000000000017941 */ /* 0x000fea0003800200 */
.L_x_46:
        /* <DEDUP_REMOVED lines=18> */
[----:B------:R-:W-:Y:S01]  /*2f10*/  IMAD.X R5, R3, 0x1, R6, P0 ;  /* 0x0000000103057824 */ /* 0x000fe200000e0606 */
[----:B------:R-:W-:-:S04]  /*2f20*/  @!P2 MOV R6, 0x400 ;  /* 0x000004000006a802 */ /* 0x000fc80000000f00 */
[----:B------:R-:W1:Y:S01]  /*2f30*/  SHFL.DOWN PT, R2, R5, 0x4, 0x1f ;  /* 0x08801f0005027f89 */ /* 0x000e6200000e0000 */
[----:B--2---:R-:W-:Y:S02]  /*2f40*/  @!P2 LEA R11, R11, R6, 0x18 ;  /* 0x000000060b0ba211 */ /* 0x004fe400078ec0ff */
        /* <DEDUP_REMOVED lines=9> */
[----:B------:R-:W-:Y:S02]  /*2fe0*/  @!P2 SHF.R.U32.HI R3, RZ, 0x2, R4 ;  /* 0x00000002ff03a819 */ /* 0x000fe40000011604 */
[----:B-1----:R-:W-:Y:S01]  /*2ff0*/  SEL R2, R2, RZ, !P1 ;  /* 0x000000ff02027207 */ /* 0x002fe20004800000 */
[----:B------:R-:W0:Y:S01]  /*3000*/  SHFL.DOWN PT, R0, R5, 0x10, 0x1f ;  /* 0x0a001f0005007f89 */ /* 0x000e2200000e0000 */
[----:B------:R-:W-:Y:S02]  /*3010*/  ISETP.GT.AND P1, PT, R8, 0xf, PT ;  /* 0x0000000f0800780c */ /* 0x000fe40003f24270 */
[----:B------:R-:W-:Y:S01]  /*3020*/  @!P2 LOP3.LUT R6, R3, 0xf8, RZ, 0xc0, !PT ;  /* 0x000000f80306a812 */ /* 0x000fe200078ec0ff */
[----:B------:R-:W-:-:S04]  /*3030*/  IMAD.X R7, R2, 0x1, R9, P0 ;  /* 0x0000000102077824 */ /* 0x000fc800000e0609 */
[----:B------:R-:W-:Y:S01]  /*3040*/  @!P2 IMAD.IADD R11, R6, 0x1, R11 ;  /* 0x00000001060ba824 */ /* 0x000fe200078e020b */
[----:B------:R-:W1:Y:S01]  /*3050*/  SHFL.DOWN PT, R2, R7, 0x10, 0x1f ;  /* 0x0a001f0007027f89 */ /* 0x000e6200000e0000 */
[----:B0-----:R-:W-:-:S04]  /*3060*/  SEL R0, R0, RZ, !P1 ;  /* 0x000000ff00007207 */ /* 0x001fc80004800000 */
[----:B------:R-:W-:Y:S02]  /*3070*/  IADD3 R0, P0, PT, R0, R5, RZ ;  /* 0x0000000500007210 */ /* 0x000fe40007f1e0ff */
[----:B-1----:R-:W-:-:S05]  /*3080*/  SEL R2, R2, RZ, !P1 ;  /* 0x000000ff02027207 */ /* 0x002fca0004800000 */
[----:B------:R-:W-:Y:S01]  /*3090*/  IMAD.X R3, R2, 0x1, R7, P0 ;  /* 0x0000000102037824 */ /* 0x000fe200000e0607 */
[----:B------:R-:W-:Y:S01]  /*30a0*/  ISETP.NE.AND P0, PT, R4, RZ, PT ;  /* 0x000000ff0400720c */ /* 0x000fe20003f05270 */
[----:B------:R-:W-:-:S05]  /*30b0*/  @!P2 IMAD.MOV.U32 R2, RZ, RZ, R0 ;  /* 0x000000ffff02a224 */ /* 0x000fca00078e0000 */
[----:B------:R0:W-:Y:S01]  /*30c0*/  @!P2 STS.64 [R11+0x10], R2 ;  /* 0x000010020b00a388 */ /* 0x0001e20000000a00 */
[----:B------:R-:W-:Y:S06]  /*30d0*/  BAR.SYNC.DEFER_BLOCKING 0x0 ;  /* 0x0000000000007b1d */ /* 0x000fec0000010000 */
[----:B------:R-:W-:Y:S05]  /*30e0*/  @P0 BRA `(.L_x_45) ;  /* 0x00000000006c0947 */ /* 0x000fea0003800000 */
[----:B------:R-:W1:Y:S01]  /*30f0*/  S2UR UR5, SR_CgaCtaId ;  /* 0x00000000000579c3 */ /* 0x000e620000008800 */
[----:B------:R-:W-:Y:S02]  /*3100*/  UMOV UR4, 0x400 ;  /* 0x0000040000047882 */ /* 0x000fe40000000000 */
[----:B-1----:R-:W-:-:S09]  /*3110*/  ULEA UR4, UR5, UR4, 0x18 ;  /* 0x0000000405047291 */ /* 0x002fd2000f8ec0ff */
[----:B------:R-:W-:Y:S04]  /*3120*/  LDS.64 R8, [UR4+0x18] ;  /* 0x00001804ff087984 */ /* 0x000fe80008000a00 */
[----:B------:R-:W0:Y:S04]  /*3130*/  LDS.128 R24, [UR4+0x20] ;  /* 0x00002004ff187984 */ /* 0x000e280008000c00 */
[----:B------:R-:W1:Y:S04]  /*3140*/  LDS.128 R4, [UR4+0x30] ;  /* 0x00003004ff047984 */ /* 0x000e680008000c00 */
        /* <DEDUP_REMOVED lines=20> */
[----:B------:R-:W-:-:S07]  /*3290*/  IMAD.X R3, R3, 0x1, R27, P3 ;  /* 0x0000000103037824 */ /* 0x000fce00018e061b */
.L_x_45:
[----:B------:R-:W-:Y:S05]  /*32a0*/  BSYNC.RECONVERGENT B0 ;  /* 0x0000000000007941 */ /* 0x000fea0003800200 */
.L_x_30:
[----:B------:R-:W-:Y:S05]  /*32b0*/  @P0 EXIT ;  /* 0x000000000000094d */ /* 0x000fea0003800000 */
[----:B------:R-:W3:Y:S01]  /*32c0*/  LDCU.64 UR4, c[0x0][0x390] ;  /* 0x00007200ff0477ac */ /* 0x000ee20008000a00 */
[----:B0-2---:R-:W-:Y:S01]  /*32d0*/  IMAD.MOV.U32 R2, RZ, RZ, R0 ;  /* 0x000000ffff027224 */ /* 0x005fe200078e0000 */
[----:B---3--:R-:W-:-:S06]  /*32e0*/  UIMAD.WIDE.U32 UR4, UR18, 0x8, UR4 ;  /* 0x00000008120478a5 */ /* 0x008fcc000f8e0004 */
[----:B-1----:R-:W-:Y:S02]  /*32f0*/  IMAD.U32 R4, RZ, RZ, UR4 ;  /* 0x00000004ff047e24 */ /* 0x002fe4000f8e00ff */
[----:B------:R-:W-:-:S05]  /*3300*/  IMAD.U32 R5, RZ, RZ, UR5 ;  /* 0x00000005ff057e24 */ /* 0x000fca000f8e00ff */
[----:B------:R-:W-:Y:S01]  /*3310*/  STG.E.64 desc[UR16][R4.64], R2 ;  /* 0x0000000204007986 */ /* 0x000fe2000c101b10 */
[----:B------:R-:W-:Y:S05]  /*3320*/  EXIT ;  /* 0x000000000000794d */ /* 0x000fea0003800000 */
.L_x_58:
        /* <DEDUP_REMOVED lines=13> */
.L_x_215:


//--------------------- .text._ZN3cub18CUB_300001_SM_10006detail6reduce28DeviceReduceSingleTileKernelINS2_10policy_hubIlyN4cuda3std3__44plusIlEEE10Policy1000EN6thrust24THRUST_300001_SM_1000_NS18transform_iteratorINSD_6detail14equal_to_valueIiEENSF_15normal_iteratorINSD_10device_ptrIfEEEEllEEPlyS9_llNS7_10__identityEEEvT0_T1_T2_T3_T4_T6_ --------------------------
	.section	.text._ZN3cub18CUB_300001_SM_10006detail6reduce28DeviceReduceSingleTileKernelINS2_10policy_hubIlyN4cuda3std3__44plusIlEEE10Policy1000EN6thrust24THRUST_300001_SM_1000_NS18transform_iteratorINSD_6detail14equal_to_valueIiEENSF_15normal_iteratorINSD_10device_ptrIfEEEEllEEPlyS9_llNS7_10__identityEEEvT0_T1_T2_T3_T4_T6_,"ax",@progbits
	.align	128
        .global         _ZN3cub18CUB_300001_SM_10006detail6reduce28DeviceReduceSingleTileKernelINS2_10policy_hubIlyN4cuda3std3__44plusIlEEE10Policy1000EN6thrust24THRUST_300001_SM_1000_NS18transform_iteratorINSD_6detail14equal_to_valueIiEENSF_15normal_iteratorINSD_10device_ptrIfEEEEllEEPlyS9_llNS7_10__identityEEEvT0_T1_T2_T3_T4_T6_
        .type           _ZN3cub18CUB_300001_SM_10006detail6reduce28DeviceReduceSingleTileKernelINS2_10policy_hubIlyN4cuda3std3__44plusIlEEE10Policy1000EN6thrust24THRUST_300001_SM_1000_NS18transform_iteratorINSD_6detail14equal_to_valueIiEENSF_15normal_iteratorINSD_10device_ptrIfEEEEllEEPlyS9_llNS7_10__identityEEEvT0_T1_T2_T3_T4_T6_,@function
        .size           _ZN3cub18CUB_300001_SM_10006detail6reduce28DeviceReduceSingleTileKernelINS2_10policy_hubIlyN4cuda3std3__44plusIlEEE10Policy1000EN6thrust24THRUST_300001_SM_1000_NS18transform_iteratorINSD_6detail14equal_to_valueIiEENSF_15normal_iteratorINSD_10device_ptrIfEEEEllEEPlyS9_llNS7_10__identityEEEvT0_T1_T2_T3_T4_T6_,(.L_x_216 - _ZN3cub18CUB_300001_SM_10006detail6reduce28DeviceReduceSingleTileKernelINS2_10policy_hubIlyN4cuda3std3__44plusIlEEE10Policy1000EN6thrust24THRUST_300001_SM_1000_NS18transform_iteratorINSD_6detail14equal_to_valueIiEENSF_15normal_iteratorINSD_10device_ptrIfEEEEllEEPlyS9_llNS7_10__identityEEEvT0_T1_T2_T3_T4_T6_)
        .other          _ZN3cub18CUB_300001_SM_10006detail6reduce28DeviceReduceSingleTileKernelINS2_10policy_hubIlyN4cuda3std3__44plusIlEEE10Policy1000EN6thrust24THRUST_300001_SM_1000_NS18transform_iteratorINSD_6detail14equal_to_valueIiEENSF_15normal_iteratorINSD_10device_ptrIfEEEEllEEPlyS9_llNS7_10__identityEEEvT0_T1_T2_T3_T4_T6_,@"STO_CUDA_ENTRY STV_DEFAULT"
_ZN3cub18CUB_300001_SM_10006detail6reduce28DeviceReduceSingleTileKernelINS2_10policy_hubIlyN4cuda3std3__44plusIlEEE10Policy1000EN6thrust24THRUST_300001_SM_1000_NS18transform_iteratorINSD_6detail14equal_to_valueIiEENSF_15normal_iteratorINSD_10device_ptrIfEEEEllEEPlyS9_llNS7_10__identityEEEvT0_T1_T2_T3_T4_T6_:
.text._ZN3cub18CUB_300001_SM_10006detail6reduce28DeviceReduceSingleTileKernelINS2_10policy_hubIlyN4cuda3std3__44plusIlEEE10Policy1000EN6thrust24THRUST_300001_SM_1000_NS18transform_iteratorINSD_6detail14equal_to_valueIiEENSF_15normal_iteratorINSD_10device_ptrIfEEEEllEEPlyS9_llNS7_10__identityEEEvT0_T1_T2_T3_T4_T6_:
[----:B------:R-:W-:Y:S01]  /*0000*/  LDC R1, c[0x0][0x37c] ;  /* 0x0000df00ff017b82 */ /* 0x000fe20000000800 */
[----:B------:R-:W0:Y:S01]  /*0010*/  LDCU.64 UR4, c[0x0][0x398] ;  /* 0x00007300ff0477ac */ /* 0x000e220008000a00 */
[----:B------:R-:W1:Y:S01]  /*0020*/  LDCU.64 UR6, c[0x0][0x358] ;  /* 0x00006b00ff0677ac */ /* 0x000e620008000a00 */
[----:B0-----:R-:W-:Y:S02]  /*0030*/  IMAD.U32 R16, RZ, RZ, UR4 ;  /* 0x00000004ff107e24 */ /* 0x001fe4000f8e00ff */
[----:B------:R-:W-:-:S03]  /*0040*/  IMAD.U32 R0, RZ, RZ, UR5 ;  /* 0x00000005ff007e24 */ /* 0x000fc6000f8e00ff */
[----:B------:R-:W-:-:S04]  /*0050*/  ISETP.NE.U32.AND P0, PT, R16, RZ, PT ;  /* 0x000000ff1000720c */ /* 0x000fc80003f05070 */
[----:B------:R-:W-:-:S13]  /*0060*/  ISETP.NE.AND.EX P0, PT, R0, RZ, PT, P0 ;  /* 0x000000ff0000720c */ /* 0x000fda0003f05300 */
        /* <DEDUP_REMOVED lines=8> */
.L_x_59:
[----:B------:R-:W-:Y:S01]  /*00f0*/  ISETP.GT.U32.AND P0, PT, R16, 0xdff, PT ;  /* 0x00000dff1000780c */ /* 0x000fe20003f04070 */
[----:B------:R-:W-:Y:S03]  /*0100*/  BSSY.RECONVERGENT B0, `(.L_x_60) ;  /* 0x00002f9000007945 */ /* 0x000fe60003800200 */
[----:B------:R-:W-:-:S13]  /*0110*/  ISETP.GT.U32.AND.EX P0, PT, R0, RZ, PT, P0 ;  /* 0x000000ff0000720c */ /* 0x000fda0003f04100 */
[----:B------:R-:W-:Y:S05]  /*0120*/  @P0 BRA `(.L_x_61) ;  /* 0x00000018006c0947 */ /* 0x000fea0003800000 */
[----:B------:R-:W0:Y:S01]  /*0130*/  S2R R5, SR_TID.X ;  /* 0x0000000000057919 */ /* 0x000e220000002100 */
[----:B------:R-:W-:Y:S01]  /*0140*/  BSSY.RECONVERGENT B1, `(.L_x_62) ;  /* 0x000000e000017945 */ /* 0x000fe20003800200 */
[----:B------:R-:W-:Y:S02]  /*0150*/  CS2R R2, SRZ ;  /* 0x0000000000027805 */ /* 0x000fe4000001ff00 */
[----:B0-----:R-:W-:Y:S01]  /*0160*/  ISETP.GE.U32.AND P0, PT, R5, R16, PT ;  /* 0x000000100500720c */ /* 0x001fe20003f06070 */
[----:B------:R-:W-:-:S12]  /*0170*/  IMAD.MOV.U32 R7, RZ, RZ, R5 ;  /* 0x000000ffff077224 */ /* 0x000fd800078e0005 */
[----:B------:R-:W-:Y:S05]  /*0180*/  @P0 BRA `(.L_x_63) ;  /* 0x0000000000240947 */ /* 0x000fea0003800000 */
[----:B------:R-:W0:Y:S01]  /*0190*/  LDC.64 R8, c[0x0][0x380] ;  /* 0x0000e000ff087b82 */ /* 0x000e220000000a00 */
[----:B------:R-:W1:Y:S01]  /*01a0*/  LDCU UR4, c[0x0][0x388] ;  /* 0x00007100ff0477ac */ /* 0x000e620008000800 */
[----:B0-----:R-:W-:-:S06]  /*01b0*/  IMAD.WIDE.U32 R8, R5, 0x4, R8 ;  /* 0x0000000405087825 */ /* 0x001fcc00078e0008 */
[----:B------:R-:W2:Y:S01]  /*01c0*/  LDG.E R8, desc[UR6][R8.64] ;  /* 0x0000000608087981 */ /* 0x000ea2000c1e1900 */
[----:B-1----:R-:W-:Y:S01]  /*01d0*/  I2FP.F32.S32 R3, UR4 ;  /* 0x0000000400037c45 */ /* 0x002fe20008201400 */
[----:B------:R-:W-:-:S03]  /*01e0*/  VIADD R7, R5, 0x200 ;  /* 0x0000020005077836 */ /* 0x000fc60000000000 */
[----:B--2---:R-:W-:Y:S01]  /*01f0*/  FSETP.NEU.AND P0, PT, R8, R3, PT ;  /* 0x000000030800720b */ /* 0x004fe20003f0d000 */
[----:B------:R-:W-:-:S03]  /*0200*/  IMAD.MOV.U32 R3, RZ, RZ, RZ ;  /* 0x000000ffff037224 */ /* 0x000fc600078e00ff */
[----:B------:R-:W-:-:S09]  /*0210*/  SEL R2, RZ, 0x1, P0 ;  /* 0x00000001ff027807 */ /* 0x000fd20000000000 */
.L_x_63:
[----:B------:R-:W-:Y:S05]  /*0220*/  BSYNC.RECONVERGENT B1 ;  /* 0x0000000000017941 */ /* 0x000fea0003800200 */
.L_x_62:
[----:B------:R-:W-:Y:S01]  /*0230*/  ISETP.GE.U32.AND P0, PT, R7, R16, PT ;  /* 0x000000100700720c */ /* 0x000fe20003f06070 */
[----:B------:R-:W-:-:S12]  /*0240*/  BSSY.RECONVERGENT B1, `(.L_x_64) ;  /* 0x00000aa000017945 */ /* 0x000fd80003800200 */
[----:B------:R-:W-:Y:S05]  /*0250*/  @P0 BRA `(.L_x_65) ;  /* 0x0000000800a00947 */ /* 0x000fea0003800000 */
[----:B------:R-:W-:Y:S01]  /*0260*/  LOP3.LUT R9, RZ, R7, RZ, 0x33, !PT ;  /* 0x00000007ff097212 */ /* 0x000fe200078e33ff */
[----:B------:R-:W0:Y:S01]  /*0270*/  LDCU UR4, c[0x0][0x388] ;  /* 0x00007100ff0477ac */ /* 0x000e220008000800 */
[----:B------:R-:W-:Y:S03]  /*0280*/  BSSY.RECONVERGENT B2, `(.L_x_66) ;  /* 0x0000054000027945 */ /* 0x000fe60003800200 */
[----:B------:R-:W-:-:S05]  /*0290*/  IMAD.IADD R9, R9, 0x1, R16 ;  /* 0x0000000109097824 */ /* 0x000fca00078e0210 */
[C---:B------:R-:W-:Y:S02]  /*02a0*/  ISETP.GE.U32.AND P1, PT, R9.reuse, 0x1e00, PT ;  /* 0x00001e000900780c */ /* 0x040fe40003f26070 */
[----:B------:R-:W-:-:S04]  /*02b0*/  LEA.HI R6, R9, 0x1, RZ, 0x17 ;  /* 0x0000000109067811 */ /* 0x000fc800078fb8ff */
[----:B------:R-:W-:Y:S02]  /*02c0*/  LOP3.LUT R18, R6, 0xf, RZ, 0xc0, !PT ;  /* 0x0000000f06127812 */ /* 0x000fe400078ec0ff */
[----:B0-----:R-:W-:Y:S02]  /*02d0*/  I2FP.F32.S32 R4, UR4 ;  /* 0x0000000400047c45 */ /* 0x001fe40008201400 */
[----:B------:R-:W-:-:S03]  /*02e0*/  ISETP.NE.AND P0, PT, R18, RZ, PT ;  /* 0x000000ff1200720c */ /* 0x000fc60003f05270 */
[----:B------:R-:W-:Y:S10]  /*02f0*/  @!P1 BRA `(.L_x_67) ;  /* 0x0000000400309947 */ /* 0x000ff40003800000 */
[----:B------:R-:W0:Y:S01]  /*0300*/  LDC.64 R8, c[0x0][0x380] ;  /* 0x0000e000ff087b82 */ /* 0x000e220000000a00 */
[----:B------:R-:W-:-:S05]  /*0310*/  LOP3.LUT R10, R6, 0xfffff0, RZ, 0xc0, !PT ;  /* 0x00fffff0060a7812 */ /* 0x000fca00078ec0ff */
[----:B------:R-:W-:Y:S02]  /*0320*/  IMAD.MOV R10, RZ, RZ, -R10 ;  /* 0x000000ffff0a7224 */ /* 0x000fe400078e0a0a */
[----:B0-----:R-:W-:-:S03]  /*0330*/  IMAD.WIDE.U32 R8, R7, 0x4, R8 ;  /* 0x0000000407087825 */ /* 0x001fc600078e0008 */
[----:B------:R-:W-:-:S05]  /*0340*/  IADD3 R8, P1, PT, R8, 0x4000, RZ ;  /* 0x0000400008087810 */ /* 0x000fca0007f3e0ff */
[----:B------:R-:W-:-:S08]  /*0350*/  IMAD.X R9, RZ, RZ, R9, P1 ;  /* 0x000000ffff097224 */ /* 0x000fd000008e0609 */
.L_x_68:
        /* <DEDUP_REMOVED lines=18> */
[-C--:B--2---:R-:W-:Y:S02]  /*0480*/  FSETP.NEU.AND P1, PT, R27, R4.reuse, PT ;  /* 0x000000041b00720b */ /* 0x084fe40003f2d000 */
[-C--:B---3--:R-:W-:Y:S02]  /*0490*/  FSETP.NEU.AND P2, PT, R29, R4.reuse, PT ;  /* 0x000000041d00720b */ /* 0x088fe40003f4d000 */
[----:B------:R-:W-:Y:S02]  /*04a0*/  SEL R20, RZ, 0x1, P1 ;  /* 0x00000001ff147807 */ /* 0x000fe40000800000 */
[----:B------:R-:W-:Y:S02]  /*04b0*/  SEL R27, RZ, 0x1, P2 ;  /* 0x00000001ff1b7807 */ /* 0x000fe40001000000 */
[-C--:B----4-:R-:W-:Y:S02]  /*04c0*/  FSETP.NEU.AND P1, PT, R31, R4.reuse, PT ;  /* 0x000000041f00720b */ /* 0x090fe40003f2d000 */
[----:B-----5:R-:W-:-:S02]  /*04d0*/  FSETP.NEU.AND P2, PT, R33, R4, PT ;  /* 0x000000042100720b */ /* 0x020fc40003f4d000 */
[----:B------:R-:W-:Y:S02]  /*04e0*/  IADD3 R2, P5, P6, R27, R2, R20 ;  /* 0x000000021b027210 */ /* 0x000fe40007ebe014 */
[----:B------:R-:W-:Y:S02]  /*04f0*/  SEL R27, RZ, 0x1, P1 ;  /* 0x00000001ff1b7807 */ /* 0x000fe40000800000 */
[----:B------:R-:W-:Y:S02]  /*0500*/  SEL R20, RZ, 0x1, P2 ;  /* 0x00000001ff147807 */ /* 0x000fe40001000000 */
[-C--:B------:R-:W-:Y:S02]  /*0510*/  FSETP.NEU.AND P3, PT, R35, R4.reuse, PT ;  /* 0x000000042300720b */ /* 0x080fe40003f6d000 */
[----:B------:R-:W-:Y:S02]  /*0520*/  FSETP.NEU.AND P4, PT, R37, R4, PT ;  /* 0x000000042500720b */ /* 0x000fe40003f8d000 */
[----:B------:R-:W-:-:S02]  /*0530*/  IADD3 R20, P2, P1, R20, R2, R27 ;  /* 0x0000000214147210 */ /* 0x000fc4000795e01b */
[----:B------:R-:W-:Y:S02]  /*0540*/  SEL R27, RZ, 0x1, P3 ;  /* 0x00000001ff1b7807 */ /* 0x000fe40001800000 */
[----:B------:R-:W-:Y:S02]  /*0550*/  SEL R2, RZ, 0x1, P4 ;  /* 0x00000001ff027807 */ /* 0x000fe40002000000 */
[-C--:B------:R-:W-:Y:S02]  /*0560*/  FSETP.NEU.AND P3, PT, R12, R4.reuse, PT ;  /* 0x000000040c00720b */ /* 0x080fe40003f6d000 */
[----:B------:R-:W-:Y:S02]  /*0570*/  FSETP.NEU.AND P4, PT, R14, R4, PT ;  /* 0x000000040e00720b */ /* 0x000fe40003f8d000 */
[----:B------:R-:W-:Y:S02]  /*0580*/  IADD3.X R14, PT, PT, RZ, R3, RZ, P5, P6 ;  /* 0x00000003ff0e7210 */ /* 0x000fe40002fec4ff */
        /* <DEDUP_REMOVED lines=35> */
.L_x_67:
[----:B------:R-:W-:Y:S05]  /*07c0*/  BSYNC.RECONVERGENT B2 ;  /* 0x0000000000027941 */ /* 0x000fea0003800200 */
.L_x_66:
[----:B------:R-:W-:Y:S05]  /*07d0*/  @!P0 BRA `(.L_x_65) ;  /* 0x0000000400408947 */ /* 0x000fea0003800000 */
[----:B------:R-:W-:Y:S01]  /*07e0*/  ISETP.GE.U32.AND P1, PT, R18, 0x8, PT ;  /* 0x000000081200780c */ /* 0x000fe20003f26070 */
[----:B------:R-:W-:Y:S01]  /*07f0*/  BSSY.RECONVERGENT B2, `(.L_x_69) ;  /* 0x0000027000027945 */ /* 0x000fe20003800200 */
[----:B------:R-:W-:-:S04]  /*0800*/  LOP3.LUT R12, R6, 0x7, RZ, 0xc0, !PT ;  /* 0x00000007060c7812 */ /* 0x000fc800078ec0ff */
[----:B------:R-:W-:-:S07]  /*0810*/  ISETP.NE.AND P0, PT, R12, RZ, PT ;  /* 0x000000ff0c00720c */ /* 0x000fce0003f05270 */
[----:B------:R-:W-:Y:S06]  /*0820*/  @!P1 BRA `(.L_x_70) ;  /* 0x00000000008c9947 */ /* 0x000fec0003800000 */
[----:B------:R-:W0:Y:S02]  /*0830*/  LDC.64 R8, c[0x0][0x380] ;  /* 0x0000e000ff087b82 */ /* 0x000e240000000a00 */
[----:B0-----:R-:W-:-:S05]  /*0840*/  IMAD.WIDE R8, R7, 0x4, R8 ;  /* 0x0000000407087825 */ /* 0x001fca00078e0208 */
        /* <DEDUP_REMOVED lines=33> */
.L_x_70:
[----:B------:R-:W-:Y:S05]  /*0a60*/  BSYNC.RECONVERGENT B2 ;  /* 0x0000000000027941 */ /* 0x000fea0003800200 */
.L_x_69:
        /* <DEDUP_REMOVED lines=25> */
.L_x_72:
[----:B------:R-:W-:Y:S05]  /*0c00*/  BSYNC.RECONVERGENT B2 ;  /* 0x0000000000027941 */ /* 0x000fea0003800200 */
.L_x_71:
[----:B------:R-:W-:Y:S05]  /*0c10*/  @!P0 BRA `(.L_x_65) ;  /* 0x0000000000308947 */ /* 0x000fea0003800000 */
[----:B------:R-:W0:Y:S01]  /*0c20*/  LDC.64 R10, c[0x0][0x380] ;  /* 0x0000e000ff0a7b82 */ /* 0x000e220000000a00 */
[----:B------:R-:W-:-:S07]  /*0c30*/  IMAD.MOV R6, RZ, RZ, -R6 ;  /* 0x000000ffff067224 */ /* 0x000fce00078e0a06 */
.L_x_73:
[----:B0-----:R-:W-:-:S06]  /*0c40*/  IMAD.WIDE R8, R7, 0x4, R10 ;  /* 0x0000000407087825 */ /* 0x001fcc00078e020a */
        /* <DEDUP_REMOVED lines=9> */
.L_x_65:
[----:B------:R-:W-:Y:S05]  /*0ce0*/  BSYNC.RECONVERGENT B1 ;  /* 0x0000000000017941 */ /* 0x000fea0003800200 */
.L_x_64:
[----:B------:R-:W-:-:S04]  /*0cf0*/  ISETP.GE.U32.AND P0, PT, R16, 0x200, PT ;  /* 0x000002001000780c */ /* 0x000fc80003f06070 */
[----:B------:R-:W-:-:S13]  /*0d00*/  ISETP.GE.U32.AND.EX P0, PT, R0, RZ, PT, P0 ;  /* 0x000000ff0000720c */ /* 0x000fda0003f06100 */
[----:B------:R-:W-:Y:S05]  /*0d10*/  @!P0 BRA `(.L_x_74) ;  /* 0x00000004002c8947 */ /* 0x000fea0003800000 */
[----:B------:R-:W0:Y:S01]  /*0d20*/  S2R R8, SR_LANEID ;  /* 0x0000000000087919 */ /* 0x000e220000000000 */
[----:B------:R-:W-:Y:S01]  /*0d30*/  ISETP.NE.AND P5, PT, R5, RZ, PT ;  /* 0x000000ff0500720c */ /* 0x000fe20003fa5270 */
        /* <DEDUP_REMOVED lines=39> */
[----:B-1----:R-:W-:-:S03]  /*0fb0*/  SEL R3, R3, RZ, !P0 ;  /* 0x000000ff03037207 */ /* 0x002fc60004000000 */
        /* <DEDUP_REMOVED lines=9> */
[----:B-1----:R-:W0:Y:S04]  /*1050*/  LDS.128 R4, [UR4+0x20] ;  /* 0x00002004ff047984 */ /* 0x002e280008000c00 */
[----:B------:R-:W1:Y:S04]  /*1060*/  LDS.128 R8, [UR4+0x30] ;  /* 0x00003004ff087984 */ /* 0x000e680008000c00 */
[----:B------:R-:W2:Y:S04]  /*1070*/  LDS.128 R12, [UR4+0x40] ;  /* 0x00004004ff0c7984 */ /* 0x000ea80008000c00 */
[----:B------:R-:W3:Y:S04]  /*1080*/  LDS.128 R16, [UR4+0x50] ;  /* 0x00005004ff107984 */ /* 0x000ee80008000c00 */
[----:B------:R-:W4:Y:S04]  /*1090*/  LDS.128 R20, [UR4+0x60] ;  /* 0x00006004ff147984 */ /* 0x000f280008000c00 */
[----:B------:R-:W5:Y:S04]  /*10a0*/  LDS.128 R24, [UR4+0x70] ;  /* 0x00007004ff187984 */ /* 0x000f680008000c00 */
[----:B------:R-:W5:Y:S01]  /*10b0*/  LDS.128 R28, [UR4+0x80] ;  /* 0x00008004ff1c7984 */ /* 0x000f620008000c00 */
[----:B0-----:R-:W-:-:S04]  /*10c0*/  IADD3 R35, P0, P1, R4, R32, R2 ;  /* 0x0000002004237210 */ /* 0x001fc8000791e002 */
[----:B-1----:R-:W-:Y:S02]  /*10d0*/  IADD3 R35, P2, P3, R8, R35, R6 ;  /* 0x0000002308237210 */ /* 0x002fe40007b5e006 */
[----:B------:R-:W-:Y:S02]  /*10e0*/  IADD3.X R5, PT, PT, R5, R33, R3, P0, P1 ;  /* 0x0000002105057210 */ /* 0x000fe400007e2403 */
[----:B--2---:R-:W-:Y:S02]  /*10f0*/  IADD3 R3, P0, P1, R12, R35, R10 ;  /* 0x000000230c037210 */ /* 0x004fe4000791e00a */
[----:B------:R-:W-:Y:S02]  /*1100*/  IADD3.X R7, PT, PT, R9, R5, R7, P2, P3 ;  /* 0x0000000509077210 */ /* 0x000fe400017e6407 */
[----:B---3--:R-:W-:Y:S02]  /*1110*/  IADD3 R3, P2, P3, R16, R3, R14 ;  /* 0x0000000310037210 */ /* 0x008fe40007b5e00e */
[----:B------:R-:W-:-:S02]  /*1120*/  IADD3.X R11, PT, PT, R13, R7, R11, P0, P1 ;  /* 0x000000070d0b7210 */ /* 0x000fc400007e240b */
[----:B----4-:R-:W-:Y:S02]  /*1130*/  IADD3 R3, P0, P1, R20, R3, R18 ;  /* 0x0000000314037210 */ /* 0x010fe4000791e012 */
[----:B------:R-:W-:Y:S02]  /*1140*/  IADD3.X R15, PT, PT, R17, R11, R15, P2, P3 ;  /* 0x0000000b110f7210 */ /* 0x000fe400017e640f */
[----:B-----5:R-:W-:Y:S02]  /*1150*/  IADD3 R3, P2, P3, R24, R3, R22 ;  /* 0x0000000318037210 */ /* 0x020fe40007b5e016 */
[----:B------:R-:W-:Y:S02]  /*1160*/  IADD3.X R19, PT, PT, R21, R15, R19, P0, P1 ;  /* 0x0000000f15137210 */ /* 0x000fe400007e2413 */
[----:B------:R-:W-:Y:S02]  /*1170*/  IADD3 R3, P0, P1, R28, R3, R26 ;  /* 0x000000031c037210 */ /* 0x000fe4000791e01a */
[----:B------:R-:W-:-:S02]  /*1180*/  IADD3.X R23, PT, PT, R25, R19, R23, P2, P3 ;  /* 0x0000001319177210 */ /* 0x000fc400017e6417 */
[----:B------:R-:W-:Y:S02]  /*1190*/  IADD3 R2, P2, PT, R3, R30, RZ ;  /* 0x0000001e03027210 */ /* 0x000fe40007f5e0ff */
[----:B------:R-:W-:-:S05]  /*11a0*/  IADD3.X R3, PT, PT, R29, R23, R27, P0, P1 ;  /* 0x000000171d037210 */ /* 0x000fca00007e241b */
[----:B------:R-:W-:Y:S01]  /*11b0*/  IMAD.X R3, R3, 0x1, R31, P2 ;  /* 0x0000000103037824 */ /* 0x000fe200010e061f */
[----:B------:R-:W-:Y:S06]  /*11c0*/  BRA `(.L_x_75) ;  /* 0x0000001c00b07947 */ /* 0x000fec0003800000 */
.L_x_74:
[C---:B------:R-:W-:Y:S02]  /*11d0*/  LOP3.LUT R4, R5.reuse, 0x3e0, RZ, 0xc0, !PT ;  /* 0x000003e005047812 */ /* 0x040fe400078ec0ff */
[----:B------:R-:W-:Y:S02]  /*11e0*/  ISETP.NE.AND P5, PT, R5, RZ, PT ;  /* 0x000000ff0500720c */ /* 0x000fe40003fa5270 */
[----:B------:R-:W-:Y:S01]  /*11f0*/  LOP3.LUT R9, RZ, R4, RZ, 0x33, !PT ;  /* 0x00000004ff097212 */ /* 0x000fe200078e33ff */
[----:B------:R-:W-:Y:S02]  /*1200*/  VIADD R7, R4, 0x20 ;  /* 0x0000002004077836 */ /* 0x000fe40000000000 */
[----:B------:R-:W0:Y:S03]  /*1210*/  S2R R4, SR_LANEID ;  /* 0x0000000000047919 */ /* 0x000e260000000000 */
[----:B------:R-:W-:Y:S01]  /*1220*/  ISETP.GT.U32.AND P0, PT, R7, R16, PT ;  /* 0x000000100700720c */ /* 0x000fe20003f04070 */
        /* <DEDUP_REMOVED lines=46> */
[----:B-1----:R-:W-:-:S05]  /*1510*/  SEL R3, R3, RZ, !P0 ;  /* 0x000000ff03037207 */ /* 0x002fca0004000000 */
[----:B------:R-:W-:-:S05]  /*1520*/  IMAD.X R3, R3, 0x1, R8, P1 ;  /* 0x0000000103037824 */ /* 0x000fca00008e0608 */
[----:B------:R0:W-:Y:S01]  /*1530*/  @!P2 STS.64 [R9+0x10], R2 ;  /* 0x000010020900a388 */ /* 0x0001e20000000a00 */
[----:B------:R-:W-:Y:S06]  /*1540*/  BAR.SYNC.DEFER_BLOCKING 0x0 ;  /* 0x0000000000007b1d */ /* 0x000fec0000010000 */
[----:B------:R-:W-:Y:S05]  /*1550*/  @P5 BRA `(.L_x_75) ;  /* 0x0000001800cc5947 */ /* 0x000fea0003800000 */
[----:B------:R-:W1:Y:S01]  /*1560*/  S2UR UR5, SR_CgaCtaId ;  /* 0x00000000000579c3 */ /* 0x000e620000008800 */
[----:B------:R-:W-:Y:S01]  /*1570*/  UMOV UR4, 0x400 ;  /* 0x0000040000047882 */ /* 0x000fe20000000000 */
[C---:B------:R-:W-:Y:S02]  /*1580*/  ISETP.GT.U32.AND P0, PT, R16.reuse, 0x20, PT ;  /* 0x000000201000780c */ /* 0x040fe40003f04070 */
[----:B------:R-:W-:Y:S02]  /*1590*/  ISETP.GT.U32.AND P1, PT, R16, 0x40, PT ;  /* 0x000000401000780c */ /* 0x000fe40003f24070 */
[----:B------:R-:W-:Y:S02]  /*15a0*/  ISETP.GT.U32.AND.EX P0, PT, R0, RZ, PT, P0 ;  /* 0x000000ff0000720c */ /* 0x000fe40003f04100 */
[----:B------:R-:W-:Y:S02]  /*15b0*/  ISETP.GT.U32.AND P2, PT, R16, 0x60, PT ;  /* 0x000000601000780c */ /* 0x000fe40003f44070 */
[----:B------:R-:W-:-:S02]  /*15c0*/  ISETP.GT.U32.AND.EX P1, PT, R0, RZ, PT, P1 ;  /* 0x000000ff0000720c */ /* 0x000fc40003f24110 */
[----:B------:R-:W-:-:S04]  /*15d0*/  ISETP.GT.U32.AND P6, PT, R16, 0x140, PT ;  /* 0x000001401000780c */ /* 0x000fc80003fc4070 */
[----:B------:R-:W-:Y:S01]  /*15e0*/  ISETP.GT.U32.AND.EX P6, PT, R0, RZ, PT, P6 ;  /* 0x000000ff0000720c */ /* 0x000fe20003fc4160 */
[----:B-1----:R-:W-:-:S09]  /*15f0*/  ULEA UR4, UR5, UR4, 0x18 ;  /* 0x0000000405047291 */ /* 0x002fd2000f8ec0ff */
[----:B------:R-:W1:Y:S04]  /*1600*/  LDS.64 R18, [UR4+0x18] ;  /* 0x00001804ff127984 */ /* 0x000e680008000a00 */
[----:B------:R-:W2:Y:S04]  /*1610*/  LDS.128 R20, [UR4+0x20] ;  /* 0x00002004ff147984 */ /* 0x000ea80008000c00 */
[----:B------:R-:W3:Y:S04]  /*1620*/  LDS.128 R4, [UR4+0x30] ;  /* 0x00003004ff047984 */ /* 0x000ee80008000c00 */
[----:B0-----:R-:W0:Y:S04]  /*1630*/  LDS.128 R8, [UR4+0x40] ;  /* 0x00004004ff087984 */ /* 0x001e280008000c00 */
[----:B------:R-:W4:Y:S01]  /*1640*/  LDS.128 R12, [UR4+0x50] ;  /* 0x00005004ff0c7984 */ /* 0x000f220008000c00 */
[----:B-1----:R-:W-:-:S02]  /*1650*/  SEL R25, R18, RZ, P0 ;  /* 0x000000ff12197207 */ /* 0x002fc40000000000 */
[----:B------:R-:W-:Y:S02]  /*1660*/  SEL R29, R19, RZ, P0 ;  /* 0x000000ff131d7207 */ /* 0x000fe40000000000 */
[----:B------:R-:W-:Y:S02]  /*1670*/  ISETP.GT.U32.AND.EX P0, PT, R0, RZ, PT, P2 ;  /* 0x000000ff0000720c */ /* 0x000fe40003f04120 */
[----:B--2---:R-:W-:Y:S02]  /*1680*/  SEL R19, R20, RZ, P1 ;  /* 0x000000ff14137207 */ /* 0x004fe40000800000 */
[----:B------:R-:W-:Y:S02]  /*1690*/  SEL R24, R21, RZ, P1 ;  /* 0x000000ff15187207 */ /* 0x000fe40000800000 */
[----:B------:R-:W-:Y:S02]  /*16a0*/  ISETP.GT.U32.AND P1, PT, R16, 0x80, PT ;  /* 0x000000801000780c */ /* 0x000fe40003f24070 */
[----:B------:R-:W-:-:S02]  /*16b0*/  SEL R18, R22, RZ, P0 ;  /* 0x000000ff16127207 */ /* 0x000fc40000000000 */
[----:B------:R-:W-:Y:S02]  /*16c0*/  SEL R17, R23, RZ, P0 ;  /* 0x000000ff17117207 */ /* 0x000fe40000000000 */
[----:B------:R-:W-:Y:S01]  /*16d0*/  IADD3 R2, P2, P3, R19, R25, R2 ;  /* 0x0000001913027210 */ /* 0x000fe20007b5e002 */
[----:B------:R-:W1:Y:S01]  /*16e0*/  LDS.128 R20, [UR4+0x60] ;  /* 0x00006004ff147984 */ /* 0x000e620008000c00 */
[----:B------:R-:W-:Y:S02]  /*16f0*/  ISETP.GT.U32.AND.EX P0, PT, R0, RZ, PT, P1 ;  /* 0x000000ff0000720c */ /* 0x000fe40003f04110 */
[----:B------:R-:W-:Y:S02]  /*1700*/  ISETP.GT.U32.AND P1, PT, R16, 0xa0, PT ;  /* 0x000000a01000780c */ /* 0x000fe40003f24070 */
[----:B------:R-:W-:Y:S02]  /*1710*/  IADD3.X R29, PT, PT, R24, R29, R3, P2, P3 ;  /* 0x0000001d181d7210 */ /* 0x000fe400017e6403 */
[----:B---3--:R-:W-:Y:S01]  /*1720*/  SEL R19, R4, RZ, P0 ;  /* 0x000000ff04137207 */ /* 0x008fe20000000000 */
[----:B------:R-:W2:Y:S01]  /*1730*/  LDS.128 R24, [UR4+0x70] ;  /* 0x00007004ff187984 */ /* 0x000ea20008000c00 */
[----:B------:R-:W-:-:S02]  /*1740*/  SEL R28, R5, RZ, P0 ;  /* 0x000000ff051c7207 */ /* 0x000fc40000000000 */
[----:B------:R-:W-:Y:S02]  /*1750*/  ISETP.GT.U32.AND.EX P0, PT, R0, RZ, PT, P1 ;  /* 0x000000ff0000720c */ /* 0x000fe40003f04110 */
[----:B------:R-:W-:Y:S02]  /*1760*/  IADD3 R19, P2, P3, R19, R2, R18 ;  /* 0x0000000213137210 */ /* 0x000fe40007b5e012 */
[----:B------:R-:W-:Y:S02]  /*1770*/  SEL R3, R6, RZ, P0 ;  /* 0x000000ff06037207 */ /* 0x000fe40000000000 */
[----:B------:R-:W-:Y:S02]  /*1780*/  SEL R18, R7, RZ, P0 ;  /* 0x000000ff07127207 */ /* 0x000fe40000000000 */
[----:B------:R-:W3:Y:S01]  /*1790*/  LDS.128 R4, [UR4+0x80] ;  /* 0x00008004ff047984 */ /* 0x000ee20008000c00 */
[----:B------:R-:W-:Y:S02]  /*17a0*/  ISETP.GT.U32.AND P1, PT, R16, 0xc0, PT ;  /* 0x000000c01000780c */ /* 0x000fe40003f24070 */
[----:B------:R-:W-:-:S02]  /*17b0*/  IADD3.X R28, PT, PT, R28, R29, R17, P2, P3 ;  /* 0x0000001d1c1c7210 */ /* 0x000fc400017e6411 */
[----:B------:R-:W-:Y:S02]  /*17c0*/  ISETP.GT.U32.AND.EX P0, PT, R0, RZ, PT, P1 ;  /* 0x000000ff0000720c */ /* 0x000fe40003f04110 */
[C---:B------:R-:W-:Y:S02]  /*17d0*/  ISETP.GT.U32.AND P1, PT, R16.reuse, 0xe0, PT ;  /* 0x000000e01000780c */ /* 0x040fe40003f24070 */
[----:B------:R-:W-:Y:S02]  /*17e0*/  ISETP.GT.U32.AND P2, PT, R16, 0x100, PT ;  /* 0x000001001000780c */ /* 0x000fe40003f44070 */
[----:B0-----:R-:W-:Y:S02]  /*17f0*/  SEL R2, R8, RZ, P0 ;  /* 0x000000ff08027207 */ /* 0x001fe40000000000 */
[----:B------:R-:W-:Y:S02]  /*1800*/  SEL R17, R9, RZ, P0 ;  /* 0x000000ff09117207 */ /* 0x000fe40000000000 */
[----:B------:R-:W-:-:S02]  /*1810*/  ISETP.GT.U32.AND.EX P0, PT, R0, RZ, PT, P1 ;  /* 0x000000ff0000720c */ /* 0x000fc40003f04110 */
[----:B------:R-:W-:Y:S02]  /*1820*/  ISETP.GT.U32.AND.EX P1, PT, R0, RZ, PT, P2 ;  /* 0x000000ff0000720c */ /* 0x000fe40003f24120 */
[----:B------:R-:W-:Y:S02]  /*1830*/  ISETP.GT.U32.AND P2, PT, R16, 0x120, PT ;  /* 0x000001201000780c */ /* 0x000fe40003f44070 */
[----:B------:R-:W-:Y:S02]  /*1840*/  IADD3 R2, P3, P4, R2, R19, R3 ;  /* 0x0000001302027210 */ /* 0x000fe40007c7e003 */
[----:B------:R-:W-:Y:S02]  /*1850*/  SEL R3, R10, RZ, P0 ;  /* 0x000000ff0a037207 */ /* 0x000fe40000000000 */
[----:B------:R-:W-:Y:S02]  /*1860*/  SEL R9, R11, RZ, P0 ;  /* 0x000000ff0b097207 */ /* 0x000fe40000000000 */
[----:B------:R-:W-:-:S02]  /*1870*/  ISETP.GT.U32.AND.EX P0, PT, R0, RZ, PT, P2 ;  /* 0x000000ff0000720c */ /* 0x000fc40003f04120 */
[----:B----4-:R-:W-:Y:S02]  /*1880*/  SEL R8, R12, RZ, P1 ;  /* 0x000000ff0c087207 */ /* 0x010fe40000800000 */
[----:B------:R-:W-:Y:S02]  /*1890*/  IADD3.X R12, PT, PT, R17, R28, R18, P3, P4 ;  /* 0x0000001c110c7210 */ /* 0x000fe40001fe8412 */
[----:B------:R-:W-:Y:S02]  /*18a0*/  SEL R11, R14, RZ, P0 ;  /* 0x000000ff0e0b7207 */ /* 0x000fe40000000000 */
[----:B------:R-:W-:Y:S02]  /*18b0*/  ISETP.GT.U32.AND P4, PT, R16, 0x160, PT ;  /* 0x000001601000780c */ /* 0x000fe40003f84070 */
[----:B------:R-:W-:Y:S02]  /*18c0*/  SEL R10, R13, RZ, P1 ;  /* 0x000000ff0d0a7207 */ /* 0x000fe40000800000 */
[----:B------:R-:W-:-:S02]  /*18d0*/  SEL R14, R15, RZ, P0 ;  /* 0x000000ff0f0e7207 */ /* 0x000fc40000000000 */
[----:B------:R-:W-:Y:S02]  /*18e0*/  IADD3 R8, P1, P2, R8, R2, R3 ;  /* 0x0000000208087210 */ /* 0x000fe40007a3e003 */
[----:B------:R-:W-:Y:S02]  /*18f0*/  ISETP.GT.U32.AND P0, PT, R16, 0x180, PT ;  /* 0x000001801000780c */ /* 0x000fe40003f04070 */
[----:B------:R-:W-:Y:S02]  /*1900*/  ISETP.GT.U32.AND.EX P4, PT, R0, RZ, PT, P4 ;  /* 0x000000ff0000720c */ /* 0x000fe40003f84140 */
[----:B-1----:R-:W-:Y:S02]  /*1910*/  SEL R2, R20, RZ, P6 ;  /* 0x000000ff14027207 */ /* 0x002fe40003000000 */
[----:B------:R-:W-:Y:S02]  /*1920*/  IADD3.X R10, PT, PT, R10, R12, R9, P1, P2 ;  /* 0x0000000c0a0a7210 */ /* 0x000fe40000fe4409 */
[----:B------:R-:W-:-:S02]  /*1930*/  ISETP.GT.U32.AND.EX P0, PT, R0, RZ, PT, P0 ;  /* 0x000000ff0000720c */ /* 0x000fc40003f04100 */
[C---:B------:R-:W-:Y:S02]  /*1940*/  ISETP.GT.U32.AND P3, PT, R16.reuse, 0x1a0, PT ;  /* 0x000001a01000780c */ /* 0x040fe40003f64070 */
[----:B------:R-:W-:Y:S02]  /*1950*/  ISETP.GT.U32.AND P1, PT, R16, 0x1c0, PT ;  /* 0x000001c01000780c */ /* 0x000fe40003f24070 */
[----:B------:R-:W-:Y:S02]  /*1960*/  SEL R9, R21, RZ, P6 ;  /* 0x000000ff15097207 */ /* 0x000fe40003000000 */
[----:B------:R-:W-:Y:S02]  /*1970*/  SEL R3, R22, RZ, P4 ;  /* 0x000000ff16037207 */ /* 0x000fe40002000000 */
[----:B------:R-:W-:Y:S02]  /*1980*/  SEL R23, R23, RZ, P4 ;  /* 0x000000ff17177207 */ /* 0x000fe40002000000 */
[----:B------:R-:W-:-:S02]  /*1990*/  IADD3 R2, P6, P4, R2, R8, R11 ;  /* 0x0000000802027210 */ /* 0x000fc40007cde00b */
[----:B--2---:R-:W-:Y:S02]  /*19a0*/  SEL R8, R24, RZ, P0 ;  /* 0x000000ff18087207 */ /* 0x004fe40000000000 */
[C---:B------:R-:W-:Y:S02]  /*19b0*/  ISETP.GT.U32.AND.EX P3, PT, R0.reuse, RZ, PT, P3 ;  /* 0x000000ff0000720c */ /* 0x040fe40003f64130 */
[----:B------:R-:W-:Y:S02]  /*19c0*/  ISETP.GT.U32.AND.EX P1, PT, R0, RZ, PT, P1 ;  /* 0x000000ff0000720c */ /* 0x000fe40003f24110 */
[----:B------:R-:W-:Y:S02]  /*19d0*/  ISETP.GT.U32.AND P2, PT, R16, 0x1e0, PT ;  /* 0x000001e01000780c */ /* 0x000fe40003f44070 */
[----:B------:R-:W-:Y:S02]  /*19e0*/  IADD3.X R9, PT, PT, R9, R10, R14, P6, P4 ;  /* 0x0000000a09097210 */ /* 0x000fe400037e840e */
[----:B------:R-:W-:-:S02]  /*19f0*/  IADD3 R8, P6, P4, R8, R2, R3 ;  /* 0x0000000208087210 */ /* 0x000fc40007cde003 */
[----:B------:R-:W-:Y:S02]  /*1a00*/  SEL R2, R26, RZ, P3 ;  /* 0x000000ff1a027207 */ /* 0x000fe40001800000 */
[----:B---3--:R-:W-:Y:S02]  /*1a10*/  SEL R3, R4, RZ, P1 ;  /* 0x000000ff04037207 */ /* 0x008fe40000800000 */
[----:B------:R-:W-:Y:S02]  /*1a20*/  ISETP.GT.U32.AND.EX P2, PT, R0, RZ, PT, P2 ;  /* 0x000000ff0000720c */ /* 0x000fe40003f44120 */
[----:B------:R-:W-:Y:S02]  /*1a30*/  SEL R4, R25, RZ, P0 ;  /* 0x000000ff19047207 */ /* 0x000fe40000000000 */
[----:B------:R-:W-:Y:S02]  /*1a40*/  SEL R27, R27, RZ, P3 ;  /* 0x000000ff1b1b7207 */ /* 0x000fe40001800000 */
[----:B------:R-:W-:-:S02]  /*1a50*/  IADD3 R3, P0, P3, R3, R8, R2 ;  /* 0x0000000803037210 */ /* 0x000fc40007b1e002 */
[----:B------:R-:W-:Y:S02]  /*1a60*/  SEL R2, R6, RZ, P2 ;  /* 0x000000ff06027207 */ /* 0x000fe40001000000 */
[----:B------:R-:W-:Y:S02]  /*1a70*/  IADD3.X R4, PT, PT, R4, R9, R23, P6, P4 ;  /* 0x0000000904047210 */ /* 0x000fe400037e8417 */
[----:B------:R-:W-:Y:S02]  /*1a80*/  SEL R0, R5, RZ, P1 ;  /* 0x000000ff05007207 */ /* 0x000fe40000800000 */
[----:B------:R-:W-:Y:S02]  /*1a90*/  IADD3 R2, P1, PT, R2, R3, RZ ;  /* 0x0000000302027210 */ /* 0x000fe40007f3e0ff */
[----:B------:R-:W-:Y:S02]  /*1aa0*/  SEL R3, R7, RZ, P2 ;  /* 0x000000ff07037207 */ /* 0x000fe40001000000 */
[----:B------:R-:W-:-:S05]  /*1ab0*/  IADD3.X R0, PT, PT, R0, R4, R27, P0, P3 ;  /* 0x0000000400007210 */ /* 0x000fca00007e641b */
[----:B------:R-:W-:Y:S01]  /*1ac0*/  IMAD.X R3, R3, 0x1, R0, P1 ;  /* 0x0000000103037824 */ /* 0x000fe200008e0600 */
[----:B------:R-:W-:Y:S06]  /*1ad0*/  BRA `(.L_x_75) ;  /* 0x00000014006c7947 */ /* 0x000fec0003800000 */
.L_x_61:
[----:B------:R-:W0:Y:S01]  /*1ae0*/  S2R R4, SR_TID.X ;  /* 0x0000000000047919 */ /* 0x000e220000002100 */
[----:B------:R-:W0:Y:S01]  /*1af0*/  LDC.64 R6, c[0x0][0x380] ;  /* 0x0000e000ff067b82 */ /* 0x000e220000000a00 */
[----:B------:R-:W1:Y:S01]  /*1b00*/  LDCU UR4, c[0x0][0x388] ;  /* 0x00007100ff0477ac */ /* 0x000e620008000800 */
[----:B0-----:R-:W-:-:S05]  /*1b10*/  IMAD.WIDE.U32 R6, R4, 0x4, R6 ;  /* 0x0000000404067825 */ /* 0x001fca00078e0006 */
[----:B------:R-:W2:Y:S04]  /*1b20*/  LDG.E R3, desc[UR6][R6.64] ;  /* 0x0000000606037981 */ /* 0x000ea8000c1e1900 */
[----:B------:R-:W3:Y:S04]  /*1b30*/  LDG.E R5, desc[UR6][R6.64+0x800] ;  /* 0x0008000606057981 */ /* 0x000ee8000c1e1900 */
[----:B------:R-:W4:Y:S04]  /*1b40*/  LDG.E R9, desc[UR6][R6.64+0x1000] ;  /* 0x0010000606097981 */ /* 0x000f28000c1e1900 */
[----:B------:R-:W5:Y:S04]  /*1b50*/  LDG.E R11, desc[UR6][R6.64+0x1800] ;  /* 0x00180006060b7981 */ /* 0x000f68000c1e1900 */
[----:B------:R-:W5:Y:S04]  /*1b60*/  LDG.E R13, desc[UR6][R6.64+0x2000] ;  /* 0x00200006060d7981 */ /* 0x000f68000c1e1900 */
[----:B------:R-:W5:Y:S04]  /*1b70*/  LDG.E R15, desc[UR6][R6.64+0x2800] ;  /* 0x00280006060f7981 */ /* 0x000f68000c1e1900 */
[----:B------:R-:W5:Y:S01]  /*1b80*/  LDG.E R17, desc[UR6][R6.64+0x3000] ;  /* 0x0030000606117981 */ /* 0x000f62000c1e1900 */
[----:B-1----:R-:W-:-:S04]  /*1b90*/  I2FP.F32.S32 R2, UR4 ;  /* 0x0000000400027c45 */ /* 0x002fc80008201400 */
[-C--:B--2---:R-:W-:Y:S02]  /*1ba0*/  FSETP.NEU.AND P0, PT, R3, R2.reuse, PT ;  /* 0x000000020300720b */ /* 0x084fe40003f0d000 */
[-C--:B---3--:R-:W-:Y:S02]  /*1bb0*/  FSETP.NEU.AND P1, PT, R5, R2.reuse, PT ;  /* 0x000000020500720b */ /* 0x088fe40003f2d000 */
[----:B------:R-:W-:Y:S02]  /*1bc0*/  SEL R5, RZ, 0x1, P0 ;  /* 0x00000001ff057807 */ /* 0x000fe40000000000 */
[----:B----4-:R-:W-:Y:S02]  /*1bd0*/  FSETP.NEU.AND P2, PT, R9, R2, PT ;  /* 0x000000020900720b */ /* 0x010fe40003f4d000 */
[----:B------:R-:W-:Y:S02]  /*1be0*/  SEL R8, RZ, 0x1, P1 ;  /* 0x00000001ff087807 */ /* 0x000fe40000800000 */
[----:B------:R-:W-:-:S02]  /*1bf0*/  SEL R3, RZ, 0x1, P2 ;  /* 0x00000001ff037807 */ /* 0x000fc40001000000 */
[-C--:B-----5:R-:W-:Y:S01]  /*1c00*/  FSETP.NEU.AND P0, PT, R11, R2.reuse, PT ;  /* 0x000000020b00720b */ /* 0x0a0fe20003f0d000 */
[----:B------:R-:W-:Y:S01]  /*1c10*/  IMAD.MOV.U32 R11, RZ, RZ, RZ ;  /* 0x000000ffff0b7224 */ /* 0x000fe200078e00ff */
[----:B------:R-:W-:Y:S02]  /*1c20*/  FSETP.NEU.AND P1, PT, R13, R2, PT ;  /* 0x000000020d00720b */ /* 0x000fe40003f2d000 */
[----:B------:R-:W-:Y:S02]  /*1c30*/  IADD3 R3, P3, P4, R3, R8, R5 ;  /* 0x0000000803037210 */ /* 0x000fe40007c7e005 */
[----:B------:R-:W-:Y:S02]  /*1c40*/  SEL R5, RZ, 0x1, P0 ;  /* 0x00000001ff057807 */ /* 0x000fe40000000000 */
[----:B------:R-:W-:Y:S02]  /*1c50*/  SEL R10, RZ, 0x1, P1 ;  /* 0x00000001ff0a7807 */ /* 0x000fe40000800000 */
[----:B------:R-:W-:-:S02]  /*1c60*/  FSETP.NEU.AND P0, PT, R15, R2, PT ;  /* 0x000000020f00720b */ /* 0x000fc40003f0d000 */
[----:B------:R-:W-:Y:S02]  /*1c70*/  IADD3 R8, P5, PT, R16, -0xe00, RZ ;  /* 0xfffff20010087810 */ /* 0x000fe40007fbe0ff */
[----:B------:R-:W-:Y:S02]  /*1c80*/  IADD3 R3, P1, P2, R10, R3, R5 ;  /* 0x000000030a037210 */ /* 0x000fe40007a3e005 */
[----:B------:R-:W-:Y:S02]  /*1c90*/  SEL R9, RZ, 0x1, P0 ;  /* 0x00000001ff097807 */ /* 0x000fe40000000000 */
[----:B------:R-:W-:Y:S02]  /*1ca0*/  ISETP.GE.U32.AND P0, PT, R8, 0xe00, PT ;  /* 0x00000e000800780c */ /* 0x000fe40003f06070 */
[----:B------:R-:W-:Y:S02]  /*1cb0*/  IADD3.X R10, PT, PT, R0, -0x1, RZ, P5, !PT ;  /* 0xffffffff000a7810 */ /* 0x000fe40002ffe4ff */
[----:B------:R-:W-:-:S02]  /*1cc0*/  FSETP.NEU.AND P6, PT, R17, R2, PT ;  /* 0x000000021100720b */ /* 0x000fc40003fcd000 */
[----:B------:R-:W-:Y:S02]  /*1cd0*/  ISETP.GE.U32.AND.EX P0, PT, R10, RZ, PT, P0 ;  /* 0x000000ff0a00720c */ /* 0x000fe40003f06100 */
[----:B------:R-:W-:Y:S02]  /*1ce0*/  SEL R12, RZ, 0x1, P6 ;  /* 0x00000001ff0c7807 */ /* 0x000fe40003000000 */
[----:B------:R-:W-:Y:S02]  /*1cf0*/  IADD3.X R5, PT, PT, RZ, RZ, RZ, P3, P4 ;  /* 0x000000ffff057210 */ /* 0x000fe40001fe84ff */
[----:B------:R-:W-:Y:S01]  /*1d00*/  IADD3 R3, P3, P4, R12, R3, R9 ;  /* 0x000000030c037210 */ /* 0x000fe20007c7e009 */
[----:B------:R-:W-:Y:S01]  /*1d10*/  IMAD.MOV.U32 R9, RZ, RZ, 0xe00 ;  /* 0x00000e00ff097424 */ /* 0x000fe200078e00ff */
[----:B------:R-:W-:-:S04]  /*1d20*/  IADD3.X R5, PT, PT, RZ, R5, RZ, P1, P2 ;  /* 0x00000005ff057210 */ /* 0x000fc80000fe44ff */
[----:B------:R-:W-:Y:S01]  /*1d30*/  IADD3.X R5, PT, PT, RZ, R5, RZ, P3, P4 ;  /* 0x00000005ff057210 */ /* 0x000fe20001fe84ff */
[----:B------:R-:W-:Y:S06]  /*1d40*/  @!P0 BRA `(.L_x_76) ;  /* 0x0000000000b48947 */ /* 0x000fec0003800000 */
[----:B------:R-:W0:Y:S01]  /*1d50*/  LDC.64 R16, c[0x0][0x398] ;  /* 0x0000e600ff107b82 */ /* 0x000e220000000a00 */
[----:B------:R-:W-:Y:S02]  /*1d60*/  IMAD.MOV.U32 R9, RZ, RZ, 0xe00 ;  /* 0x00000e00ff097424 */ /* 0x000fe400078e00ff */
[----:B------:R-:W-:-:S07]  /*1d70*/  IMAD.MOV.U32 R11, RZ, RZ, RZ ;  /* 0x000000ffff0b7224 */ /* 0x000fce00078e00ff */
.L_x_78:
[----:B------:R-:W-:-:S04]  /*1d80*/  LEA R12, P0, R9, R6, 0x2 ;  /* 0x00000006090c7211 */ /* 0x000fc800078010ff */
[----:B------:R-:W-:-:S05]  /*1d90*/  LEA.HI.X R13, R9, R7, R11, 0x2, P0 ;  /* 0x00000007090d7211 */ /* 0x000fca00000f140b */
[----:B------:R-:W2:Y:S04]  /*1da0*/  LDG.E R15, desc[UR6][R12.64] ;  /* 0x000000060c0f7981 */ /* 0x000ea8000c1e1900 */
[----:B------:R-:W3:Y:S04]  /*1db0*/  LDG.E R19, desc[UR6][R12.64+0x800] ;  /* 0x000800060c137981 */ /* 0x000ee8000c1e1900 */
[----:B------:R-:W4:Y:S04]  /*1dc0*/  LDG.E R21, desc[UR6][R12.64+0x1000] ;  /* 0x001000060c157981 */ /* 0x000f28000c1e1900 */
[----:B------:R-:W5:Y:S04]  /*1dd0*/  LDG.E R23, desc[UR6][R12.64+0x1800] ;  /* 0x001800060c177981 */ /* 0x000f68000c1e1900 */
[----:B------:R-:W5:Y:S04]  /*1de0*/  LDG.E R25, desc[UR6][R12.64+0x2000] ;  /* 0x002000060c197981 */ /* 0x000f68000c1e1900 */
[----:B------:R-:W5:Y:S04]  /*1df0*/  LDG.E R27, desc[UR6][R12.64+0x2800] ;  /* 0x002800060c1b7981 */ /* 0x000f68000c1e1900 */
[----:B------:R1:W5:Y:S01]  /*1e00*/  LDG.E R29, desc[UR6][R12.64+0x3000] ;  /* 0x003000060c1d7981 */ /* 0x000362000c1e1900 */
[----:B--2---:R-:W-:-:S02]  /*1e10*/  FSETP.NEU.AND P0, PT, R15, R2, PT ;  /* 0x000000020f00720b */ /* 0x004fc40003f0d000 */
[-C--:B---3--:R-:W-:Y:S02]  /*1e20*/  FSETP.NEU.AND P1, PT, R19, R2.reuse, PT ;  /* 0x000000021300720b */ /* 0x088fe40003f2d000 */
[----:B------:R-:W-:Y:S02]  /*1e30*/  SEL R14, RZ, 0x1, P0 ;  /* 0x00000001ff0e7807 */ /* 0x000fe40000000000 */
[----:B------:R-:W-:Y:S02]  /*1e40*/  SEL R0, RZ, 0x1, P1 ;  /* 0x00000001ff007807 */ /* 0x000fe40000800000 */
[-C--:B----4-:R-:W-:Y:S02]  /*1e50*/  FSETP.NEU.AND P0, PT, R21, R2.reuse, PT ;  /* 0x000000021500720b */ /* 0x090fe40003f0d000 */
[----:B-----5:R-:W-:Y:S02]  /*1e60*/  FSETP.NEU.AND P5, PT, R23, R2, PT ;  /* 0x000000021700720b */ /* 0x020fe40003fad000 */
[----:B------:R-:W-:-:S02]  /*1e70*/  IADD3 R3, P2, P1, R0, R3, R14 ;  /* 0x0000000300037210 */ /* 0x000fc4000795e00e */
[----:B------:R-:W-:Y:S02]  /*1e80*/  FSETP.NEU.AND P4, PT, R25, R2, PT ;  /* 0x000000021900720b */ /* 0x000fe40003f8d000 */
[----:B------:R-:W-:Y:S02]  /*1e90*/  SEL R14, RZ, 0x1, P0 ;  /* 0x00000001ff0e7807 */ /* 0x000fe40000000000 */
[----:B-1----:R-:W-:Y:S02]  /*1ea0*/  SEL R12, RZ, 0x1, P5 ;  /* 0x00000001ff0c7807 */ /* 0x002fe40002800000 */
[----:B0-----:R-:W-:Y:S02]  /*1eb0*/  IADD3 R0, P3, PT, -R9, R16, RZ ;  /* 0x0000001009007210 */ /* 0x001fe40007f7e1ff */
[----:B------:R-:W-:Y:S02]  /*1ec0*/  FSETP.NEU.AND P6, PT, R27, R2, PT ;  /* 0x000000021b00720b */ /* 0x000fe40003fcd000 */
[----:B------:R-:W-:-:S02]  /*1ed0*/  SEL R13, RZ, 0x1, P4 ;  /* 0x00000001ff0d7807 */ /* 0x000fc40002000000 */
[----:B------:R-:W-:Y:S02]  /*1ee0*/  IADD3 R3, P4, P5, R12, R3, R14 ;  /* 0x000000030c037210 */ /* 0x000fe40007d9e00e */
[----:B------:R-:W-:Y:S01]  /*1ef0*/  ISETP.GE.U32.AND P0, PT, R0, 0xe00, PT ;  /* 0x00000e000000780c */ /* 0x000fe20003f06070 */
[----:B------:R-:W-:Y:S01]  /*1f00*/  IMAD.MOV.U32 R0, RZ, RZ, R17 ;  /* 0x000000ffff007224 */ /* 0x000fe200078e0011 */
[----:B------:R-:W-:Y:S02]  /*1f10*/  SEL R12, RZ, 0x1, P6 ;  /* 0x00000001ff0c7807 */ /* 0x000fe40003000000 */
[----:B------:R-:W-:Y:S02]  /*1f20*/  IADD3.X R5, PT, PT, RZ, R5, RZ, P2, P1 ;  /* 0x00000005ff057210 */ /* 0x000fe400017e24ff */
[----:B------:R-:W-:Y:S01]  /*1f30*/  IADD3 R3, P1, P2, R12, R3, R13 ;  /* 0x000000030c037210 */ /* 0x000fe20007a3e00d */
[----:B------:R-:W-:Y:S01]  /*1f40*/  IMAD.X R13, R0, 0x1, ~R11, P3 ;  /* 0x00000001000d7824 */ /* 0x000fe200018e0e0b */
[----:B------:R-:W-:-:S02]  /*1f50*/  FSETP.NEU.AND P6, PT, R29, R2, PT ;  /* 0x000000021d00720b */ /* 0x000fc40003fcd000 */
[----:B------:R-:W-:Y:S02]  /*1f60*/  IADD3.X R5, PT, PT, RZ, R5, RZ, P4, P5 ;  /* 0x00000005ff057210 */ /* 0x000fe400027ea4ff */
[----:B------:R-:W-:Y:S02]  /*1f70*/  ISETP.GE.U32.AND.EX P0, PT, R13, RZ, PT, P0 ;  /* 0x000000ff0d00720c */ /* 0x000fe40003f06100 */
[----:B------:R-:W-:Y:S02]  /*1f80*/  SEL R12, RZ, 0x1, P6 ;  /* 0x00000001ff0c7807 */ /* 0x000fe40003000000 */
[----:B------:R-:W-:Y:S02]  /*1f90*/  IADD3.X R5, PT, PT, RZ, R5, RZ, P1, P2 ;  /* 0x00000005ff057210 */ /* 0x000fe40000fe44ff */
[----:B------:R-:W-:-:S05]  /*1fa0*/  IADD3 R3, P3, PT, R3, R12, RZ ;  /* 0x0000000c03037210 */ /* 0x000fca0007f7e0ff */
[----:B------:R-:W-:Y:S02]  /*1fb0*/  IMAD.X R5, RZ, RZ, R5, P3 ;  /* 0x000000ffff057224 */ /* 0x000fe400018e0605 */
[----:B------:R-:W-:Y:S06]  /*1fc0*/  @!P0 BRA `(.L_x_77) ;  /* 0x0000000c00088947 */ /* 0x000fec0003800000 */
[----:B------:R-:W-:-:S05]  /*1fd0*/  IADD3 R9, P0, PT, R9, 0xe00, RZ ;  /* 0x00000e0009097810 */ /* 0x000fca0007f1e0ff */
[----:B------:R-:W-:Y:S01]  /*1fe0*/  IMAD.X R11, RZ, RZ, R11, P0 ;  /* 0x000000ffff0b7224 */ /* 0x000fe200000e060b */
[----:B------:R-:W-:-:S04]  /*1ff0*/  ISETP.GT.U32.AND P0, PT, R9, R8, PT ;  /* 0x000000080900720c */ /* 0x000fc80003f04070 */
[----:B------:R-:W-:-:S13]  /*2000*/  ISETP.GT.U32.AND.EX P0, PT, R11, R10, PT, P0 ;  /* 0x0000000a0b00720c */ /* 0x000fda0003f04100 */
[----:B------:R-:W-:Y:S05]  /*2010*/  @!P0 BRA `(.L_x_78) ;  /* 0xfffffffc00588947 */ /* 0x000fea000383ffff */
.L_x_76:
[----:B------:R-:W-:Y:S01]  /*2020*/  IMAD.IADD R7, R16, 0x1, -R9 ;  /* 0x0000000110077824 */ /* 0x000fe200078e0a09 */
[----:B------:R-:W-:Y:S01]  /*2030*/  ISETP.GE.U32.AND P1, PT, R9, R16, PT ;  /* 0x000000100900720c */ /* 0x000fe20003f26070 */
[----:B------:R-:W-:Y:S03]  /*2040*/  BSSY.RECONVERGENT B1, `(.L_x_77) ;  /* 0x00000ba000017945 */ /* 0x000fe60003800200 */
[----:B------:R-:W-:-:S04]  /*2050*/  ISETP.GE.AND P0, PT, R4, R7, PT ;  /* 0x000000070400720c */ /* 0x000fc80003f06270 */
[----:B------:R-:W-:-:S13]  /*2060*/  ISETP.GE.U32.OR.EX P0, PT, R11, R0, P0, P1 ;  /* 0x000000000b00720c */ /* 0x000fda0000706510 */
[----:B------:R-:W-:Y:S05]  /*2070*/  @P0 BRA `(.L_x_79) ;  /* 0x0000000800d80947 */ /* 0x000fea0003800000 */
[----:B------:R-:W-:Y:S01]  /*2080*/  LOP3.LUT R0, RZ, R4, RZ, 0x33, !PT ;  /* 0x00000004ff007212 */ /* 0x000fe200078e33ff */
[----:B------:R-:W-:Y:S03]  /*2090*/  BSSY.RECONVERGENT B2, `(.L_x_80) ;  /* 0x0000058000027945 */ /* 0x000fe60003800200 */
[----:B------:R-:W-:-:S04]  /*20a0*/  IADD3 R0, PT, PT, -R9, R16, R0 ;  /* 0x0000001009007210 */ /* 0x000fc80007ffe100 */
[C---:B------:R-:W-:Y:S02]  /*20b0*/  ISETP.GE.U32.AND P1, PT, R0.reuse, 0x1e00, PT ;  /* 0x00001e000000780c */ /* 0x040fe40003f26070 */
[----:B------:R-:W-:Y:S01]  /*20c0*/  LEA.HI R8, R0, 0x1, RZ, 0x17 ;  /* 0x0000000100087811 */ /* 0x000fe200078fb8ff */
[----:B------:R-:W-:-:S03]  /*20d0*/  IMAD.MOV.U32 R0, RZ, RZ, R4 ;  /* 0x000000ffff007224 */ /* 0x000fc600078e0004 */
[----:B------:R-:W-:-:S04]  /*20e0*/  LOP3.LUT R18, R8, 0xf, RZ, 0xc0, !PT ;  /* 0x0000000f08127812 */ /* 0x000fc800078ec0ff */
[----:B------:R-:W-:-:S03]  /*20f0*/  ISETP.NE.AND P0, PT, R18, RZ, PT ;  /* 0x000000ff1200720c */ /* 0x000fc60003f05270 */
[----:B------:R-:W-:Y:S10]  /*2100*/  @!P1 BRA `(.L_x_81) ;  /* 0x0000000400409947 */ /* 0x000ff40003800000 */
[----:B------:R-:W0:Y:S01]  /*2110*/  LDCU.64 UR4, c[0x0][0x380] ;  /* 0x00007000ff0477ac */ /* 0x000e220008000a00 */
[----:B------:R-:W-:Y:S02]  /*2120*/  IADD3 R7, P1, PT, R4, R9, RZ ;  /* 0x0000000904077210 */ /* 0x000fe40007f3e0ff */
[----:B------:R-:W-:-:S03]  /*2130*/  LOP3.LUT R10, R8, 0xfffff0, RZ, 0xc0, !PT ;  /* 0x00fffff0080a7812 */ /* 0x000fc600078ec0ff */
[----:B------:R-:W-:Y:S02]  /*2140*/  IMAD.X R0, RZ, RZ, R11, P1 ;  /* 0x000000ffff007224 */ /* 0x000fe400008e060b */
[----:B------:R-:W-:Y:S01]  /*2150*/  IMAD.MOV R10, RZ, RZ, -R10 ;  /* 0x000000ffff0a7224 */ /* 0x000fe200078e0a0a */
[----:B0-----:R-:W-:-:S04]  /*2160*/  LEA R6, P2, R7, UR4, 0x2 ;  /* 0x0000000407067c11 */ /* 0x001fc8000f8410ff */
[----:B------:R-:W-:Y:S02]  /*2170*/  IADD3 R6, P1, PT, R6, 0x4000, RZ ;  /* 0x0000400006067810 */ /* 0x000fe40007f3e0ff */
[----:B------:R-:W-:Y:S01]  /*2180*/  LEA.HI.X R7, R7, UR5, R0, 0x2, P2 ;  /* 0x0000000507077c11 */ /* 0x000fe200090f1400 */
[----:B------:R-:W-:-:S04]  /*2190*/  IMAD.MOV.U32 R0, RZ, RZ, R4 ;  /* 0x000000ffff007224 */ /* 0x000fc800078e0004 */
[----:B------:R-:W-:-:S07]  /*21a0*/  IMAD.X R7, RZ, RZ, R7, P1 ;  /* 0x000000ffff077224 */ /* 0x000fce00008e0607 */
.L_x_82:
        /* <DEDUP_REMOVED lines=56> */
[----:B------:R-:W-:Y:S02]  /*2530*/  FSETP.NEU.AND P3, PT, R13, R2, PT ;  /* 0x000000020d00720b */ /* 0x000fe40003f6d000 */
[----:B------:R-:W-:Y:S02]  /*2540*/  IADD3.X R13, PT, PT, RZ, R14, RZ, P5, P6 ;  /* 0x0000000eff0d7210 */ /* 0x000fe40002fec4ff */
[----:B------:R-:W-:Y:S02]  /*2550*/  IADD3 R5, P5, P6, R5, R3, R12 ;  /* 0x0000000305057210 */ /* 0x000fe40007ebe00c */
[----:B------:R-:W-:-:S02]  /*2560*/  SEL R3, RZ, 0x1, P3 ;  /* 0x00000001ff037807 */ /* 0x000fc40001800000 */
[----:B------:R-:W-:Y:S02]  /*2570*/  ISETP.NE.AND P3, PT, R10, RZ, PT ;  /* 0x000000ff0a00720c */ /* 0x000fe40003f65270 */
[----:B------:R-:W-:Y:S02]  /*2580*/  FSETP.NEU.AND P4, PT, R15, R2, PT ;  /* 0x000000020f00720b */ /* 0x000fe40003f8d000 */
[----:B------:R-:W-:Y:S02]  /*2590*/  IADD3.X R13, PT, PT, RZ, R13, RZ, P2, P1 ;  /* 0x0000000dff0d7210 */ /* 0x000fe400017e24ff */
[----:B------:R-:W-:Y:S02]  /*25a0*/  SEL R12, RZ, 0x1, P4 ;  /* 0x00000001ff0c7807 */ /* 0x000fe40002000000 */
[----:B------:R-:W-:Y:S02]  /*25b0*/  IADD3 R6, P4, PT, R6, 0x8000, RZ ;  /* 0x0000800006067810 */ /* 0x000fe40007f9e0ff */
[----:B------:R-:W-:-:S02]  /*25c0*/  IADD3 R3, P1, P2, R3, R5, R12 ;  /* 0x0000000503037210 */ /* 0x000fc40007a3e00c */
[----:B------:R-:W-:Y:S01]  /*25d0*/  IADD3.X R5, PT, PT, RZ, R13, RZ, P5, P6 ;  /* 0x0000000dff057210 */ /* 0x000fe20002fec4ff */
[----:B------:R-:W-:-:S03]  /*25e0*/  IMAD.X R7, RZ, RZ, R7, P4 ;  /* 0x000000ffff077224 */ /* 0x000fc600020e0607 */
[----:B------:R-:W-:Y:S01]  /*25f0*/  IADD3.X R5, PT, PT, RZ, R5, RZ, P1, P2 ;  /* 0x00000005ff057210 */ /* 0x000fe20000fe44ff */
[----:B------:R-:W-:Y:S06]  /*2600*/  @P3 BRA `(.L_x_82) ;  /* 0xfffffff800e83947 */ /* 0x000fec000383ffff */
.L_x_81:
[----:B------:R-:W-:Y:S05]  /*2610*/  BSYNC.RECONVERGENT B2 ;  /* 0x0000000000027941 */ /* 0x000fea0003800200 */
.L_x_80:
[----:B------:R-:W-:Y:S05]  /*2620*/  @!P0 BRA `(.L_x_79) ;  /* 0x00000004006c8947 */ /* 0x000fea0003800000 */
[----:B------:R-:W-:Y:S01]  /*2630*/  ISETP.GE.U32.AND P1, PT, R18, 0x8, PT ;  /* 0x000000081200780c */ /* 0x000fe20003f26070 */
[----:B------:R-:W-:Y:S01]  /*2640*/  BSSY.RECONVERGENT B2, `(.L_x_83) ;  /* 0x000002a000027945 */ /* 0x000fe20003800200 */
[----:B------:R-:W-:-:S04]  /*2650*/  LOP3.LUT R14, R8, 0x7, RZ, 0xc0, !PT ;  /* 0x00000007080e7812 */ /* 0x000fc800078ec0ff */
[----:B------:R-:W-:-:S07]  /*2660*/  ISETP.NE.AND P0, PT, R14, RZ, PT ;  /* 0x000000ff0e00720c */ /* 0x000fce0003f05270 */
[----:B------:R-:W-:Y:S06]  /*2670*/  @!P1 BRA `(.L_x_84) ;  /* 0x0000000000989947 */ /* 0x000fec0003800000 */
[----:B------:R-:W0:Y:S01]  /*2680*/  LDCU.64 UR4, c[0x0][0x380] ;  /* 0x00007000ff0477ac */ /* 0x000e220008000a00 */
[----:B------:R-:W-:-:S05]  /*2690*/  IADD3 R7, P1, PT, R0, R9, RZ ;  /* 0x0000000900077210 */ /* 0x000fca0007f3e0ff */
[----:B------:R-:W-:Y:S01]  /*26a0*/  IMAD.X R10, RZ, RZ, R11, P1 ;  /* 0x000000ffff0a7224 */ /* 0x000fe200008e060b */
        /* <DEDUP_REMOVED lines=22> */
[----:B0-----:R-:W-:Y:S02]  /*2810*/  IADD3 R7, P1, P2, R3, R12, R10 ;  /* 0x0000000c03077210 */ /* 0x001fe40007a3e00a */
        /* <DEDUP_REMOVED lines=12> */
.L_x_84:
[----:B------:R-:W-:Y:S05]  /*28e0*/  BSYNC.RECONVERGENT B2 ;  /* 0x0000000000027941 */ /* 0x000fea0003800200 */
.L_x_83:
        /* <DEDUP_REMOVED lines=28> */
.L_x_86:
[----:B------:R-:W-:Y:S05]  /*2ab0*/  BSYNC.RECONVERGENT B2 ;  /* 0x0000000000027941 */ /* 0x000fea0003800200 */
.L_x_85:
[----:B------:R-:W-:Y:S05]  /*2ac0*/  @!P0 BRA `(.L_x_79) ;  /* 0x0000000000448947 */ /* 0x000fea0003800000 */
[----:B------:R-:W0:Y:S01]  /*2ad0*/  LDCU.64 UR4, c[0x0][0x380] ;  /* 0x00007000ff0477ac */ /* 0x000e220008000a00 */
[----:B------:R-:W-:Y:S01]  /*2ae0*/  IADD3 R9, P0, PT, R0, R9, RZ ;  /* 0x0000000900097210 */ /* 0x000fe20007f1e0ff */
[----:B------:R-:W-:-:S04]  /*2af0*/  IMAD.MOV R0, RZ, RZ, -R10 ;  /* 0x000000ffff007224 */ /* 0x000fc800078e0a0a */
[----:B------:R-:W-:Y:S01]  /*2b00*/  IMAD.X R8, RZ, RZ, R11, P0 ;  /* 0x000000ffff087224 */ /* 0x000fe200000e060b */
[----:B0-----:R-:W-:-:S04]  /*2b10*/  LEA R6, P1, R9, UR4, 0x2 ;  /* 0x0000000409067c11 */ /* 0x001fc8000f8210ff */
[----:B------:R-:W-:-:S09]  /*2b20*/  LEA.HI.X R9, R9, UR5, R8, 0x2, P1 ;  /* 0x0000000509097c11 */ /* 0x000fd200088f1408 */
.L_x_87:
[----:B------:R-:W-:-:S06]  /*2b30*/  IMAD.MOV.U32 R7, RZ, RZ, R9 ;  /* 0x000000ffff077224 */ /* 0x000fcc00078e0009 */
[----:B------:R0:W2:Y:S01]  /*2b40*/  LDG.E R7, desc[UR6][R6.64] ;  /* 0x0000000606077981 */ /* 0x0000a2000c1e1900 */
[----:B------:R-:W-:Y:S01]  /*2b50*/  VIADD R0, R0, 0x1 ;  /* 0x0000000100007836 */ /* 0x000fe20000000000 */
[----:B0-----:R-:W-:-:S05]  /*2b60*/  IADD3 R6, P2, PT, R6, 0x800, RZ ;  /* 0x0000080006067810 */ /* 0x001fca0007f5e0ff */
[----:B------:R-:W-:Y:S01]  /*2b70*/  IMAD.X R9, RZ, RZ, R9, P2 ;  /* 0x000000ffff097224 */ /* 0x000fe200010e0609 */
[----:B--2---:R-:W-:-:S04]  /*2b80*/  FSETP.NEU.AND P0, PT, R7, R2, PT ;  /* 0x000000020700720b */ /* 0x004fc80003f0d000 */
[----:B------:R-:W-:Y:S02]  /*2b90*/  SEL R8, RZ, 0x1, P0 ;  /* 0x00000001ff087807 */ /* 0x000fe40000000000 */
[----:B------:R-:W-:Y:S02]  /*2ba0*/  ISETP.NE.AND P0, PT, R0, RZ, PT ;  /* 0x000000ff0000720c */ /* 0x000fe40003f05270 */
[----:B------:R-:W-:-:S05]  /*2bb0*/  IADD3 R3, P1, PT, R3, R8, RZ ;  /* 0x0000000803037210 */ /* 0x000fca0007f3e0ff */
[----:B------:R-:W-:-:S06]  /*2bc0*/  IMAD.X R5, RZ, RZ, R5, P1 ;  /* 0x000000ffff057224 */ /* 0x000fcc00008e0605 */
[----:B------:R-:W-:Y:S05]  /*2bd0*/  @P0 BRA `(.L_x_87) ;  /* 0xfffffffc00d40947 */ /* 0x000fea000383ffff */
.L_x_79:
[----:B------:R-:W-:Y:S05]  /*2be0*/  BSYNC.RECONVERGENT B1 ;  /* 0x0000000000017941 */ /* 0x000fea0003800200 */
.L_x_77:
[----:B------:R-:W0:Y:S01]  /*2bf0*/  S2R R8, SR_LANEID ;  /* 0x0000000000087919 */ /* 0x000e220000000000 */
[----:B------:R-:W-:Y:S01]  /*2c00*/  ISETP.NE.AND P5, PT, R4, RZ, PT ;  /* 0x000000ff0400720c */ /* 0x000fe20003fa5270 */
        /* <DEDUP_REMOVED lines=33> */
[----:B------:R-:W-:Y:S01]  /*2e20*/  IMAD.X R6, R2, 0x1, R9, P0 ;  /* 0x0000000102067824 */ /* 0x000fe200000e0609 */
[----:B------:R-:W-:-:S04]  /*2e30*/  @!P2 MOV R2, 0x400 ;  /* 0x000004000002a802 */ /* 0x000fc80000000f00 */
[----:B------:R-:W1:Y:S01]  /*2e40*/  SHFL.DOWN PT, R3, R6, 0x10, 0x1f ;  /* 0x0a001f0006037f89 */ /* 0x000e6200000e0000 */
[----:B--2---:R-:W-:-:S05]  /*2e50*/  @!P2 LEA R8, R11, R2, 0x18 ;  /* 0x000000020b08a211 */ /* 0x004fca00078ec0ff */
        /* <DEDUP_REMOVED lines=12> */
[----:B--2---:R-:W0:Y:S04]  /*2f20*/  LDS.128 R4, [UR4+0x20] ;  /* 0x00002004ff047984 */ /* 0x004e280008000c00 */
        /* <DEDUP_REMOVED lines=21> */
[----:B------:R-:W-:-:S07]  /*3080*/  IMAD.X R3, R3, 0x1, R31, P2 ;  /* 0x0000000103037824 */ /* 0x000fce00010e061f */
.L_x_75:
[----:B------:R-:W-:Y:S05]  /*3090*/  BSYNC.RECONVERGENT B0 ;  /* 0x0000000000007941 */ /* 0x000fea0003800200 */
.L_x_60:
[----:B------:R-:W-:Y:S05]  /*30a0*/  @P5 EXIT ;  /* 0x000000000000594d */ /* 0x000fea0003800000 */
[----:B------:R-:W0:Y:S01]  /*30b0*/  LDCU.64 UR4, c[0x0][0x3a8] ;  /* 0x00007500ff0477ac */ /* 0x000e220008000a00 */
[----:B------:R-:W3:Y:S01]  /*30c0*/  LDC.64 R4, c[0x0][0x390] ;  /* 0x0000e400ff047b82 */ /* 0x000ee20000000a00 */
[----:B012---:R-:W-:-:S04]  /*30d0*/  IADD3 R2, P0, PT, R2, UR4, RZ ;  /* 0x0000000402027c10 */ /* 0x007fc8000ff1e0ff */
[----:B------:R-:W-:-:S05]  /*30e0*/  IADD3.X R3, PT, PT, R3, UR5, RZ, P0, !PT ;  /* 0x0000000503037c10 */ /* 0x000fca00087fe4ff */
[----:B---3--:R-:W-:Y:S01]  /*30f0*/  STG.E.64 desc[UR6][R4.64], R2 ;  /* 0x0000000204007986 */ /* 0x008fe2000c101b06 */
[----:B------:R-:W-:Y:S05]  /*3100*/  EXIT ;  /* 0x000000000000794d */ /* 0x000fea0003800000 */
.L_x_88:
        /* <DEDUP_REMOVED lines=15> */
.L_x_216:


//--------------------- .text._ZN3cub18CUB_300001_SM_10006detail6reduce28DeviceReduceSingleTileKernelINS2_10policy_hubIljN4cuda3std3__44plusIlEEE10Policy1000EPlSC_iS9_llNS7_10__identityEEEvT0_T1_T2_T3_T4_T6_ --------------------------
	.section	.text._ZN3cub18CUB_300001_SM_10006detail6reduce28DeviceReduceSingleTileKernelINS2_10policy_hubIljN4cuda3std3__44plusIlEEE10Policy1000EPlSC_iS9_llNS7_10__identityEEEvT0_T1_T2_T3_T4_T6_,"ax",@progbits
	.align	128
        .global         _ZN3cub18CUB_300001_SM_10006detail6reduce28DeviceReduceSingleTileKernelINS2_10policy_hubIljN4cuda3std3__44plusIlEEE10Policy1000EPlSC_iS9_llNS7_10__identityEEEvT0_T1_T2_T3_T4_T6_
        .type           _ZN3cub18CUB_300001_SM_10006detail6reduce28DeviceReduceSingleTileKernelINS2_10policy_hubIljN4cuda3std3__44plusIlEEE10Policy1000EPlSC_iS9_llNS7_10__identityEEEvT0_T1_T2_T3_T4_T6_,@function
        .size           _ZN3cub18CUB_300001_SM_10006detail6reduce28DeviceReduceSingleTileKernelINS2_10policy_hubIljN4cuda3std3__44plusIlEEE10Policy1000EPlSC_iS9_llNS7_10__identityEEEvT0_T1_T2_T3_T4_T6_,(.L_x_217 - _ZN3cub18CUB_300001_SM_10006detail6reduce28DeviceReduceSingleTileKernelINS2_10policy_hubIljN4cuda3std3__44plusIlEEE10Policy1000EPlSC_iS9_llNS7_10__identityEEEvT0_T1_T2_T3_T4_T6_)
        .other          _ZN3cub18CUB_300001_SM_10006detail6reduce28DeviceReduceSingleTileKernelINS2_10policy_hubIljN4cuda3std3__44plusIlEEE10Policy1000EPlSC_iS9_llNS7_10__identityEEEvT0_T1_T2_T3_T4_T6_,@"STO_CUDA_ENTRY STV_DEFAULT"
_ZN3cub18CUB_300001_SM_10006detail6reduce28DeviceReduceSingleTileKernelINS2_10policy_hubIljN4cuda3std3__44plusIlEEE10Policy1000EPlSC_iS9_llNS7_10__identityEEEvT0_T1_T2_T3_T4_T6_:
.text._ZN3cub18CUB_300001_SM_10006detail6reduce28DeviceReduceSingleTileKernelINS2_10policy_hubIljN4cuda3std3__44plusIlEEE10Policy1000EPlSC_iS9_llNS7_10__identityEEEvT0_T1_T2_T3_T4_T6_:
        /* <DEDUP_REMOVED lines=13> */
.L_x_89:
        /* <DEDUP_REMOVED lines=13> */
.L_x_93:
[----:B------:R-:W-:Y:S05]  /*01a0*/  BSYNC.RECONVERGENT B1 ;  /* 0x0000000000017941 */ /* 0x000fea0003800200 */
.L_x_92:
        /* <DEDUP_REMOVED lines=17> */
.L_x_98:
        /* <DEDUP_REMOVED lines=11> */
.L_x_97:
[----:B------:R-:W-:Y:S05]  /*0370*/  BSYNC.RECONVERGENT B2 ;  /* 0x0000000000027941 */ /* 0x000fea0003800200 */
.L_x_96:
        /* <DEDUP_REMOVED lines=8> */
.L_x_101:
        /* <DEDUP_REMOVED lines=43> */
.L_x_100:
[----:B------:R-:W-:Y:S05]  /*06b0*/  BSYNC.RECONVERGENT B2 ;  /* 0x0000000000027941 */ /* 0x000fea0003800200 */
.L_x_99:
        /* <DEDUP_REMOVED lines=26> */
.L_x_103:
[----:B------:R-:W-:Y:S05]  /*0860*/  BSYNC.RECONVERGENT B2 ;  /* 0x0000000000027941 */ /* 0x000fea0003800200 */
.L_x_102:
        /* <DEDUP_REMOVED lines=12> */
.L_x_95:
[----:B------:R-:W-:Y:S05]  /*0930*/  BSYNC.RECONVERGENT B1 ;  /* 0x0000000000017941 */ /* 0x000fea0003800200 */
.L_x_94:
        /* <DEDUP_REMOVED lines=77> */
.L_x_104:
        /* <DEDUP_REMOVED lines=130> */
.L_x_91:
        /* <DEDUP_REMOVED lines=25> */
.L_x_108:
        /* <DEDUP_REMOVED lines=24> */
.L_x_106:
        /* <DEDUP_REMOVED lines=19> */
.L_x_112:
        /* <DEDUP_REMOVED lines=9> */
.L_x_111:
[----:B------:R-:W-:Y:S05]  /*1b00*/  BSYNC.RECONVERGENT B2 ;  /* 0x0000000000027941 */ /* 0x000fea0003800200 */
.L_x_110:
        /* <DEDUP_REMOVED lines=16> */
.L_x_115:
        /* <DEDUP_REMOVED lines=45> */
.L_x_114:
[----:B------:R-:W-:Y:S05]  /*1ee0*/  BSYNC.RECONVERGENT B2 ;  /* 0x0000000000027941 */ /* 0x000fea0003800200 */
.L_x_113:
        /* <DEDUP_REMOVED lines=30> */
.L_x_117:
[----:B------:R-:W-:Y:S05]  /*20d0*/  BSYNC.RECONVERGENT B2 ;  /* 0x0000000000027941 */ /* 0x000fea0003800200 */
.L_x_116:
        /* <DEDUP_REMOVED lines=11> */
.L_x_109:
[----:B------:R-:W-:Y:S05]  /*2190*/  BSYNC.RECONVERGENT B1 ;  /* 0x0000000000017941 */ /* 0x000fea0003800200 */
.L_x_107:
        /* <DEDUP_REMOVED lines=74> */
.L_x_105:
[----:B------:R-:W-:Y:S05]  /*2640*/  BSYNC.RECONVERGENT B0 ;  /* 0x0000000000007941 */ /* 0x000fea0003800200 */
.L_x_90:
[----:B------:R-:W-:Y:S05]  /*2650*/  @P0 EXIT ;  /* 0x000000000000094d */ /* 0x000fea0003800000 */
[----:B------:R-:W0:Y:S01]  /*2660*/  LDCU.64 UR4, c[0x0][0x398] ;  /* 0x00007300ff0477ac */ /* 0x000e220008000a00 */
[----:B------:R-:W3:Y:S01]  /*2670*/  LDC.64 R4, c[0x0][0x388] ;  /* 0x0000e200ff047b82 */ /* 0x000ee20000000a00 */
[----:B012---:R-:W-:-:S04]  /*2680*/  IADD3 R2, P0, PT, R2, UR4, RZ ;  /* 0x0000000402027c10 */ /* 0x007fc8000ff1e0ff */
[----:B------:R-:W-:-:S05]  /*2690*/  IADD3.X R3, PT, PT, R3, UR5, RZ, P0, !PT ;  /* 0x0000000503037c10 */ /* 0x000fca00087fe4ff */
[----:B---3--:R-:W-:Y:S01]  /*26a0*/  STG.E.64 desc[UR6][R4.64], R2 ;  /* 0x0000000204007986 */ /* 0x008fe2000c101b06 */
[----:B------:R-:W-:Y:S05]  /*26b0*/  EXIT ;  /* 0x000000000000794d */ /* 0x000fea0003800000 */
.L_x_118:
        /* <DEDUP_REMOVED lines=12> */
.L_x_217:


//--------------------- .text._ZN3cub18CUB_300001_SM_10006detail6reduce18DeviceReduceKernelINS2_10policy_hubIljN4cuda3std3__44plusIlEEE10Policy1000EN6thrust24THRUST_300001_SM_1000_NS18transform_iteratorINSD_6detail14equal_to_valueIiEENSF_15normal_iteratorINSD_10device_ptrIfEEEEllEEjS9_lNS7_10__identityEEEvT0_PT3_T1_NS0_13GridEvenShareISR_EET2_T4_ --------------------------
	.section	.text._ZN3cub18CUB_300001_SM_10006detail6reduce18DeviceReduceKernelINS2_10policy_hubIljN4cuda3std3__44plusIlEEE10Policy1000EN6thrust24THRUST_300001_SM_1000_NS18transform_iteratorINSD_6detail14equal_to_valueIiEENSF_15normal_iteratorINSD_10device_ptrIfEEEEllEEjS9_lNS7_10__identityEEEvT0_PT3_T1_NS0_13GridEvenShareISR_EET2_T4_,"ax",@progbits
	.align	128
        .global         _ZN3cub18CUB_300001_SM_10006detail6reduce18DeviceReduceKernelINS2_10policy_hubIljN4cuda3std3__44plusIlEEE10Policy1000EN6thrust24THRUST_300001_SM_1000_NS18transform_iteratorINSD_6detail14equal_to_valueIiEENSF_15normal_iteratorINSD_10device_ptrIfEEEEllEEjS9_lNS7_10__identityEEEvT0_PT3_T1_NS0_13GridEvenShareISR_EET2_T4_
        .type           _ZN3cub18CUB_300001_SM_10006detail6reduce18DeviceReduceKernelINS2_10policy_hubIljN4cuda3std3__44plusIlEEE10Policy1000EN6thrust24THRUST_300001_SM_1000_NS18transform_iteratorINSD_6detail14equal_to_valueIiEENSF_15normal_iteratorINSD_10device_ptrIfEEEEllEEjS9_lNS7_10__identityEEEvT0_PT3_T1_NS0_13GridEvenShareISR_EET2_T4_,@function
        .size           _ZN3cub18CUB_300001_SM_10006detail6reduce18DeviceReduceKernelINS2_10policy_hubIljN4cuda3std3__44plusIlEEE10Policy1000EN6thrust24THRUST_300001_SM_1000_NS18transform_iteratorINSD_6detail14equal_to_valueIiEENSF_15normal_iteratorINSD_10device_ptrIfEEEEllEEjS9_lNS7_10__identityEEEvT0_PT3_T1_NS0_13GridEvenShareISR_EET2_T4_,(.L_x_218 - _ZN3cub18CUB_300001_SM_10006detail6reduce18DeviceReduceKernelINS2_10policy_hubIljN4cuda3std3__44plusIlEEE10Policy1000EN6thrust24THRUST_300001_SM_1000_NS18transform_iteratorINSD_6detail14equal_to_valueIiEENSF_15normal_iteratorINSD_10device_ptrIfEEEEllEEjS9_lNS7_10__identityEEEvT0_PT3_T1_NS0_13GridEvenShareISR_EET2_T4_)
        .other          _ZN3cub18CUB_300001_SM_10006detail6reduce18DeviceReduceKernelINS2_10policy_hubIljN4cuda3std3__44plusIlEEE10Policy1000EN6thrust24THRUST_300001_SM_1000_NS18transform_iteratorINSD_6detail14equal_to_valueIiEENSF_15normal_iteratorINSD_10device_ptrIfEEEEllEEjS9_lNS7_10__identityEEEvT0_PT3_T1_NS0_13GridEvenShareISR_EET2_T4_,@"STO_CUDA_ENTRY STV_DEFAULT"
_ZN3cub18CUB_300001_SM_10006detail6reduce18DeviceReduceKernelINS2_10policy_hubIljN4cuda3std3__44plusIlEEE10Policy1000EN6thrust24THRUST_300001_SM_1000_NS18transform_iteratorINSD_6detail14equal_to_valueIiEENSF_15normal_iteratorINSD_10device_ptrIfEEEEllEEjS9_lNS7_10__identityEEEvT0_PT3_T1_NS0_13GridEvenShareISR_EET2_T4_:
.text._ZN3cub18CUB_300001_SM_10006detail6reduce18DeviceReduceKernelINS2_10policy_hubIljN4cuda3std3__44plusIlEEE10Policy1000EN6thrust24THRUST_300001_SM_1000_NS18transform_iteratorINSD_6detail14equal_to_valueIiEENSF_15normal_iteratorINSD_10device_ptrIfEEEEllEEjS9_lNS7_10__identityEEEvT0_PT3_T1_NS0_13GridEvenShareISR_EET2_T4_:
[----:B------:R-:W-:Y:S01]  /*0000*/  LDC R1, c[0x0][0x37c] ;  /* 0x0000df00ff017b82 */ /* 0x000fe20000000800 */
[----:B------:R-:W0:Y:S07]  /*0010*/  S2R R0, SR_CTAID.X ;  /* 0x0000000000007919 */ /* 0x000e2e0000002500 */
[----:B------:R-:W1:Y:S01]  /*0020*/  LDC.64 R10, c[0x0][0x3b0] ;  /* 0x0000ec00ff0a7b82 */ /* 0x000e620000000a00 */
[----:B------:R-:W2:Y:S01]  /*0030*/  LDCU.64 UR6, c[0x0][0x358] ;  /* 0x00006b00ff0677ac */ /* 0x000ea20008000a00 */
[----:B------:R-:W-:Y:S01]  /*0040*/  BSSY.RECONVERGENT B0, `(.L_x_119) ;  /* 0x000035a000007945 */ /* 0x000fe20003800200 */
[----:B-1----:R-:W-:-:S02]  /*0050*/  IMAD R3, R11, 0xe00, RZ ;  /* 0x00000e000b037824 */ /* 0x002fc400078e02ff */
[----:B0-----:R-:W-:-:S05]  /*0060*/  IMAD R28, R0, -0xe00, R10 ;  /* 0xfffff200001c7824 */ /* 0x001fca00078e020a */
[----:B------:R-:W-:-:S13]  /*0070*/  ISETP.GT.U32.AND P0, PT, R28, 0xdff, PT ;  /* 0x00000dff1c00780c */ /* 0x000fda0003f04070 */
[----:B--2---:R-:W-:Y:S05]  /*0080*/  @P0 BRA `(.L_x_120) ;  /* 0x0000001c00140947 */ /* 0x004fea0003800000 */
[----:B------:R-:W0:Y:S01]  /*0090*/  S2R R5, SR_TID.X ;  /* 0x0000000000057919 */ /* 0x000e220000002100 */
[----:B------:R-:W-:Y:S01]  /*00a0*/  BSSY.RECONVERGENT B1, `(.L_x_121) ;  /* 0x0000010000017945 */ /* 0x000fe20003800200 */
[----:B------:R-:W-:Y:S02]  /*00b0*/  IMAD.MOV.U32 R22, RZ, RZ, RZ ;  /* 0x000000ffff167224 */ /* 0x000fe400078e00ff */
[----:B------:R-:W-:Y:S01]  /*00c0*/  IMAD.MOV.U32 R18, RZ, RZ, RZ ;  /* 0x000000ffff127224 */ /* 0x000fe200078e00ff */
[----:B0-----:R-:W-:Y:S01]  /*00d0*/  ISETP.GE.U32.AND P0, PT, R5, R28, PT ;  /* 0x0000001c0500720c */ /* 0x001fe20003f06070 */
[----:B------:R-:W-:-:S12]  /*00e0*/  IMAD.MOV.U32 R11, RZ, RZ, R5 ;  /* 0x000000ffff0b7224 */ /* 0x000fd800078e0005 */
[----:B------:R-:W-:Y:S05]  /*00f0*/  @P0 BRA `(.L_x_122) ;  /* 0x0000000000280947 */ /* 0x000fea0003800000 */
[----:B------:R-:W0:Y:S01]  /*0100*/  LDC.64 R2, c[0x0][0x380] ;  /* 0x0000e000ff027b82 */ /* 0x000e220000000a00 */
[----:B------:R-:W-:Y:S01]  /*0110*/  IMAD R7, R0, 0xe00, R5 ;  /* 0x00000e0000077824 */ /* 0x000fe200078e0205 */
[----:B------:R-:W1:Y:S03]  /*0120*/  LDCU UR4, c[0x0][0x388] ;  /* 0x00007100ff0477ac */ /* 0x000e660008000800 */
[----:B0-----:R-:W-:-:S06]  /*0130*/  IMAD.WIDE.U32 R2, R7, 0x4, R2 ;  /* 0x0000000407027825 */ /* 0x001fcc00078e0002 */
[----:B------:R-:W2:Y:S01]  /*0140*/  LDG.E R2, desc[UR6][R2.64] ;  /* 0x0000000602027981 */ /* 0x000ea2000c1e1900 */
[----:B-1----:R-:W-:Y:S01]  /*0150*/  I2FP.F32.S32 R7, UR4 ;  /* 0x0000000400077c45 */ /* 0x002fe20008201400 */
[----:B------:R-:W-:Y:S02]  /*0160*/  VIADD R11, R5, 0x200 ;  /* 0x00000200050b7836 */ /* 0x000fe40000000000 */
[----:B------:R-:W-:Y:S01]  /*0170*/  IMAD.MOV.U32 R18, RZ, RZ, RZ ;  /* 0x000000ffff127224 */ /* 0x000fe200078e00ff */
[----:B--2---:R-:W-:-:S04]  /*0180*/  FSETP.NEU.AND P0, PT, R2, R7, PT ;  /* 0x000000070200720b */ /* 0x004fc80003f0d000 */
[----:B------:R-:W-:-:S09]  /*0190*/  SEL R22, RZ, 0x1, P0 ;  /* 0x00000001ff167807 */ /* 0x000fd20000000000 */
.L_x_122:
[----:B------:R-:W-:Y:S05]  /*01a0*/  BSYNC.RECONVERGENT B1 ;  /* 0x0000000000017941 */ /* 0x000fea0003800200 */
.L_x_121:
[----:B------:R-:W-:Y:S01]  /*01b0*/  ISETP.GE.U32.AND P0, PT, R11, R28, PT ;  /* 0x0000001c0b00720c */ /* 0x000fe20003f06070 */
[----:B------:R-:W-:-:S12]  /*01c0*/  BSSY.RECONVERGENT B1, `(.L_x_123) ;  /* 0x00000e2000017945 */ /* 0x000fd80003800200 */
[----:B------:R-:W-:Y:S05]  /*01d0*/  @P0 BRA `(.L_x_124) ;  /* 0x0000000c00800947 */ /* 0x000fea0003800000 */
[----:B------:R-:W-:Y:S01]  /*01e0*/  LOP3.LUT R3, RZ, R11, RZ, 0x33, !PT ;  /* 0x0000000bff037212 */ /* 0x000fe200078e33ff */
[----:B------:R-:W0:Y:S01]  /*01f0*/  LDCU UR4, c[0x0][0x388] ;  /* 0x00007100ff0477ac */ /* 0x000e220008000800 */
[----:B------:R-:W-:Y:S03]  /*0200*/  BSSY.RECONVERGENT B2, `(.L_x_125) ;  /* 0x0000074000027945 */ /* 0x000fe60003800200 */
[----:B------:R-:W-:-:S04]  /*0210*/  IMAD.IADD R3, R3, 0x1, R10 ;  /* 0x0000000103037824 */ /* 0x000fc800078e020a */
[----:B------:R-:W-:-:S05]  /*0220*/  IMAD R3, R0, -0xe00, R3 ;  /* 0xfffff20000037824 */ /* 0x000fca00078e0203 */
[C---:B------:R-:W-:Y:S02]  /*0230*/  ISETP.GE.U32.AND P0, PT, R3.reuse, 0x1e00, PT ;  /* 0x00001e000300780c */ /* 0x040fe40003f06070 */
[----:B------:R-:W-:Y:S02]  /*0240*/  LEA.HI R4, R3, 0x1, RZ, 0x17 ;  /* 0x0000000103047811 */ /* 0x000fe400078fb8ff */
[----:B0-----:R-:W-:Y:S02]  /*0250*/  I2FP.F32.S32 R6, UR4 ;  /* 0x0000000400067c45 */ /* 0x001fe40008201400 */
[----:B------:R-:W-:-:S07]  /*0260*/  LOP3.LUT R7, R4, 0xf, RZ, 0xc0, !PT ;  /* 0x0000000f04077812 */ /* 0x000fce00078ec0ff */
[----:B------:R-:W-:Y:S05]  /*0270*/  @!P0 BRA `(.L_x_126) ;  /* 0x0000000400b08947 */ /* 0x000fea0003800000 */
[----:B------:R-:W0:Y:S01]  /*0280*/  LDC.64 R12, c[0x0][0x380] ;  /* 0x0000e000ff0c7b82 */ /* 0x000e220000000a00 */
[----:B------:R-:W-:Y:S01]  /*0290*/  LOP3.LUT R2, R4, 0xfffff0, RZ, 0xc0, !PT ;  /* 0x00fffff004027812 */ /* 0x000fe200078ec0ff */
[----:B------:R-:W-:Y:S01]  /*02a0*/  BSSY.RECONVERGENT B3, `(.L_x_127) ;  /* 0x0000068000037945 */ /* 0x000fe20003800200 */
[----:B------:R-:W-:Y:S01]  /*02b0*/  LOP3.LUT R9, R11, 0x1000, RZ, 0xfc, !PT ;  /* 0x000010000b097812 */ /* 0x000fe200078efcff */
[----:B------:R-:W-:Y:S02]  /*02c0*/  IMAD R8, R0, 0xe00, R11 ;  /* 0x00000e0000087824 */ /* 0x000fe400078e020b */
[----:B------:R-:W-:-:S07]  /*02d0*/  IMAD.MOV R2, RZ, RZ, -R2 ;  /* 0x000000ffff027224 */ /* 0x000fce00078e0a02 */
.L_x_128:
[C---:B------:R-:W-:Y:S02]  /*02e0*/  VIADD R11, R8.reuse, 0x200 ;  /* 0x00000200080b7836 */ /* 0x040fe40000000000 */
[----:B0-----:R-:W-:-:S04]  /*02f0*/  IMAD.WIDE.U32 R14, R8, 0x4, R12 ;  /* 0x00000004080e7825 */ /* 0x001fc800078e000c */
[--C-:B------:R-:W-:Y:S02]  /*0300*/  IMAD.WIDE.U32 R10, R11, 0x4, R12.reuse ;  /* 0x000000040b0a7825 */ /* 0x100fe400078e000c */
[----:B------:R-:W2:Y:S04]  /*0310*/  LDG.E R15, desc[UR6][R14.64] ;  /* 0x000000060e0f7981 */ /* 0x000ea8000c1e1900 */
[----:B------:R0:W3:Y:S01]  /*0320*/  LDG.E R3, desc[UR6][R10.64] ;  /* 0x000000060a037981 */ /* 0x0000e2000c1e1900 */
[C---:B------:R-:W-:Y:S02]  /*0330*/  VIADD R17, R8.reuse, 0x400 ;  /* 0x0000040008117836 */ /* 0x040fe40000000000 */
[----:B------:R-:W-:Y:S02]  /*0340*/  VIADD R21, R8, 0x600 ;  /* 0x0000060008157836 */ /* 0x000fe40000000000 */
[----:B------:R-:W-:-:S04]  /*0350*/  IMAD.WIDE.U32 R16, R17, 0x4, R12 ;  /* 0x0000000411107825 */ /* 0x000fc800078e000c */
[----:B------:R-:W-:Y:S02]  /*0360*/  IMAD.WIDE.U32 R20, R21, 0x4, R12 ;  /* 0x0000000415147825 */ /* 0x000fe400078e000c */
[----:B------:R-:W4:Y:S04]  /*0370*/  LDG.E R16, desc[UR6][R16.64] ;  /* 0x0000000610107981 */ /* 0x000f28000c1e1900 */
[----:B------:R1:W5:Y:S01]  /*0380*/  LDG.E R17, desc[UR6][R20.64] ;  /* 0x0000000614117981 */ /* 0x000362000c1e1900 */
[C---:B------:R-:W-:Y:S02]  /*0390*/  VIADD R19, R8.reuse, 0xa00 ;  /* 0x00000a0008137836 */ /* 0x040fe40000000000 */
[C---:B------:R-:W-:Y:S02]  /*03a0*/  VIADD R27, R8.reuse, 0x800 ;  /* 0x00000800081b7836 */ /* 0x040fe40000000000 */
[----:B------:R-:W-:-:S02]  /*03b0*/  VIADD R23, R8, 0xc00 ;  /* 0x00000c0008177836 */ /* 0x000fc40000000000 */
[----:B0-----:R-:W-:-:S04]  /*03c0*/  IMAD.WIDE.U32 R10, R19, 0x4, R12 ;  /* 0x00000004130a7825 */ /* 0x001fc800078e000c */
[--C-:B------:R-:W-:Y:S02]  /*03d0*/  IMAD.WIDE.U32 R26, R27, 0x4, R12.reuse ;  /* 0x000000041b1a7825 */ /* 0x100fe400078e000c */
[----:B------:R-:W5:Y:S02]  /*03e0*/  LDG.E R11, desc[UR6][R10.64] ;  /* 0x000000060a0b7981 */ /* 0x000f64000c1e1900 */
[--C-:B-1----:R-:W-:Y:S02]  /*03f0*/  IMAD.WIDE.U32 R20, R23, 0x4, R12.reuse ;  /* 0x0000000417147825 */ /* 0x102fe400078e000c */
[----:B------:R0:W5:Y:S02]  /*0400*/  LDG.E R19, desc[UR6][R26.64] ;  /* 0x000000061a137981 */ /* 0x000164000c1e1900 */
[C---:B------:R-:W-:Y:S02]  /*0410*/  VIADD R23, R8.reuse, 0x1000 ;  /* 0x0000100008177836 */ /* 0x040fe40000000000 */
[----:B------:R-:W-:Y:S01]  /*0420*/  VIADD R25, R8, 0xe00 ;  /* 0x00000e0008197836 */ /* 0x000fe20000000000 */
[----:B------:R1:W5:Y:S03]  /*0430*/  LDG.E R29, desc[UR6][R20.64] ;  /* 0x00000006141d7981 */ /* 0x000366000c1e1900 */
[----:B------:R-:W-:-:S04]  /*0440*/  IMAD.WIDE.U32 R24, R25, 0x4, R12 ;  /* 0x0000000419187825 */ /* 0x000fc800078e000c */
[C---:B0-----:R-:W-:Y:S02]  /*0450*/  VIADD R27, R8.reuse, 0x1400 ;  /* 0x00001400081b7836 */ /* 0x041fe40000000000 */
[C---:B------:R-:W-:Y:S01]  /*0460*/  VIADD R26, R8.reuse, 0x1600 ;  /* 0x00001600081a7836 */ /* 0x040fe20000000000 */
[----:B------:R-:W5:Y:S01]  /*0470*/  LDG.E R24, desc[UR6][R24.64] ;  /* 0x0000000618187981 */ /* 0x000f62000c1e1900 */
[----:B-1----:R-:W-:Y:S01]  /*0480*/  VIADD R21, R8, 0x1200 ;  /* 0x0000120008157836 */ /* 0x002fe20000000000 */
[-C--:B--2---:R-:W-:Y:S01]  /*0490*/  FSETP.NEU.AND P0, PT, R15, R6.reuse, PT ;  /* 0x000000060f00720b */ /* 0x084fe20003f0d000 */
[----:B------:R-:W-:Y:S01]  /*04a0*/  IMAD.WIDE.U32 R14, R23, 0x4, R12 ;  /* 0x00000004170e7825 */ /* 0x000fe200078e000c */
[----:B---3--:R-:W-:Y:S02]  /*04b0*/  FSETP.NEU.AND P1, PT, R3, R6, PT ;  /* 0x000000060300720b */ /* 0x008fe40003f2d000 */
[----:B------:R-:W-:Y:S02]  /*04c0*/  SEL R10, RZ, 0x1, P0 ;  /* 0x00000001ff0a7807 */ /* 0x000fe40000000000 */
[----:B------:R0:W2:Y:S01]  /*04d0*/  LDG.E R3, desc[UR6][R14.64] ;  /* 0x000000060e037981 */ /* 0x0000a2000c1e1900 */
[----:B------:R-:W-:-:S04]  /*04e0*/  SEL R23, RZ, 0x1, P1 ;  /* 0x00000001ff177807 */ /* 0x000fc80000800000 */
[----:B------:R-:W-:Y:S01]  /*04f0*/  IADD3 R10, P3, P2, R23, R22, R10 ;  /* 0x00000016170a7210 */ /* 0x000fe20007a7e00a */
[----:B------:R-:W-:-:S04]  /*0500*/  IMAD.WIDE.U32 R22, R21, 0x4, R12 ;  /* 0x0000000415167825 */ /* 0x000fc800078e000c */
[--C-:B------:R-:W-:Y:S01]  /*0510*/  IMAD.WIDE.U32 R20, R27, 0x4, R12.reuse ;  /* 0x000000041b147825 */ /* 0x100fe200078e000c */
[-C--:B----4-:R-:W-:Y:S01]  /*0520*/  FSETP.NEU.AND P0, PT, R16, R6.reuse, PT ;  /* 0x000000061000720b */ /* 0x090fe20003f0d000 */
[----:B------:R-:W3:Y:S02]  /*0530*/  LDG.E R25, desc[UR6][R22.64] ;  /* 0x0000000616197981 */ /* 0x000ee4000c1e1900 */
[----:B0-----:R-:W-:Y:S02]  /*0540*/  IMAD.WIDE.U32 R14, R26, 0x4, R12 ;  /* 0x000000041a0e7825 */ /* 0x001fe400078e000c */
[----:B------:R0:W4:Y:S02]  /*0550*/  LDG.E R27, desc[UR6][R20.64] ;  /* 0x00000006141b7981 */ /* 0x000124000c1e1900 */
[C---:B------:R-:W-:Y:S02]  /*0560*/  VIADD R16, R8.reuse, 0x1800 ;  /* 0x0000180008107836 */ /* 0x040fe40000000000 */
[----:B------:R1:W4:Y:S01]  /*0570*/  LDG.E R26, desc[UR6][R14.64] ;  /* 0x000000060e1a7981 */ /* 0x000322000c1e1900 */
[----:B-----5:R-:W-:Y:S01]  /*0580*/  FSETP.NEU.AND P5, PT, R17, R6, PT ;  /* 0x000000061100720b */ /* 0x020fe20003fad000 */
[----:B0-----:R-:W-:-:S02]  /*0590*/  VIADD R21, R8, 0x1a00 ;  /* 0x00001a0008157836 */ /* 0x001fc40000000000 */
[----:B-1----:R-:W-:-:S04]  /*05a0*/  IMAD.WIDE.U32 R14, R16, 0x4, R12 ;  /* 0x00000004100e7825 */ /* 0x002fc800078e000c */
[--C-:B------:R-:W-:Y:S02]  /*05b0*/  IMAD.WIDE.U32 R16, R21, 0x4, R12.reuse ;  /* 0x0000000415107825 */ /* 0x100fe400078e000c */
[----:B------:R0:W5:Y:S02]  /*05c0*/  LDG.E R15, desc[UR6][R14.64] ;  /* 0x000000060e0f7981 */ /* 0x000164000c1e1900 */
[----:B------:R-:W-:Y:S02]  /*05d0*/  VIADD R21, R8, 0x1c00 ;  /* 0x00001c0008157836 */ /* 0x000fe40000000000 */
[----:B------:R1:W5:Y:S02]  /*05e0*/  LDG.E R17, desc[UR6][R16.64] ;  /* 0x0000000610117981 */ /* 0x000364000c1e1900 */
[----:B------:R-:W-:-:S04]  /*05f0*/  IMAD.WIDE.U32 R20, R21, 0x4, R12 ;  /* 0x0000000415147825 */ /* 0x000fc800078e000c */
[----:B------:R-:W-:Y:S02]  /*0600*/  VIADD R23, R8, 0x1e00 ;  /* 0x00001e0008177836 */ /* 0x000fe40000000000 */
[----:B------:R-:W5:Y:S02]  /*0610*/  LDG.E R21, desc[UR6][R20.64] ;  /* 0x0000000614157981 */ /* 0x000f64000c1e1900 */
[----:B------:R-:W-:-:S06]  /*0620*/  IMAD.WIDE.U32 R22, R23, 0x4, R12 ;  /* 0x0000000417167825 */ /* 0x000fcc00078e000c */
[----:B------:R-:W5:Y:S01]  /*0630*/  LDG.E R23, desc[UR6][R22.64] ;  /* 0x0000000616177981 */ /* 0x000f62000c1e1900 */
[-C--:B------:R-:W-:Y:S02]  /*0640*/  FSETP.NEU.AND P1, PT, R19, R6.reuse, PT ;  /* 0x000000061300720b */ /* 0x080fe40003f2d000 */
[----:B------:R-:W-:Y:S02]  /*0650*/  FSETP.NEU.AND P4, PT, R11, R6, PT ;  /* 0x000000060b00720b */ /* 0x000fe40003f8d000 */
[----:B------:R-:W-:Y:S02]  /*0660*/  SEL R19, RZ, 0x1, P0 ;  /* 0x00000001ff137807 */ /* 0x000fe40000000000 */
[----:B------:R-:W-:-:S04]  /*0670*/  SEL R11, RZ, 0x1, P5 ;  /* 0x00000001ff0b7807 */ /* 0x000fc80002800000 */
[----:B0-----:R-:W-:Y:S02]  /*0680*/  IADD3 R14, P5, P6, R11, R10, R19 ;  /* 0x0000000a0b0e7210 */ /* 0x001fe40007ebe013 */
[----:B------:R-:W-:Y:S02]  /*0690*/  SEL R10, RZ, 0x1, P4 ;  /* 0x00000001ff0a7807 */ /* 0x000fe40002000000 */
[-C--:B------:R-:W-:Y:S02]  /*06a0*/  FSETP.NEU.AND P4, PT, R24, R6.reuse, PT ;  /* 0x000000061800720b */ /* 0x080fe40003f8d000 */
[----:B------:R-:W-:Y:S02]  /*06b0*/  FSETP.NEU.AND P0, PT, R29, R6, PT ;  /* 0x000000061d00720b */ /* 0x000fe40003f0d000 */
[----:B------:R-:W-:Y:S02]  /*06c0*/  IADD3.X R18, PT, PT, RZ, R18, RZ, P3, P2 ;  /* 0x00000012ff127210 */ /* 0x000fe40001fe44ff */
[----:B------:R-:W-:-:S02]  /*06d0*/  SEL R19, RZ, 0x1, P1 ;  /* 0x00000001ff137807 */ /* 0x000fc40000800000 */
[----:B-1----:R-:W-:Y:S02]  /*06e0*/  SEL R16, RZ, 0x1, P4 ;  /* 0x00000001ff107807 */ /* 0x002fe40002000000 */
[----:B------:R-:W-:Y:S02]  /*06f0*/  SEL R11, RZ, 0x1, P0 ;  /* 0x00000001ff0b7807 */ /* 0x000fe40000000000 */
[----:B------:R-:W-:Y:S02]  /*0700*/  IADD3.X R18, PT, PT, RZ, R18, RZ, P5, P6 ;  /* 0x00000012ff127210 */ /* 0x000fe40002fec4ff */
[----:B------:R-:W-:-:S04]  /*0710*/  IADD3 R10, P1, P0, R10, R14, R19 ;  /* 0x0000000e0a0a7210 */ /* 0x000fc8000783e013 */
[----:B------:R-:W-:Y:S02]  /*0720*/  IADD3 R16, P3, P2, R16, R10, R11 ;  /* 0x0000000a10107210 */ /* 0x000fe40007a7e00b */
[----:B------:R-:W-:Y:S01]  /*0730*/  IADD3.X R18, PT, PT, RZ, R18, RZ, P1, P0 ;  /* 0x00000012ff127210 */ /* 0x000fe20000fe04ff */
[----:B------:R-:W-:-:S03]  /*0740*/  VIADD R2, R2, 0x10 ;  /* 0x0000001002027836 */ /* 0x000fc60000000000 */
[----:B------:R-:W-:Y:S01]  /*0750*/  IADD3.X R18, PT, PT, RZ, R18, RZ, P3, P2 ;  /* 0x00000012ff127210 */ /* 0x000fe20001fe44ff */
[----:B------:R-:W-:Y:S02]  /*0760*/  VIADD R9, R9, 0x2000 ;  /* 0x0000200009097836 */ /* 0x000fe40000000000 */
[----:B------:R-:W-:Y:S01]  /*0770*/  VIADD R8, R8, 0x2000 ;  /* 0x0000200008087836 */ /* 0x000fe20000000000 */
[----:B--2---:R-:W-:-:S04]  /*0780*/  FSETP.NEU.AND P4, PT, R3, R6, PT ;  /* 0x000000060300720b */ /* 0x004fc80003f8d000 */
[----:B------:R-:W-:Y:S02]  /*0790*/  SEL R3, RZ, 0x1, P4 ;  /* 0x00000001ff037807 */ /* 0x000fe40002000000 */
[-C--:B---3--:R-:W-:Y:S02]  /*07a0*/  FSETP.NEU.AND P6, PT, R25, R6.reuse, PT ;  /* 0x000000061900720b */ /* 0x088fe40003fcd000 */
[-C--:B----4-:R-:W-:Y:S02]  /*07b0*/  FSETP.NEU.AND P5, PT, R27, R6.reuse, PT ;  /* 0x000000061b00720b */ /* 0x090fe40003fad000 */
[----:B------:R-:W-:Y:S02]  /*07c0*/  SEL R14, RZ, 0x1, P6 ;  /* 0x00000001ff0e7807 */ /* 0x000fe40003000000 */
[----:B------:R-:W-:Y:S02]  /*07d0*/  FSETP.NEU.AND P4, PT, R26, R6, PT ;  /* 0x000000061a00720b */ /* 0x000fe40003f8d000 */
[----:B------:R-:W-:-:S02]  /*07e0*/  SEL R10, RZ, 0x1, P5 ;  /* 0x00000001ff0a7807 */ /* 0x000fc40002800000 */
[----:B------:R-:W-:Y:S02]  /*07f0*/  SEL R11, RZ, 0x1, P4 ;  /* 0x00000001ff0b7807 */ /* 0x000fe40002000000 */
[----:B------:R-:W-:Y:S02]  /*0800*/  IADD3 R14, P4, P5, R14, R16, R3 ;  /* 0x000000100e0e7210 */ /* 0x000fe40007d9e003 */
[-C--:B-----5:R-:W-:Y:S02]  /*0810*/  FSETP.NEU.AND P6, PT, R15, R6.reuse, PT ;  /* 0x000000060f00720b */ /* 0x0a0fe40003fcd000 */
[----:B------:R-:W-:Y:S02]  /*0820*/  FSETP.NEU.AND P0, PT, R17, R6, PT ;  /* 0x000000061100720b */ /* 0x000fe40003f0d000 */
[----:B------:R-:W-:Y:S02]  /*0830*/  SEL R3, RZ, 0x1, P6 ;  /* 0x00000001ff037807 */ /* 0x000fe40003000000 */
[----:B------:R-:W-:-:S02]  /*0840*/  IADD3 R11, P1, P6, R11, R14, R10 ;  /* 0x0000000e0b0b7210 */ /* 0x000fc40007e3e00a */
[----:B------:R-:W-:Y:S02]  /*0850*/  SEL R10, RZ, 0x1, P0 ;  /* 0x00000001ff0a7807 */ /* 0x000fe40000000000 */
[----:B------:R-:W-:Y:S02]  /*0860*/  FSETP.NEU.AND P0, PT, R21, R6, PT ;  /* 0x000000061500720b */ /* 0x000fe40003f0d000 */
[----:B------:R-:W-:Y:S02]  /*0870*/  IADD3.X R18, PT, PT, RZ, R18, RZ, P4, P5 ;  /* 0x00000012ff127210 */ /* 0x000fe400027ea4ff */
[----:B------:R-:W-:Y:S02]  /*0880*/  IADD3 R10, P3, P4, R10, R11, R3 ;  /* 0x0000000b0a0a7210 */ /* 0x000fe40007c7e003 */
[----:B------:R-:W-:Y:S02]  /*0890*/  SEL R3, RZ, 0x1, P0 ;  /* 0x00000001ff037807 */ /* 0x000fe40000000000 */
[----:B------:R-:W-:-:S02]  /*08a0*/  ISETP.NE.AND P0, PT, R2, RZ, PT ;  /* 0x000000ff0200720c */ /* 0x000fc40003f05270 */
[----:B------:R-:W-:Y:S02]  /*08b0*/  FSETP.NEU.AND P2, PT, R23, R6, PT ;  /* 0x000000061700720b */ /* 0x000fe40003f4d000 */
[----:B------:R-:W-:Y:S02]  /*08c0*/  IADD3.X R18, PT, PT, RZ, R18, RZ, P1, P6 ;  /* 0x00000012ff127210 */ /* 0x000fe40000fec4ff */
[----:B------:R-:W-:Y:S02]  /*08d0*/  SEL R22, RZ, 0x1, P2 ;  /* 0x00000001ff167807 */ /* 0x000fe40001000000 */
[----:B------:R-:W-:Y:S02]  /*08e0*/  IADD3.X R18, PT, PT, RZ, R18, RZ, P3, P4 ;  /* 0x00000012ff127210 */ /* 0x000fe40001fe84ff */
[----:B------:R-:W-:-:S04]  /*08f0*/  IADD3 R22, P1, P2, R22, R10, R3 ;  /* 0x0000000a16167210 */ /* 0x000fc80007a3e003 */
[----:B------:R-:W-:Y:S01]  /*0900*/  IADD3.X R18, PT, PT, RZ, R18, RZ, P1, P2 ;  /* 0x00000012ff127210 */ /* 0x000fe20000fe44ff */
[----:B------:R-:W-:Y:S08]  /*0910*/  @P0 BRA `(.L_x_128) ;  /* 0xfffffff800700947 */ /* 0x000ff0000383ffff */
[----:B------:R-:W-:Y:S05]  /*0920*/  BSYNC.RECONVERGENT B3 ;  /* 0x0000000000037941 */ /* 0x000fea0003800200 */
.L_x_127:
[----:B------:R-:W-:-:S07]  /*0930*/  VIADD R11, R9, 0xfffff000 ;  /* 0xfffff000090b7836 */ /* 0x000fce0000000000 */
.L_x_126:
[----:B------:R-:W-:Y:S05]  /*0940*/  BSYNC.RECONVERGENT B2 ;  /* 0x0000000000027941 */ /* 0x000fea0003800200 */
.L_x_125:
[----:B------:R-:W-:-:S13]  /*0950*/  ISETP.NE.AND P0, PT, R7, RZ, PT ;  /* 0x000000ff0700720c */ /* 0x000fda0003f05270 */
[----:B------:R-:W-:Y:S05]  /*0960*/  @!P0 BRA `(.L_x_124) ;  /* 0x00000004009c8947 */ /* 0x000fea0003800000 */
[----:B------:R-:W-:Y:S01]  /*0970*/  ISETP.GE.U32.AND P1, PT, R7, 0x8, PT ;  /* 0x000000080700780c */ /* 0x000fe20003f26070 */
[----:B------:R-:W-:Y:S01]  /*0980*/  BSSY.RECONVERGENT B2, `(.L_x_129) ;  /* 0x0000036000027945 */ /* 0x000fe20003800200 */
[----:B------:R-:W-:-:S04]  /*0990*/  LOP3.LUT R10, R4, 0x7, RZ, 0xc0, !PT ;  /* 0x00000007040a7812 */ /* 0x000fc800078ec0ff */
[----:B------:R-:W-:-:S07]  /*09a0*/  ISETP.NE.AND P0, PT, R10, RZ, PT ;  /* 0x000000ff0a00720c */ /* 0x000fce0003f05270 */
[----:B------:R-:W-:Y:S06]  /*09b0*/  @!P1 BRA `(.L_x_130) ;  /* 0x0000000000c89947 */ /* 0x000fec0003800000 */
[----:B------:R-:W0:Y:S01]  /*09c0*/  LDC.64 R2, c[0x0][0x380] ;  /* 0x0000e000ff027b82 */ /* 0x000e220000000a00 */
[----:B------:R-:W-:-:S04]  /*09d0*/  IMAD R23, R0, 0xe00, R11 ;  /* 0x00000e0000177824 */ /* 0x000fc800078e020b */
[C---:B------:R-:W-:Y:S02]  /*09e0*/  VIADD R21, R23.reuse, 0x200 ;  /* 0x0000020017157836 */ /* 0x040fe40000000000 */
[C---:B------:R-:W-:Y:S02]  /*09f0*/  VIADD R9, R23.reuse, 0x400 ;  /* 0x0000040017097836 */ /* 0x040fe40000000000 */
[C---:B------:R-:W-:Y:S02]  /*0a00*/  VIADD R13, R23.reuse, 0x600 ;  /* 0x00000600170d7836 */ /* 0x040fe40000000000 */
[C---:B------:R-:W-:Y:S02]  /*0a10*/  VIADD R15, R23.reuse, 0x800 ;  /* 0x00000800170f7836 */ /* 0x040fe40000000000 */
[C---:B------:R-:W-:Y:S02]  /*0a20*/  VIADD R17, R23.reuse, 0xa00 ;  /* 0x00000a0017117836 */ /* 0x040fe40000000000 */
[----:B------:R-:W-:-:S02]  /*0a30*/  VIADD R27, R23, 0xc00 ;  /* 0x00000c00171b7836 */ /* 0x000fc40000000000 */
[----:B0-----:R-:W-:-:S04]  /*0a40*/  IMAD.WIDE.U32 R24, R23, 0x4, R2 ;  /* 0x0000000417187825 */ /* 0x001fc800078e0002 */
[--C-:B------:R-:W-:Y:S01]  /*0a50*/  IMAD.WIDE.U32 R20, R21, 0x4, R2.reuse ;  /* 0x0000000415147825 */ /* 0x100fe200078e0002 */
[----:B------:R-:W2:Y:S03]  /*0a60*/  LDG.E R7, desc[UR6][R24.64] ;  /* 0x0000000618077981 */ /* 0x000ea6000c1e1900 */
[--C-:B------:R-:W-:Y:S01]  /*0a70*/  IMAD.WIDE.U32 R8, R9, 0x4, R2.reuse ;  /* 0x0000000409087825 */ /* 0x100fe200078e0002 */
[----:B------:R0:W3:Y:S03]  /*0a80*/  LDG.E R19, desc[UR6][R20.64] ;  /* 0x0000000614137981 */ /* 0x0000e6000c1e1900 */
[--C-:B------:R-:W-:Y:S02]  /*0a90*/  IMAD.WIDE.U32 R12, R13, 0x4, R2.reuse ;  /* 0x000000040d0c7825 */ /* 0x100fe400078e0002 */
[----:B------:R1:W4:Y:S02]  /*0aa0*/  LDG.E R9, desc[UR6][R8.64] ;  /* 0x0000000608097981 */ /* 0x000324000c1e1900 */
[----:B------:R-:W-:-:S02]  /*0ab0*/  IMAD.WIDE.U32 R14, R15, 0x4, R2 ;  /* 0x000000040f0e7825 */ /* 0x000fc400078e0002 */
[----:B------:R-:W5:Y:S02]  /*0ac0*/  LDG.E R13, desc[UR6][R12.64] ;  /* 0x000000060c0d7981 */ /* 0x000f64000c1e1900 */
[--C-:B------:R-:W-:Y:S02]  /*0ad0*/  IMAD.WIDE.U32 R16, R17, 0x4, R2.reuse ;  /* 0x0000000411107825 */ /* 0x100fe400078e0002 */
[----:B------:R-:W5:Y:S02]  /*0ae0*/  LDG.E R15, desc[UR6][R14.64] ;  /* 0x000000060e0f7981 */ /* 0x000f64000c1e1900 */
[----:B------:R-:W-:Y:S02]  /*0af0*/  VIADD R23, R23, 0xe00 ;  /* 0x00000e0017177836 */ /* 0x000fe40000000000 */
[--C-:B0-----:R-:W-:Y:S01]  /*0b00*/  IMAD.WIDE.U32 R20, R27, 0x4, R2.reuse ;  /* 0x000000041b147825 */ /* 0x101fe200078e0002 */
[----:B------:R-:W5:Y:S03]  /*0b10*/  LDG.E R17, desc[UR6][R16.64] ;  /* 0x0000000610117981 */ /* 0x000f66000c1e1900 */
[----:B------:R-:W-:-:S02]  /*0b20*/  IMAD.WIDE.U32 R2, R23, 0x4, R2 ;  /* 0x0000000417027825 */ /* 0x000fc400078e0002 */
[----:B------:R-:W5:Y:S04]  /*0b30*/  LDG.E R21, desc[UR6][R20.64] ;  /* 0x0000000614157981 */ /* 0x000f68000c1e1900 */
[----:B------:R0:W5:Y:S01]  /*0b40*/  LDG.E R3, desc[UR6][R2.64] ;  /* 0x0000000602037981 */ /* 0x000162000c1e1900 */
[----:B------:R-:W-:Y:S01]  /*0b50*/  VIADD R11, R11, 0x1000 ;  /* 0x000010000b0b7836 */ /* 0x000fe20000000000 */
[-C--:B--2---:R-:W-:Y:S02]  /*0b60*/  FSETP.NEU.AND P1, PT, R7, R6.reuse, PT ;  /* 0x000000060700720b */ /* 0x084fe40003f2d000 */
[----:B---3--:R-:W-:Y:S02]  /*0b70*/  FSETP.NEU.AND P2, PT, R19, R6, PT ;  /* 0x000000061300720b */ /* 0x008fe40003f4d000 */
[----:B-1----:R-:W-:-:S02]  /*0b80*/  SEL R8, RZ, 0x1, P1 ;  /* 0x00000001ff087807 */ /* 0x002fc40000800000 */
[----:B------:R-:W-:Y:S02]  /*0b90*/  SEL R7, RZ, 0x1, P2 ;  /* 0x00000001ff077807 */ /* 0x000fe40001000000 */
[-C--:B----4-:R-:W-:Y:S02]  /*0ba0*/  FSETP.NEU.AND P1, PT, R9, R6.reuse, PT ;  /* 0x000000060900720b */ /* 0x090fe40003f2d000 */
[----:B-----5:R-:W-:Y:S02]  /*0bb0*/  FSETP.NEU.AND P2, PT, R13, R6, PT ;  /* 0x000000060d00720b */ /* 0x020fe40003f4d000 */
[----:B------:R-:W-:Y:S02]  /*0bc0*/  IADD3 R22, P5, P6, R7, R22, R8 ;  /* 0x0000001607167210 */ /* 0x000fe40007ebe008 */
[----:B------:R-:W-:Y:S02]  /*0bd0*/  SEL R7, RZ, 0x1, P1 ;  /* 0x00000001ff077807 */ /* 0x000fe40000800000 */
[----:B------:R-:W-:-:S02]  /*0be0*/  SEL R8, RZ, 0x1, P2 ;  /* 0x00000001ff087807 */ /* 0x000fc40001000000 */
[-C--:B------:R-:W-:Y:S02]  /*0bf0*/  FSETP.NEU.AND P3, PT, R15, R6.reuse, PT ;  /* 0x000000060f00720b */ /* 0x080fe40003f6d000 */
[----:B------:R-:W-:Y:S02]  /*0c00*/  FSETP.NEU.AND P4, PT, R17, R6, PT ;  /* 0x000000061100720b */ /* 0x000fe40003f8d000 */
[----:B------:R-:W-:Y:S02]  /*0c10*/  IADD3 R8, P1, P2, R8, R22, R7 ;  /* 0x0000001608087210 */ /* 0x000fe40007a3e007 */
[----:B------:R-:W-:Y:S02]  /*0c20*/  SEL R7, RZ, 0x1, P3 ;  /* 0x00000001ff077807 */ /* 0x000fe40001800000 */
[----:B0-----:R-:W-:Y:S02]  /*0c30*/  SEL R2, RZ, 0x1, P4 ;  /* 0x00000001ff027807 */ /* 0x001fe40002000000 */
[----:B------:R-:W-:-:S02]  /*0c40*/  FSETP.NEU.AND P4, PT, R21, R6, PT ;  /* 0x000000061500720b */ /* 0x000fc40003f8d000 */
[----:B------:R-:W-:Y:S02]  /*0c50*/  FSETP.NEU.AND P3, PT, R3, R6, PT ;  /* 0x000000060300720b */ /* 0x000fe40003f6d000 */
[----:B------:R-:W-:Y:S02]  /*0c60*/  IADD3.X R18, PT, PT, RZ, R18, RZ, P5, P6 ;  /* 0x00000012ff127210 */ /* 0x000fe40002fec4ff */
[----:B------:R-:W-:Y:S02]  /*0c70*/  IADD3 R2, P5, P6, R2, R8, R7 ;  /* 0x0000000802027210 */ /* 0x000fe40007ebe007 */
[----:B------:R-:W-:Y:S02]  /*0c80*/  SEL R3, RZ, 0x1, P4 ;  /* 0x00000001ff037807 */ /* 0x000fe40002000000 */
[----:B------:R-:W-:Y:S02]  /*0c90*/  SEL R22, RZ, 0x1, P3 ;  /* 0x00000001ff167807 */ /* 0x000fe40001800000 */
[----:B------:R-:W-:-:S02]  /*0ca0*/  IADD3.X R18, PT, PT, RZ, R18, RZ, P1, P2 ;  /* 0x00000012ff127210 */ /* 0x000fc40000fe44ff */
[----:B------:R-:W-:Y:S02]  /*0cb0*/  IADD3 R22, P1, P2, R22, R2, R3 ;  /* 0x0000000216167210 */ /* 0x000fe40007a3e003 */
[----:B------:R-:W-:-:S04]  /*0cc0*/  IADD3.X R18, PT, PT, RZ, R18, RZ, P5, P6 ;  /* 0x00000012ff127210 */ /* 0x000fc80002fec4ff */
[----:B------:R-:W-:-:S07]  /*0cd0*/  IADD3.X R18, PT, PT, RZ, R18, RZ, P1, P2 ;  /* 0x00000012ff127210 */ /* 0x000fce0000fe44ff */
.L_x_130:
[----:B------:R-:W-:Y:S05]  /*0ce0*/  BSYNC.RECONVERGENT B2 ;  /* 0x0000000000027941 */ /* 0x000fea0003800200 */
.L_x_129:
        /* <DEDUP_REMOVED lines=11> */
[----:B0-----:R-:W-:-:S04]  /*0da0*/  IMAD.WIDE.U32 R12, R13, 0x4, R8 ;  /* 0x000000040d0c7825 */ /* 0x001fc800078e0008 */
[--C-:B------:R-:W-:Y:S02]  /*0db0*/  IMAD.WIDE.U32 R14, R15, 0x4, R8.reuse ;  /* 0x000000040f0e7825 */ /* 0x100fe400078e0008 */
[----:B------:R-:W2:Y:S02]  /*0dc0*/  LDG.E R13, desc[UR6][R12.64] ;  /* 0x000000060c0d7981 */ /* 0x000ea4000c1e1900 */
[--C-:B------:R-:W-:Y:S02]  /*0dd0*/  IMAD.WIDE.U32 R2, R3, 0x4, R8.reuse ;  /* 0x0000000403027825 */ /* 0x100fe400078e0008 */
[----:B------:R-:W3:Y:S02]  /*0de0*/  LDG.E R15, desc[UR6][R14.64] ;  /* 0x000000060e0f7981 */ /* 0x000ee4000c1e1900 */
[----:B------:R-:W-:Y:S02]  /*0df0*/  IMAD.WIDE.U32 R8, R7, 0x4, R8 ;  /* 0x0000000407087825 */ /* 0x000fe400078e0008 */
        /* <DEDUP_REMOVED lines=15> */
.L_x_132:
[----:B------:R-:W-:Y:S05]  /*0ef0*/  BSYNC.RECONVERGENT B2 ;  /* 0x0000000000027941 */ /* 0x000fea0003800200 */
.L_x_131:
[----:B------:R-:W-:Y:S05]  /*0f00*/  @!P0 BRA `(.L_x_124) ;  /* 0x0000000000348947 */ /* 0x000fea0003800000 */
[----:B------:R-:W0:Y:S01]  /*0f10*/  LDC.64 R8, c[0x0][0x380] ;  /* 0x0000e000ff087b82 */ /* 0x000e220000000a00 */
[----:B------:R-:W-:Y:S02]  /*0f20*/  IMAD R7, R0, 0xe00, R11 ;  /* 0x00000e0000077824 */ /* 0x000fe400078e020b */
[----:B------:R-:W-:-:S07]  /*0f30*/  IMAD.MOV R4, RZ, RZ, -R4 ;  /* 0x000000ffff047224 */ /* 0x000fce00078e0a04 */
.L_x_133:
[----:B0-----:R-:W-:-:S06]  /*0f40*/  IMAD.WIDE.U32 R2, R7, 0x4, R8 ;  /* 0x0000000407027825 */ /* 0x001fcc00078e0008 */
        /* <DEDUP_REMOVED lines=9> */
.L_x_124:
[----:B------:R-:W-:Y:S05]  /*0fe0*/  BSYNC.RECONVERGENT B1 ;  /* 0x0000000000017941 */ /* 0x000fea0003800200 */
.L_x_123:
[----:B------:R-:W-:-:S13]  /*0ff0*/  ISETP.GE.U32.AND P0, PT, R28, 0x200, PT ;  /* 0x000002001c00780c */ /* 0x000fda0003f06070 */
        /* <DEDUP_REMOVED lines=23> */
[C---:B------:R-:W-:Y:S01]  /*1170*/  ISETP.GT.AND P0, PT, R10.reuse, 0x17, PT ;  /* 0x000000170a00780c */ /* 0x040fe20003f04270 */
[----:B------:R-:W-:Y:S01]  /*1180*/  IMAD.X R4, R3, 0x1, R6, P1 ;  /* 0x0000000103047824 */ /* 0x000fe200008e0606 */
[----:B------:R-:W-:-:S04]  /*1190*/  ISETP.NE.AND P1, PT, R10, RZ, PT ;  /* 0x000000ff0a00720c */ /* 0x000fc80003f25270 */
[----:B------:R-:W1:Y:S09]  /*11a0*/  SHFL.DOWN PT, R3, R4, 0x8, 0x1f ;  /* 0x09001f0004037f89 */ /* 0x000e7200000e0000 */
[----:B------:R-:W2:Y:S01]  /*11b0*/  @!P1 S2R R7, SR_CgaCtaId ;  /* 0x0000000000079919 */ /* 0x000ea20000008800 */
[----:B------:R-:W-:-:S02]  /*11c0*/  @!P1 MOV R6, 0x400 ;  /* 0x0000040000069802 */ /* 0x000fc40000000f00 */
[----:B0-----:R-:W-:-:S04]  /*11d0*/  SEL R2, R2, RZ, !P0 ;  /* 0x000000ff02027207 */ /* 0x001fc80004000000 */
[----:B------:R-:W-:Y:S02]  /*11e0*/  IADD3 R9, P2, PT, R2, R11, RZ ;  /* 0x0000000b02097210 */ /* 0x000fe40007f5e0ff */
[----:B-1----:R-:W-:-:S03]  /*11f0*/  SEL R3, R3, RZ, !P0 ;  /* 0x000000ff03037207 */ /* 0x002fc60004000000 */
[----:B------:R-:W0:Y:S01]  /*1200*/  SHFL.DOWN PT, R2, R9, 0x10, 0x1f ;  /* 0x0a001f0009027f89 */ /* 0x000e2200000e0000 */
[----:B------:R-:W-:Y:S01]  /*1210*/  ISETP.GT.AND P0, PT, R10, 0xf, PT ;  /* 0x0000000f0a00780c */ /* 0x000fe20003f04270 */
[----:B------:R-:W-:Y:S01]  /*1220*/  IMAD.X R8, R3, 0x1, R4, P2 ;  /* 0x0000000103087824 */ /* 0x000fe200010e0604 */
[----:B------:R-:W-:-:S04]  /*1230*/  @!P1 SHF.R.U32.HI R4, RZ, 0x2, R5 ;  /* 0x00000002ff049819 */ /* 0x000fc80000011605 */
[----:B------:R-:W1:Y:S01]  /*1240*/  SHFL.DOWN PT, R3, R8, 0x10, 0x1f ;  /* 0x0a001f0008037f89 */ /* 0x000e6200000e0000 */
[----:B------:R-:W-:Y:S02]  /*1250*/  @!P1 LOP3.LUT R4, R4, 0xf8, RZ, 0xc0, !PT ;  /* 0x000000f804049812 */ /* 0x000fe400078ec0ff */
[----:B--2---:R-:W-:-:S05]  /*1260*/  @!P1 LEA R7, R7, R6, 0x18 ;  /* 0x0000000607079211 */ /* 0x004fca00078ec0ff */
[----:B------:R-:W-:Y:S01]  /*1270*/  @!P1 IMAD.IADD R7, R4, 0x1, R7 ;  /* 0x0000000104079824 */ /* 0x000fe200078e0207 */
[----:B0-----:R-:W-:-:S04]  /*1280*/  SEL R2, R2, RZ, !P0 ;  /* 0x000000ff02027207 */ /* 0x001fc80004000000 */
[----:B------:R-:W-:Y:S02]  /*1290*/  IADD3 R2, P2, PT, R2, R9, RZ ;  /* 0x0000000902027210 */ /* 0x000fe40007f5e0ff */
[----:B-1----:R-:W-:Y:S02]  /*12a0*/  SEL R3, R3, RZ, !P0 ;  /* 0x000000ff03037207 */ /* 0x002fe40004000000 */
[----:B------:R-:W-:-:S03]  /*12b0*/  ISETP.NE.AND P0, PT, R5, RZ, PT ;  /* 0x000000ff0500720c */ /* 0x000fc60003f05270 */
        /* <DEDUP_REMOVED lines=9> */
[----:B-1----:R-:W1:Y:S04]  /*1350*/  LDS.128 R4, [UR4+0x30] ;  /* 0x00003004ff047984 */ /* 0x002e680008000c00 */
        /* <DEDUP_REMOVED lines=22> */
.L_x_134:
[----:B------:R-:W-:-:S04]  /*14c0*/  LOP3.LUT R2, R5, 0x3e0, RZ, 0xc0, !PT ;  /* 0x000003e005027812 */ /* 0x000fc800078ec0ff */
[----:B------:R-:W-:Y:S01]  /*14d0*/  LOP3.LUT R7, RZ, R2, RZ, 0x33, !PT ;  /* 0x00000002ff077212 */ /* 0x000fe200078e33ff */
[----:B------:R-:W-:Y:S02]  /*14e0*/  VIADD R3, R2, 0x20 ;  /* 0x0000002002037836 */ /* 0x000fe40000000000 */
[----:B------:R-:W0:Y:S02]  /*14f0*/  S2R R2, SR_LANEID ;  /* 0x0000000000027919 */ /* 0x000e240000000000 */
[----:B------:R-:W-:Y:S01]  /*1500*/  IMAD.IADD R7, R28, 0x1, R7 ;  /* 0x000000011c077824 */ /* 0x000fe200078e0207 */
[----:B------:R-:W-:-:S04]  /*1510*/  ISETP.GT.U32.AND P0, PT, R3, R28, PT ;  /* 0x0000001c0300720c */ /* 0x000fc80003f04070 */
        /* <DEDUP_REMOVED lines=11> */
[----:B------:R-:W-:Y:S01]  /*15d0*/  ISETP.GT.AND P0, PT, R6, R7, PT ;  /* 0x000000070600720c */ /* 0x000fe20003f04270 */
[----:B------:R-:W-:Y:S02]  /*15e0*/  VIADD R6, R2, 0x4 ;  /* 0x0000000402067836 */ /* 0x000fe40000000000 */
[----:B------:R-:W1:Y:S01]  /*15f0*/  SHFL.DOWN PT, R4, R9, 0x2, R7 ;  /* 0x0840000009047989 */ /* 0x000e6200000e0007 */
[----:B0-----:R-:W-:-:S04]  /*1600*/  SEL R3, R3, RZ, !P0 ;  /* 0x000000ff03037207 */ /* 0x001fc80004000000 */
[----:B------:R-:W-:Y:S02]  /*1610*/  IADD3 R8, P1, PT, R3, R10, RZ ;  /* 0x0000000a03087210 */ /* 0x000fe40007f3e0ff */
[----:B-1----:R-:W-:Y:S02]  /*1620*/  SEL R4, R4, RZ, !P0 ;  /* 0x000000ff04047207 */ /* 0x002fe40004000000 */
[----:B------:R-:W-:Y:S01]  /*1630*/  ISETP.GT.AND P0, PT, R6, R7, PT ;  /* 0x000000070600720c */ /* 0x000fe20003f04270 */
[----:B------:R-:W0:Y:S01]  /*1640*/  SHFL.DOWN PT, R3, R8, 0x4, R7 ;  /* 0x0880000008037989 */ /* 0x000e2200000e0007 */
[----:B------:R-:W-:Y:S02]  /*1650*/  VIADD R6, R2, 0x8 ;  /* 0x0000000802067836 */ /* 0x000fe40000000000 */
[----:B------:R-:W-:Y:S02]  /*1660*/  IMAD.X R11, R4, 0x1, R9, P1 ;  /* 0x00000001040b7824 */ /* 0x000fe400008e0609 */
[----:B------:R-:W-:-:S03]  /*1670*/  VIADD R2, R2, 0x10 ;  /* 0x0000001002027836 */ /* 0x000fc60000000000 */
[----:B------:R-:W1:Y:S01]  /*1680*/  SHFL.DOWN PT, R4, R11, 0x4, R7 ;  /* 0x088000000b047989 */ /* 0x000e6200000e0007 */
[----:B0-----:R-:W-:-:S04]  /*1690*/  SEL R3, R3, RZ, !P0 ;  /* 0x000000ff03037207 */ /* 0x001fc80004000000 */
[----:B------:R-:W-:Y:S02]  /*16a0*/  IADD3 R10, P1, PT, R3, R8, RZ ;  /* 0x00000008030a7210 */ /* 0x000fe40007f3e0ff */
[----:B-1----:R-:W-:-:S03]  /*16b0*/  SEL R4, R4, RZ, !P0 ;  /* 0x000000ff04047207 */ /* 0x002fc60004000000 */
[----:B------:R-:W0:Y:S01]  /*16c0*/  SHFL.DOWN PT, R3, R10, 0x8, R7 ;  /* 0x090000000a037989 */ /* 0x000e2200000e0007 */
[----:B------:R-:W-:Y:S01]  /*16d0*/  ISETP.GT.AND P0, PT, R6, R7, PT ;  /* 0x000000070600720c */ /* 0x000fe20003f04270 */
[----:B------:R-:W-:Y:S02]  /*16e0*/  IMAD.X R9, R4, 0x1, R11, P1 ;  /* 0x0000000104097824 */ /* 0x000fe400008e060b */
[----:B------:R-:W1:Y:S03]  /*16f0*/  @!P2 S2R R11, SR_CgaCtaId ;  /* 0x00000000000ba919 */ /* 0x000e660000008800 */
[----:B------:R-:W2:Y:S01]  /*1700*/  SHFL.DOWN PT, R4, R9, 0x8, R7 ;  /* 0x0900000009047989 */ /* 0x000ea200000e0007 */
[----:B0-----:R-:W-:-:S04]  /*1710*/  SEL R3, R3, RZ, !P0 ;  /* 0x000000ff03037207 */ /* 0x001fc80004000000 */
[----:B------:R-:W-:-:S05]  /*1720*/  IADD3 R6, P1, PT, R3, R10, RZ ;  /* 0x0000000a03067210 */ /* 0x000fca0007f3e0ff */
[----:B------:R-:W0:Y:S01]  /*1730*/  SHFL.DOWN PT, R3, R6, 0x10, R7 ;  /* 0x0a00000006037989 */ /* 0x000e2200000e0007 */
[----:B--2---:R-:W-:Y:S02]  /*1740*/  SEL R4, R4, RZ, !P0 ;  /* 0x000000ff04047207 */ /* 0x004fe40004000000 */
[----:B------:R-:W-:Y:S02]  /*1750*/  ISETP.GT.AND P0, PT, R2, R7, PT ;  /* 0x000000070200720c */ /* 0x000fe40003f04270 */
[----:B------:R-:W-:Y:S01]  /*1760*/  @!P2 MOV R2, 0x400 ;  /* 0x000004000002a802 */ /* 0x000fe20000000f00 */
[----:B------:R-:W-:Y:S01]  /*1770*/  IMAD.X R8, R4, 0x1, R9, P1 ;  /* 0x0000000104087824 */ /* 0x000fe200008e0609 */
[----:B------:R-:W-:Y:S02]  /*1780*/  @!P2 SHF.R.U32.HI R9, RZ, 0x2, R5 ;  /* 0x00000002ff09a819 */ /* 0x000fe40000011605 */
[----:B-1----:R-:W-:Y:S02]  /*1790*/  @!P2 LEA R10, R11, R2, 0x18 ;  /* 0x000000020b0aa211 */ /* 0x002fe400078ec0ff */
[----:B------:R-:W1:Y:S01]  /*17a0*/  SHFL.DOWN PT, R4, R8, 0x10, R7 ;  /* 0x0a00000008047989 */ /* 0x000e6200000e0007 */
[----:B------:R-:W-:-:S05]  /*17b0*/  @!P2 LOP3.LUT R9, R9, 0xf8, RZ, 0xc0, !PT ;  /* 0x000000f80909a812 */ /* 0x000fca00078ec0ff */
        /* <DEDUP_REMOVED lines=9> */
[----:B------:R-:W1:Y:S01]  /*1850*/  S2UR UR5, SR_CgaCtaId ;  /* 0x00000000000579c3 */ /* 0x000e620000008800 */
[----:B------:R-:W-:Y:S01]  /*1860*/  UMOV UR4, 0x400 ;  /* 0x0000040000047882 */ /* 0x000fe20000000000 */
[C---:B------:R-:W-:Y:S02]  /*1870*/  ISETP.GT.U32.AND P1, PT, R28.reuse, 0x20, PT ;  /* 0x000000201c00780c */ /* 0x040fe40003f24070 */
[C---:B------:R-:W-:Y:S02]  /*1880*/  ISETP.GT.U32.AND P2, PT, R28.reuse, 0x40, PT ;  /* 0x000000401c00780c */ /* 0x040fe40003f44070 */
[C---:B------:R-:W-:Y:S02]  /*1890*/  ISETP.GT.U32.AND P3, PT, R28.reuse, 0x80, PT ;  /* 0x000000801c00780c */ /* 0x040fe40003f64070 */
[C---:B------:R-:W-:Y:S02]  /*18a0*/  ISETP.GT.U32.AND P5, PT, R28.reuse, 0x180, PT ;  /* 0x000001801c00780c */ /* 0x040fe40003fa4070 */
[----:B------:R-:W-:Y:S01]  /*18b0*/  ISETP.GT.U32.AND P6, PT, R28, 0x1a0, PT ;  /* 0x000001a01c00780c */ /* 0x000fe20003fc4070 */
[----:B-1----:R-:W-:-:S09]  /*18c0*/  ULEA UR4, UR5, UR4, 0x18 ;  /* 0x0000000405047291 */ /* 0x002fd2000f8ec0ff */
[----:B------:R-:W1:Y:S04]  /*18d0*/  LDS.64 R12, [UR4+0x18] ;  /* 0x00001804ff0c7984 */ /* 0x000e680008000a00 */
[----:B------:R-:W2:Y:S04]  /*18e0*/  LDS.128 R16, [UR4+0x20] ;  /* 0x00002004ff107984 */ /* 0x000ea80008000c00 */
[----:B------:R-:W3:Y:S04]  /*18f0*/  LDS.128 R4, [UR4+0x30] ;  /* 0x00003004ff047984 */ /* 0x000ee80008000c00 */
[----:B0-----:R-:W0:Y:S04]  /*1900*/  LDS.128 R8, [UR4+0x40] ;  /* 0x00004004ff087984 */ /* 0x001e280008000c00 */
[----:B------:R-:W-:Y:S01]  /*1910*/  LDS.128 R24, [UR4+0x80] ;  /* 0x00008004ff187984 */ /* 0x000fe20008000c00 */
[----:B-1----:R-:W-:-:S02]  /*1920*/  SEL R22, R12, RZ, P1 ;  /* 0x000000ff0c167207 */ /* 0x002fc40000800000 */
[----:B------:R-:W-:Y:S02]  /*1930*/  SEL R23, R13, RZ, P1 ;  /* 0x000000ff0d177207 */ /* 0x000fe40000800000 */
[----:B--2---:R-:W-:Y:S01]  /*1940*/  SEL R21, R16, RZ, P2 ;  /* 0x000000ff10157207 */ /* 0x004fe20001000000 */
[----:B------:R-:W1:Y:S01]  /*1950*/  LDS.128 R12, [UR4+0x50] ;  /* 0x00005004ff0c7984 */ /* 0x000e620008000c00 */
[----:B------:R-:W-:Y:S02]  /*1960*/  ISETP.GT.U32.AND P1, PT, R28, 0x60, PT ;  /* 0x000000601c00780c */ /* 0x000fe40003f24070 */
[----:B------:R-:W-:Y:S02]  /*1970*/  SEL R20, R17, RZ, P2 ;  /* 0x000000ff11147207 */ /* 0x000fe40001000000 */
[----:B------:R-:W-:Y:S02]  /*1980*/  IADD3 R16, P2, P4, R21, R22, R2 ;  /* 0x0000001615107210 */ /* 0x000fe40007c5e002 */
[----:B------:R-:W-:-:S02]  /*1990*/  SEL R17, R18, RZ, P1 ;  /* 0x000000ff12117207 */ /* 0x000fc40000800000 */
[----:B---3--:R-:W-:Y:S02]  /*19a0*/  SEL R4, R4, RZ, P3 ;  /* 0x000000ff04047207 */ /* 0x008fe40001800000 */
[----:B------:R-:W-:Y:S02]  /*19b0*/  IADD3.X R20, PT, PT, R20, R23, R3, P2, P4 ;  /* 0x0000001714147210 */ /* 0x000fe400017e8403 */
[----:B------:R-:W-:Y:S02]  /*19c0*/  SEL R3, R5, RZ, P3 ;  /* 0x000000ff05037207 */ /* 0x000fe40001800000 */
[----:B------:R-:W-:Y:S02]  /*19d0*/  SEL R2, R19, RZ, P1 ;  /* 0x000000ff13027207 */ /* 0x000fe40000800000 */
[----:B------:R-:W-:Y:S02]  /*19e0*/  IADD3 R4, P3, P4, R4, R16, R17 ;  /* 0x0000001004047210 */ /* 0x000fe40007c7e011 */
[----:B------:R-:W2:Y:S01]  /*19f0*/  LDS.128 R16, [UR4+0x60] ;  /* 0x00006004ff107984 */ /* 0x000ea20008000c00 */
[----:B------:R-:W-:-:S02]  /*1a00*/  ISETP.GT.U32.AND P1, PT, R28, 0xa0, PT ;  /* 0x000000a01c00780c */ /* 0x000fc40003f24070 */
[----:B------:R-:W-:Y:S02]  /*1a10*/  IADD3.X R3, PT, PT, R3, R20, R2, P3, P4 ;  /* 0x0000001403037210 */ /* 0x000fe40001fe8402 */
[----:B------:R-:W3:Y:S01]  /*1a20*/  LDS.128 R20, [UR4+0x70] ;  /* 0x00007004ff147984 */ /* 0x000ee20008000c00 */
[----:B------:R-:W-:Y:S02]  /*1a30*/  ISETP.GT.U32.AND P2, PT, R28, 0xc0, PT ;  /* 0x000000c01c00780c */ /* 0x000fe40003f44070 */
[----:B------:R-:W-:Y:S02]  /*1a40*/  SEL R5, R6, RZ, P1 ;  /* 0x000000ff06057207 */ /* 0x000fe40000800000 */
[----:B0-----:R-:W-:Y:S02]  /*1a50*/  SEL R2, R8, RZ, P2 ;  /* 0x000000ff08027207 */ /* 0x001fe40001000000 */
[----:B------:R-:W-:Y:S02]  /*1a60*/  SEL R7, R7, RZ, P1 ;  /* 0x000000ff07077207 */ /* 0x000fe40000800000 */
[----:B------:R-:W-:-:S02]  /*1a70*/  ISETP.GT.U32.AND P1, PT, R28, 0xe0, PT ;  /* 0x000000e01c00780c */ /* 0x000fc40003f24070 */
[----:B------:R-:W-:Y:S02]  /*1a80*/  IADD3 R2, P3, P4, R2, R4, R5 ;  /* 0x0000000402027210 */ /* 0x000fe40007c7e005 */
[----:B------:R-:W-:Y:S02]  /*1a90*/  SEL R6, R9, RZ, P2 ;  /* 0x000000ff09067207 */ /* 0x000fe40001000000 */
[----:B------:R-:W-:Y:S02]  /*1aa0*/  ISETP.GT.U32.AND P2, PT, R28, 0x100, PT ;  /* 0x000001001c00780c */ /* 0x000fe40003f44070 */
[----:B------:R-:W-:Y:S02]  /*1ab0*/  SEL R4, R10, RZ, P1 ;  /* 0x000000ff0a047207 */ /* 0x000fe40000800000 */
[----:B------:R-:W-:Y:S02]  /*1ac0*/  SEL R10, R11, RZ, P1 ;  /* 0x000000ff0b0a7207 */ /* 0x000fe40000800000 */
[----:B------:R-:W-:-:S02]  /*1ad0*/  ISETP.GT.U32.AND P1, PT, R28, 0x120, PT ;  /* 0x000001201c00780c */ /* 0x000fc40003f24070 */
[----:B------:R-:W-:Y:S02]  /*1ae0*/  IADD3.X R6, PT, PT, R6, R3, R7, P3, P4 ;  /* 0x0000000306067210 */ /* 0x000fe40001fe8407 */
[----:B-1----:R-:W-:Y:S02]  /*1af0*/  SEL R3, R12, RZ, P2 ;  /* 0x000000ff0c037207 */ /* 0x002fe40001000000 */
[----:B------:R-:W-:Y:S02]  /*1b00*/  SEL R7, R13, RZ, P2 ;  /* 0x000000ff0d077207 */ /* 0x000fe40001000000 */
[----:B------:R-:W-:Y:S02]  /*1b10*/  ISETP.GT.U32.AND P2, PT, R28, 0x140, PT ;  /* 0x000001401c00780c */ /* 0x000fe40003f44070 */
[----:B------:R-:W-:Y:S02]  /*1b20*/  SEL R5, R14, RZ, P1 ;  /* 0x000000ff0e057207 */ /* 0x000fe40000800000 */
[----:B------:R-:W-:-:S02]  /*1b30*/  SEL R15, R15, RZ, P1 ;  /* 0x000000ff0f0f7207 */ /* 0x000fc40000800000 */
[----:B------:R-:W-:Y:S02]  /*1b40*/  ISETP.GT.U32.AND P1, PT, R28, 0x160, PT ;  /* 0x000001601c00780c */ /* 0x000fe40003f24070 */
[----:B------:R-:W-:Y:S02]  /*1b50*/  IADD3 R4, P3, P4, R3, R2, R4 ;  /* 0x0000000203047210 */ /* 0x000fe40007c7e004 */
[----:B--2---:R-:W-:Y:S02]  /*1b60*/  SEL R2, R16, RZ, P2 ;  /* 0x000000ff10027207 */ /* 0x004fe40001000000 */
[----:B------:R-:W-:Y:S02]  /*1b70*/  SEL R3, R18, RZ, P1 ;  /* 0x000000ff12037207 */ /* 0x000fe40000800000 */
[----:B------:R-:W-:Y:S02]  /*1b80*/  IADD3.X R7, PT, PT, R7, R6, R10, P3, P4 ;  /* 0x0000000607077210 */ /* 0x000fe40001fe840a */
[----:B------:R-:W-:-:S02]  /*1b90*/  SEL R18, R19, RZ, P1 ;  /* 0x000000ff13127207 */ /* 0x000fc40000800000 */
[----:B------:R-:W-:Y:S02]  /*1ba0*/  SEL R6, R17, RZ, P2 ;  /* 0x000000ff11067207 */ /* 0x000fe40001000000 */
[----:B------:R-:W-:Y:S02]  /*1bb0*/  IADD3 R2, P1, P3, R2, R4, R5 ;  /* 0x0000000402027210 */ /* 0x000fe40007b3e005 */
[----:B---3--:R-:W-:Y:S02]  /*1bc0*/  SEL R4, R20, RZ, P5 ;  /* 0x000000ff14047207 */ /* 0x008fe40002800000 */
[----:B------:R-:W-:Y:S02]  /*1bd0*/  ISETP.GT.U32.AND P2, PT, R28, 0x1c0, PT ;  /* 0x000001c01c00780c */ /* 0x000fe40003f44070 */
[----:B------:R-:W-:Y:S02]  /*1be0*/  IADD3.X R6, PT, PT, R6, R7, R15, P1, P3 ;  /* 0x0000000706067210 */ /* 0x000fe40000fe640f */
[----:B------:R-:W-:-:S02]  /*1bf0*/  IADD3 R4, P3, P4, R4, R2, R3 ;  /* 0x0000000204047210 */ /* 0x000fc40007c7e003 */
[----:B------:R-:W-:Y:S02]  /*1c00*/  SEL R2, R22, RZ, P6 ;  /* 0x000000ff16027207 */ /* 0x000fe40003000000 */
[----:B------:R-:W-:Y:S02]  /*1c10*/  SEL R3, R24, RZ, P2 ;  /* 0x000000ff18037207 */ /* 0x000fe40001000000 */
[----:B------:R-:W-:Y:S02]  /*1c20*/  ISETP.GT.U32.AND P1, PT, R28, 0x1e0, PT ;  /* 0x000001e01c00780c */ /* 0x000fe40003f24070 */
        /* <DEDUP_REMOVED lines=11> */
.L_x_120:
[----:B------:R-:W0:Y:S01]  /*1ce0*/  S2R R5, SR_TID.X ;  /* 0x0000000000057919 */ /* 0x000e220000002100 */
[----:B------:R-:W1:Y:S01]  /*1cf0*/  LDC.64 R6, c[0x0][0x380] ;  /* 0x0000e000ff067b82 */ /* 0x000e620000000a00 */
[----:B------:R-:W2:Y:S01]  /*1d00*/  LDCU UR4, c[0x0][0x388] ;  /* 0x00007100ff0477ac */ /* 0x000ea20008000800 */
[----:B0-----:R-:W-:-:S04]  /*1d10*/  IMAD R9, R0, 0xe00, R5 ;  /* 0x00000e0000097824 */ /* 0x001fc800078e0205 */
[----:B-1----:R-:W-:-:S05]  /*1d20*/  IMAD.WIDE.U32 R6, R9, 0x4, R6 ;  /* 0x0000000409067825 */ /* 0x002fca00078e0006 */
[----:B------:R-:W3:Y:S04]  /*1d30*/  LDG.E R9, desc[UR6][R6.64] ;  /* 0x0000000606097981 */ /* 0x000ee8000c1e1900 */
[----:B------:R-:W4:Y:S04]  /*1d40*/  LDG.E R13, desc[UR6][R6.64+0x800] ;  /* 0x00080006060d7981 */ /* 0x000f28000c1e1900 */
[----:B------:R-:W5:Y:S04]  /*1d50*/  LDG.E R15, desc[UR6][R6.64+0x1000] ;  /* 0x00100006060f7981 */ /* 0x000f68000c1e1900 */
[----:B------:R-:W5:Y:S04]  /*1d60*/  LDG.E R17, desc[UR6][R6.64+0x1800] ;  /* 0x0018000606117981 */ /* 0x000f68000c1e1900 */
[----:B------:R-:W5:Y:S04]  /*1d70*/  LDG.E R19, desc[UR6][R6.64+0x2000] ;  /* 0x0020000606137981 */ /* 0x000f68000c1e1900 */
[----:B------:R-:W5:Y:S04]  /*1d80*/  LDG.E R21, desc[UR6][R6.64+0x2800] ;  /* 0x0028000606157981 */ /* 0x000f68000c1e1900 */
[----:B------:R-:W5:Y:S01]  /*1d90*/  LDG.E R23, desc[UR6][R6.64+0x3000] ;  /* 0x0030000606177981 */ /* 0x000f62000c1e1900 */
[----:B--2---:R-:W-:-:S04]  /*1da0*/  I2FP.F32.S32 R2, UR4 ;  /* 0x0000000400027c45 */ /* 0x004fc80008201400 */
[-C--:B---3--:R-:W-:Y:S02]  /*1db0*/  FSETP.NEU.AND P0, PT, R9, R2.reuse, PT ;  /* 0x000000020900720b */ /* 0x088fe40003f0d000 */
[-C--:B----4-:R-:W-:Y:S02]  /*1dc0*/  FSETP.NEU.AND P1, PT, R13, R2.reuse, PT ;  /* 0x000000020d00720b */ /* 0x090fe40003f2d000 */
[----:B------:R-:W-:Y:S02]  /*1dd0*/  SEL R8, RZ, 0x1, P0 ;  /* 0x00000001ff087807 */ /* 0x000fe40000000000 */
[----:B-----5:R-:W-:Y:S02]  /*1de0*/  FSETP.NEU.AND P2, PT, R15, R2, PT ;  /* 0x000000020f00720b */ /* 0x020fe40003f4d000 */
[----:B------:R-:W-:Y:S02]  /*1df0*/  SEL R9, RZ, 0x1, P1 ;  /* 0x00000001ff097807 */ /* 0x000fe40000800000 */
[----:B------:R-:W-:-:S02]  /*1e00*/  SEL R4, RZ, 0x1, P2 ;  /* 0x00000001ff047807 */ /* 0x000fc40001000000 */
[-C--:B------:R-:W-:Y:S02]  /*1e10*/  FSETP.NEU.AND P2, PT, R17, R2.reuse, PT ;  /* 0x000000021100720b */ /* 0x080fe40003f4d000 */
[----:B------:R-:W-:Y:S02]  /*1e20*/  IADD3 R4, P1, P0, R4, R9, R8 ;  /* 0x0000000904047210 */ /* 0x000fe4000783e008 */
[-C--:B------:R-:W-:Y:S02]  /*1e30*/  FSETP.NEU.AND P3, PT, R19, R2.reuse, PT ;  /* 0x000000021300720b */ /* 0x080fe40003f6d000 */
[----:B------:R-:W-:Y:S02]  /*1e40*/  IADD3.X R24, PT, PT, RZ, RZ, RZ, P1, P0 ;  /* 0x000000ffff187210 */ /* 0x000fe40000fe04ff */
[----:B------:R-:W-:Y:S02]  /*1e50*/  ISETP.GE.U32.AND P0, PT, R28, R3, PT ;  /* 0x000000031c00720c */ /* 0x000fe40003f06070 */
[----:B------:R-:W-:-:S02]  /*1e60*/  FSETP.NEU.AND P4, PT, R21, R2, PT ;  /* 0x000000021500720b */ /* 0x000fc40003f8d000 */
[----:B------:R-:W-:Y:S02]  /*1e70*/  FSETP.NEU.AND P5, PT, R23, R2, PT ;  /* 0x000000021700720b */ /* 0x000fe40003fad000 */
[----:B------:R-:W-:Y:S02]  /*1e80*/  SEL R9, RZ, 0x1, P2 ;  /* 0x00000001ff097807 */ /* 0x000fe40001000000 */
[----:B------:R-:W-:Y:S02]  /*1e90*/  SEL R7, RZ, 0x1, P3 ;  /* 0x00000001ff077807 */ /* 0x000fe40001800000 */
[----:B------:R-:W-:Y:S02]  /*1ea0*/  SEL R8, RZ, 0x1, P4 ;  /* 0x00000001ff087807 */ /* 0x000fe40002000000 */
[----:B------:R-:W-:Y:S02]  /*1eb0*/  SEL R6, RZ, 0x1, P5 ;  /* 0x00000001ff067807 */ /* 0x000fe40002800000 */
[----:B------:R-:W-:-:S04]  /*1ec0*/  IADD3 R7, P2, P3, R7, R4, R9 ;  /* 0x0000000407077210 */ /* 0x000fc80007b5e009 */
[----:B------:R-:W-:Y:S02]  /*1ed0*/  IADD3 R7, P1, P4, R6, R7, R8 ;  /* 0x0000000706077210 */ /* 0x000fe40007c3e008 */
[----:B------:R-:W-:-:S04]  /*1ee0*/  IADD3.X R24, PT, PT, RZ, R24, RZ, P2, P3 ;  /* 0x00000018ff187210 */ /* 0x000fc800017e64ff */
[----:B------:R-:W-:Y:S01]  /*1ef0*/  IADD3.X R24, PT, PT, RZ, R24, RZ, P1, P4 ;  /* 0x00000018ff187210 */ /* 0x000fe20000fe84ff */
[----:B------:R-:W-:Y:S06]  /*1f00*/  @!P0 BRA `(.L_x_136) ;  /* 0x00000010008c8947 */ /* 0x000fec0003800000 */
[----:B------:R-:W-:Y:S01]  /*1f10*/  IMAD.IADD R12, R0, 0x1, R11 ;  /* 0x00000001000c7824 */ /* 0x000fe200078e020b */
[----:B------:R-:W0:Y:S01]  /*1f20*/  LDC R6, c[0x0][0x3b0] ;  /* 0x0000ec00ff067b82 */ /* 0x000e220000000800 */
[----:B------:R-:W-:Y:S01]  /*1f30*/  VIADD R13, R10, 0xfffff200 ;  /* 0xfffff2000a0d7836 */ /* 0x000fe20000000000 */
[----:B------:R-:W-:Y:S01]  /*1f40*/  LOP3.LUT R4, RZ, R5, RZ, 0x33, !PT ;  /* 0x00000005ff047212 */ /* 0x000fe200078e33ff */
[----:B------:R-:W-:Y:S01]  /*1f50*/  IMAD R12, R12, 0xe00, RZ ;  /* 0x00000e000c0c7824 */ /* 0x000fe200078e02ff */
[----:B------:R-:W1:Y:S02]  /*1f60*/  LDCU.64 UR8, c[0x0][0x380] ;  /* 0x00007000ff0877ac */ /* 0x000e640008000a00 */
[----:B------:R-:W-:Y:S01]  /*1f70*/  IADD3 R9, PT, PT, -R3, R10, R4 ;  /* 0x0000000a03097210 */ /* 0x000fe20007ffe104 */
[----:B------:R-:W-:Y:S01]  /*1f80*/  IMAD.MOV.U32 R8, RZ, RZ, R12 ;  /* 0x000000ffff087224 */ /* 0x000fe200078e000c */
[C---:B------:R-:W-:Y:S01]  /*1f90*/  ISETP.GT.U32.AND P0, PT, R12.reuse, R13, PT ;  /* 0x0000000d0c00720c */ /* 0x040fe20003f04070 */
[----:B------:R-:W-:Y:S01]  /*1fa0*/  UMOV UR4, URZ ;  /* 0x000000ff00047c82 */ /* 0x000fe20008000000 */
[----:B------:R-:W-:Y:S01]  /*1fb0*/  IADD3 R19, PT, PT, R12, 0x1000, R5 ;  /* 0x000010000c137810 */ /* 0x000fe20007ffe005 */
[----:B------:R-:W-:-:S02]  /*1fc0*/  IMAD R4, R0, -0xe00, R9 ;  /* 0xfffff20000047824 */ /* 0x000fc400078e0209 */
[----:B------:R-:W-:-:S08]  /*1fd0*/  IMAD.MOV.U32 R9, RZ, RZ, R12 ;  /* 0x000000ffff097224 */ /* 0x000fd000078e000c */
[----:B------:R-:W-:Y:S05]  /*1fe0*/  @P0 BRA `(.L_x_137) ;  /* 0x0000000000b00947 */ /* 0x000fea0003800000 */
.L_x_138:
[----:B------:R-:W-:-:S05]  /*1ff0*/  IADD3 R11, P0, PT, R5, R9, RZ ;  /* 0x00000009050b7210 */ /* 0x000fca0007f1e0ff */
[----:B------:R-:W-:Y:S01]  /*2000*/  IMAD.X R14, RZ, RZ, RZ, P0 ;  /* 0x000000ffff0e7224 */ /* 0x000fe200000e06ff */
[----:B-1----:R-:W-:-:S04]  /*2010*/  LEA R10, P0, R11, UR8, 0x2 ;  /* 0x000000080b0a7c11 */ /* 0x002fc8000f8010ff */
[----:B------:R-:W-:-:S05]  /*2020*/  LEA.HI.X R11, R11, UR9, R14, 0x2, P0 ;  /* 0x000000090b0b7c11 */ /* 0x000fca00080f140e */
[----:B------:R-:W2:Y:S04]  /*2030*/  LDG.E R15, desc[UR6][R10.64] ;  /* 0x000000060a0f7981 */ /* 0x000ea8000c1e1900 */
[----:B------:R-:W3:Y:S04]  /*2040*/  LDG.E R17, desc[UR6][R10.64+0x800] ;  /* 0x000800060a117981 */ /* 0x000ee8000c1e1900 */
[----:B------:R-:W4:Y:S04]  /*2050*/  LDG.E R21, desc[UR6][R10.64+0x1000] ;  /* 0x001000060a157981 */ /* 0x000f28000c1e1900 */
[----:B------:R-:W5:Y:S04]  /*2060*/  LDG.E R23, desc[UR6][R10.64+0x1800] ;  /* 0x001800060a177981 */ /* 0x000f68000c1e1900 */
[----:B------:R-:W5:Y:S04]  /*2070*/  LDG.E R25, desc[UR6][R10.64+0x2000] ;  /* 0x002000060a197981 */ /* 0x000f68000c1e1900 */
[----:B------:R-:W5:Y:S04]  /*2080*/  LDG.E R27, desc[UR6][R10.64+0x2800] ;  /* 0x002800060a1b7981 */ /* 0x000f68000c1e1900 */
[----:B------:R0:W5:Y:S02]  /*2090*/  LDG.E R29, desc[UR6][R10.64+0x3000] ;  /* 0x003000060a1d7981 */ /* 0x000164000c1e1900 */
[----:B0-----:R-:W-:Y:S01]  /*20a0*/  IMAD.MOV.U32 R10, RZ, RZ, R6 ;  /* 0x000000ffff0a7224 */ /* 0x001fe200078e0006 */
        /* <DEDUP_REMOVED lines=14> */
[----:B------:R-:W-:Y:S02]  /*2190*/  IADD3.X R24, PT, PT, RZ, R24, RZ, P0, P1 ;  /* 0x00000018ff187210 */ /* 0x000fe400007e24ff */
[----:B------:R-:W-:Y:S01]  /*21a0*/  IADD3 R7, P5, P4, R14, R7, R11 ;  /* 0x000000070e077210 */ /* 0x000fe20007cbe00b */
[----:B------:R-:W-:Y:S01]  /*21b0*/  IMAD.IADD R14, R10, 0x1, -R9 ;  /* 0x000000010a0e7824 */ /* 0x000fe200078e0a09 */
[----:B------:R-:W-:Y:S02]  /*21c0*/  FSETP.NEU.AND P6, PT, R29, R2, PT ;  /* 0x000000021d00720b */ /* 0x000fe40003fcd000 */
[----:B------:R-:W-:Y:S02]  /*21d0*/  IADD3.X R24, PT, PT, RZ, R24, RZ, P2, P3 ;  /* 0x00000018ff187210 */ /* 0x000fe400017e64ff */
[----:B------:R-:W-:-:S02]  /*21e0*/  ISETP.GE.U32.AND P0, PT, R14, R3, PT ;  /* 0x000000030e00720c */ /* 0x000fc40003f06070 */
[----:B------:R-:W-:Y:S02]  /*21f0*/  SEL R16, RZ, 0x1, P6 ;  /* 0x00000001ff107807 */ /* 0x000fe40003000000 */
[----:B------:R-:W-:Y:S02]  /*2200*/  IADD3.X R24, PT, PT, RZ, R24, RZ, P5, P4 ;  /* 0x00000018ff187210 */ /* 0x000fe40002fe84ff */
[----:B------:R-:W-:-:S05]  /*2210*/  IADD3 R7, P1, PT, R7, R16, RZ ;  /* 0x0000001007077210 */ /* 0x000fca0007f3e0ff */
[----:B------:R-:W-:Y:S02]  /*2220*/  IMAD.X R24, RZ, RZ, R24, P1 ;  /* 0x000000ffff187224 */ /* 0x000fe400008e0618 */
[----:B------:R-:W-:Y:S06]  /*2230*/  @!P0 BRA `(.L_x_136) ;  /* 0x0000000c00c08947 */ /* 0x000fec0003800000 */
[C---:B------:R-:W-:Y:S01]  /*2240*/  IMAD.IADD R9, R3.reuse, 0x1, R9 ;  /* 0x0000000103097824 */ /* 0x040fe200078e0209 */
[----:B------:R-:W-:Y:S01]  /*2250*/  UIADD3 UR4, UPT, UPT, UR4, 0x1, URZ ;  /* 0x0000000104047890 */ /* 0x000fe2000fffe0ff */
[----:B------:R-:W-:Y:S02]  /*2260*/  IMAD.IADD R8, R3, 0x1, R8 ;  /* 0x0000000103087824 */ /* 0x000fe400078e0208 */
[----:B------:R-:W-:Y:S01]  /*2270*/  IMAD.IADD R4, R4, 0x1, -R3 ;  /* 0x0000000104047824 */ /* 0x000fe200078e0a03 */
[----:B------:R-:W-:Y:S01]  /*2280*/  ISETP.GT.U32.AND P0, PT, R9, R13, PT ;  /* 0x0000000d0900720c */ /* 0x000fe20003f04070 */
[----:B------:R-:W-:-:S12]  /*2290*/  IMAD.IADD R19, R3, 0x1, R19 ;  /* 0x0000000103137824 */ /* 0x000fd800078e0213 */
[----:B------:R-:W-:Y:S05]  /*22a0*/  @!P0 BRA `(.L_x_138) ;  /* 0xfffffffc00508947 */ /* 0x000fea000383ffff */
.L_x_137:
[----:B0-----:R-:W-:Y:S01]  /*22b0*/  IMAD.IADD R6, R10, 0x1, -R9 ;  /* 0x000000010a067824 */ /* 0x001fe200078e0a09 */
[----:B------:R-:W-:Y:S04]  /*22c0*/  BSSY.RECONVERGENT B1, `(.L_x_136) ;  /* 0x00000e7000017945 */ /* 0x000fe80003800200 */
[----:B------:R-:W-:-:S04]  /*22d0*/  ISETP.GE.AND P0, PT, R5, R6, PT ;  /* 0x000000060500720c */ /* 0x000fc80003f06270 */
[----:B------:R-:W-:-:S13]  /*22e0*/  ISETP.GE.U32.OR P0, PT, R9, R10, P0 ;  /* 0x0000000a0900720c */ /* 0x000fda0000706470 */
[----:B------:R-:W-:Y:S05]  /*22f0*/  @P0 BRA `(.L_x_139) ;  /* 0x0000000c008c0947 */ /* 0x000fea0003800000 */
[----:B------:R-:W0:Y:S01]  /*2300*/  LDC R6, c[0x0][0x3b4] ;  /* 0x0000ed00ff067b82 */ /* 0x000e220000000800 */
[----:B------:R-:W-:Y:S01]  /*2310*/  LOP3.LUT R3, RZ, R5, RZ, 0x33, !PT ;  /* 0x00000005ff037212 */ /* 0x000fe200078e33ff */
[----:B------:R-:W-:Y:S03]  /*2320*/  BSSY.RECONVERGENT B2, `(.L_x_140) ;  /* 0x0000075000027945 */ /* 0x000fe60003800200 */
[----:B------:R-:W-:Y:S01]  /*2330*/  IADD3 R10, PT, PT, -R12, R10, R3 ;  /* 0x0000000a0c0a7210 */ /* 0x000fe20007ffe103 */
[----:B0-----:R-:W-:Y:S02]  /*2340*/  IMAD R3, R6, UR4, RZ ;  /* 0x0000000406037c24 */ /* 0x001fe4000f8e02ff */
[----:B------:R-:W-:Y:S02]  /*2350*/  IMAD.MOV.U32 R6, RZ, RZ, R5 ;  /* 0x000000ffff067224 */ /* 0x000fe400078e0005 */
[----:B------:R-:W-:-:S05]  /*2360*/  IMAD R10, R3, -0xe00, R10 ;  /* 0xfffff200030a7824 */ /* 0x000fca00078e020a */
[C---:B------:R-:W-:Y:S02]  /*2370*/  ISETP.GE.U32.AND P0, PT, R10.reuse, 0x1e00, PT ;  /* 0x00001e000a00780c */ /* 0x040fe40003f06070 */
[----:B------:R-:W-:-:S04]  /*2380*/  LEA.HI R10, R10, 0x1, RZ, 0x17 ;  /* 0x000000010a0a7811 */ /* 0x000fc800078fb8ff */
[----:B------:R-:W-:-:S07]  /*2390*/  LOP3.LUT R11, R10, 0xf, RZ, 0xc0, !PT ;  /* 0x0000000f0a0b7812 */ /* 0x000fce00078ec0ff */
[----:B------:R-:W-:Y:S05]  /*23a0*/  @!P0 BRA `(.L_x_141) ;  /* 0x0000000400b08947 */ /* 0x000fea0003800000 */
[----:B------:R-:W0:Y:S01]  /*23b0*/  LDC.64 R12, c[0x0][0x380] ;  /* 0x0000e000ff0c7b82 */ /* 0x000e220000000a00 */
[----:B------:R-:W-:Y:S01]  /*23c0*/  LEA.HI R3, R4, 0x1, RZ, 0x17 ;  /* 0x0000000104037811 */ /* 0x000fe200078fb8ff */
[----:B------:R-:W-:Y:S01]  /*23d0*/  BSSY.RECONVERGENT B3, `(.L_x_142) ;  /* 0x0000068000037945 */ /* 0x000fe20003800200 */
[----:B------:R-:W-:Y:S02]  /*23e0*/  LOP3.LUT R6, R5, 0x1000, RZ, 0xfc, !PT ;  /* 0x0000100005067812 */ /* 0x000fe400078efcff */
[----:B------:R-:W-:-:S05]  /*23f0*/  LOP3.LUT R3, R3, 0xfffff0, RZ, 0xc0, !PT ;  /* 0x00fffff003037812 */ /* 0x000fca00078ec0ff */
[----:B------:R-:W-:-:S07]  /*2400*/  IMAD.MOV R3, RZ, RZ, -R3 ;  /* 0x000000ffff037224 */ /* 0x000fce00078e0a03 */
.L_x_143:
[C---:B------:R-:W-:Y:S02]  /*2410*/  VIADD R29, R19.reuse, 0xfffff000 ;  /* 0xfffff000131d7836 */ /* 0x040fe40000000000 */
[----:B------:R-:W-:Y:S02]  /*2420*/  VIADD R27, R19, 0xfffff200 ;  /* 0xfffff200131b7836 */ /* 0x000fe40000000000 */
[----:B0-----:R-:W-:-:S04]  /*2430*/  IMAD.WIDE.U32 R28, R29, 0x4, R12 ;  /* 0x000000041d1c7825 */ /* 0x001fc800078e000c */
[--C-:B------:R-:W-:Y:S02]  /*2440*/  IMAD.WIDE.U32 R26, R27, 0x4, R12.reuse ;  /* 0x000000041b1a7825 */ /* 0x100fe400078e000c */
[----:B------:R-:W2:Y:S02]  /*2450*/  LDG.E R29, desc[UR6][R28.64] ;  /* 0x000000061c1d7981 */ /* 0x000ea4000c1e1900 */
[C---:B------:R-:W-:Y:S02]  /*2460*/  VIADD R23, R19.reuse, 0xfffff400 ;  /* 0xfffff40013177836 */ /* 0x040fe40000000000 */
[----:B------:R-:W-:Y:S01]  /*2470*/  VIADD R17, R19, 0xfffff600 ;  /* 0xfffff60013117836 */ /* 0x000fe20000000000 */
[----:B------:R-:W3:Y:S01]  /*2480*/  LDG.E R27, desc[UR6][R26.64] ;  /* 0x000000061a1b7981 */ /* 0x000ee2000c1e1900 */
[----:B------:R-:W-:-:S04]  /*2490*/  IMAD.WIDE.U32 R22, R23, 0x4, R12 ;  /* 0x0000000417167825 */ /* 0x000fc800078e000c */
[--C-:B------:R-:W-:Y:S02]  /*24a0*/  IMAD.WIDE.U32 R16, R17, 0x4, R12.reuse ;  /* 0x0000000411107825 */ /* 0x100fe400078e000c */
[----:B------:R-:W4:Y:S04]  /*24b0*/  LDG.E R23, desc[UR6][R22.64] ;  /* 0x0000000616177981 */ /* 0x000f28000c1e1900 */
[----:B------:R-:W5:Y:S01]  /*24c0*/  LDG.E R17, desc[UR6][R16.64] ;  /* 0x0000000610117981 */ /* 0x000f62000c1e1900 */
[C---:B------:R-:W-:Y:S02]  /*24d0*/  VIADD R21, R19.reuse, 0xfffffa00 ;  /* 0xfffffa0013157836 */ /* 0x040fe40000000000 */
[----:B------:R-:W-:Y:S02]  /*24e0*/  VIADD R15, R19, 0xfffff800 ;  /* 0xfffff800130f7836 */ /* 0x000fe40000000000 */
[----:B------:R-:W-:-:S04]  /*24f0*/  IMAD.WIDE.U32 R20, R21, 0x4, R12 ;  /* 0x0000000415147825 */ /* 0x000fc800078e000c */
[----:B------:R-:W-:Y:S02]  /*2500*/  IMAD.WIDE.U32 R14, R15, 0x4, R12 ;  /* 0x000000040f0e7825 */ /* 0x000fe400078e000c */
[----:B------:R-:W5:Y:S04]  /*2510*/  LDG.E R21, desc[UR6][R20.64] ;  /* 0x0000000614157981 */ /* 0x000f68000c1e1900 */
[----:B------:R0:W5:Y:S01]  /*2520*/  LDG.E R18, desc[UR6][R14.64] ;  /* 0x000000060e127981 */ /* 0x000162000c1e1900 */
[----:B------:R-:W-:-:S04]  /*2530*/  VIADD R25, R19, 0xfffffc00 ;  /* 0xfffffc0013197836 */ /* 0x000fc80000000000 */
[----:B0-----:R-:W-:-:S05]  /*2540*/  IMAD.WIDE.U32 R14, R25, 0x4, R12 ;  /* 0x00000004190e7825 */ /* 0x001fca00078e000c */
[----:B------:R0:W5:Y:S01]  /*2550*/  LDG.E R25, desc[UR6][R14.64] ;  /* 0x000000060e197981 */ /* 0x000162000c1e1900 */
[C---:B------:R-:W-:Y:S02]  /*2560*/  VIADD R28, R19.reuse, 0x400 ;  /* 0x00000400131c7836 */ /* 0x040fe40000000000 */
[----:B0-----:R-:W-:-:S04]  /*2570*/  VIADD R15, R19, 0x600 ;  /* 0x00000600130f7836 */ /* 0x001fc80000000000 */
[----:B------:R-:W-:Y:S01]  /*2580*/  IMAD.WIDE.U32 R14, R15, 0x4, R12 ;  /* 0x000000040f0e7825 */ /* 0x000fe200078e000c */
        /* <DEDUP_REMOVED lines=8> */
[----:B------:R-:W-:Y:S01]  /*2610*/  SEL R26, RZ, 0x1, P3 ;  /* 0x00000001ff1a7807 */ /* 0x000fe20001800000 */
[----:B------:R-:W-:-:S03]  /*2620*/  IMAD.WIDE.U32 R16, R19, 0x4, R12 ;  /* 0x0000000413107825 */ /* 0x000fc600078e000c */
[----:B------:R-:W-:Y:S01]  /*2630*/  IADD3 R26, P2, P5, R26, R22, R23 ;  /* 0x000000161a1a7210 */ /* 0x000fe20007d5e017 */
[----:B------:R-:W-:Y:S01]  /*2640*/  VIADD R23, R19, 0xfffffe00 ;  /* 0xfffffe0013177836 */ /* 0x000fe20000000000 */
[-C--:B------:R-:W-:Y:S01]  /*2650*/  FSETP.NEU.AND P4, PT, R21, R2.reuse, PT ;  /* 0x000000021500720b */ /* 0x080fe20003f8d000 */
[----:B------:R-:W-:Y:S01]  /*2660*/  VIADD R27, R19, 0x200 ;  /* 0x00000200131b7836 */ /* 0x000fe20000000000 */
[----:B------:R0:W2:Y:S01]  /*2670*/  LDG.E R7, desc[UR6][R16.64] ;  /* 0x0000000610077981 */ /* 0x0000a2000c1e1900 */
[----:B------:R-:W-:Y:S01]  /*2680*/  FSETP.NEU.AND P3, PT, R18, R2, PT ;  /* 0x000000021200720b */ /* 0x000fe20003f6d000 */
[----:B------:R-:W-:-:S03]  /*2690*/  IMAD.WIDE.U32 R22, R23, 0x4, R12 ;  /* 0x0000000417167825 */ /* 0x000fc600078e000c */
[----:B------:R-:W-:Y:S01]  /*26a0*/  SEL R18, RZ, 0x1, P3 ;  /* 0x00000001ff127807 */ /* 0x000fe20001800000 */
[----:B------:R-:W-:Y:S02]  /*26b0*/  IMAD.WIDE.U32 R20, R27, 0x4, R12 ;  /* 0x000000041b147825 */ /* 0x000fe400078e000c */
[----:B------:R3:W4:Y:S01]  /*26c0*/  LDG.E R27, desc[UR6][R22.64] ;  /* 0x00000006161b7981 */ /* 0x000722000c1e1900 */
[----:B0-----:R-:W-:-:S03]  /*26d0*/  SEL R17, RZ, 0x1, P4 ;  /* 0x00000001ff117807 */ /* 0x001fc60002000000 */
[----:B------:R0:W5:Y:S01]  /*26e0*/  LDG.E R29, desc[UR6][R20.64] ;  /* 0x00000006141d7981 */ /* 0x000162000c1e1900 */
[----:B------:R-:W-:Y:S01]  /*26f0*/  IADD3 R18, P3, P4, R17, R26, R18 ;  /* 0x0000001a11127210 */ /* 0x000fe20007c7e012 */
[----:B------:R-:W-:Y:S02]  /*2700*/  IMAD.WIDE.U32 R16, R28, 0x4, R12 ;  /* 0x000000041c107825 */ /* 0x000fe400078e000c */
[----:B------:R1:W5:Y:S02]  /*2710*/  LDG.E R28, desc[UR6][R14.64] ;  /* 0x000000060e1c7981 */ /* 0x000364000c1e1900 */
[C---:B---3--:R-:W-:Y:S02]  /*2720*/  VIADD R23, R19.reuse, 0xa00 ;  /* 0x00000a0013177836 */ /* 0x048fe40000000000 */
[----:B------:R3:W5:Y:S01]  /*2730*/  LDG.E R26, desc[UR6][R16.64] ;  /* 0x00000006101a7981 */ /* 0x000762000c1e1900 */
[----:B0-----:R-:W-:-:S04]  /*2740*/  VIADD R21, R19, 0x800 ;  /* 0x0000080013157836 */ /* 0x001fc80000000000 */
[----:B-1----:R-:W-:-:S04]  /*2750*/  IMAD.WIDE.U32 R14, R21, 0x4, R12 ;  /* 0x00000004150e7825 */ /* 0x002fc800078e000c */
[--C-:B---3--:R-:W-:Y:S02]  /*2760*/  IMAD.WIDE.U32 R16, R23, 0x4, R12.reuse ;  /* 0x0000000417107825 */ /* 0x108fe400078e000c */
[----:B------:R0:W3:Y:S02]  /*2770*/  LDG.E R15, desc[UR6][R14.64] ;  /* 0x000000060e0f7981 */ /* 0x0000e4000c1e1900 */
[----:B------:R-:W-:Y:S02]  /*2780*/  VIADD R23, R19, 0xc00 ;  /* 0x00000c0013177836 */ /* 0x000fe40000000000 */
[----:B------:R1:W3:Y:S02]  /*2790*/  LDG.E R17, desc[UR6][R16.64] ;  /* 0x0000000610117981 */ /* 0x0002e4000c1e1900 */
[----:B------:R-:W-:-:S04]  /*27a0*/  IMAD.WIDE.U32 R20, R23, 0x4, R12 ;  /* 0x0000000417147825 */ /* 0x000fc800078e000c */
[----:B------:R-:W-:Y:S02]  /*27b0*/  VIADD R23, R19, 0xe00 ;  /* 0x00000e0013177836 */ /* 0x000fe40000000000 */
[----:B------:R-:W3:Y:S02]  /*27c0*/  LDG.E R21, desc[UR6][R20.64] ;  /* 0x0000000614157981 */ /* 0x000ee4000c1e1900 */
[----:B------:R-:W-:-:S06]  /*27d0*/  IMAD.WIDE.U32 R22, R23, 0x4, R12 ;  /* 0x0000000417167825 */ /* 0x000fcc00078e000c */
[----:B------:R-:W3:Y:S01]  /*27e0*/  LDG.E R23, desc[UR6][R22.64] ;  /* 0x0000000616177981 */ /* 0x000ee2000c1e1900 */
[----:B------:R-:W-:-:S04]  /*27f0*/  FSETP.NEU.AND P6, PT, R25, R2, PT ;  /* 0x000000021900720b */ /* 0x000fc80003fcd000 */
[----:B0-----:R-:W-:Y:S02]  /*2800*/  SEL R14, RZ, 0x1, P6 ;  /* 0x00000001ff0e7807 */ /* 0x001fe40003000000 */
[----:B------:R-:W-:-:S04]  /*2810*/  IADD3.X R24, PT, PT, RZ, R24, RZ, P0, P1 ;  /* 0x00000018ff187210 */ /* 0x000fc800007e24ff */
[----:B------:R-:W-:-:S04]  /*2820*/  IADD3.X R24, PT, PT, RZ, R24, RZ, P2, P5 ;  /* 0x00000018ff187210 */ /* 0x000fc800017ea4ff */
[----:B------:R-:W-:Y:S01]  /*2830*/  IADD3.X R24, PT, PT, RZ, R24, RZ, P3, P4 ;  /* 0x00000018ff187210 */ /* 0x000fe20001fe84ff */
[----:B------:R-:W-:Y:S02]  /*2840*/  VIADD R3, R3, 0x10 ;  /* 0x0000001003037836 */ /* 0x000fe40000000000 */
[----:B------:R-:W-:Y:S02]  /*2850*/  VIADD R6, R6, 0x2000 ;  /* 0x0000200006067836 */ /* 0x000fe40000000000 */
[----:B------:R-:W-:Y:S01]  /*2860*/  VIADD R19, R19, 0x2000 ;  /* 0x0000200013137836 */ /* 0x000fe20000000000 */
[----:B----4-:R-:W-:-:S04]  /*2870*/  FSETP.NEU.AND P6, PT, R27, R2, PT ;  /* 0x000000021b00720b */ /* 0x010fc80003fcd000 */
[----:B------:R-:W-:Y:S02]  /*2880*/  SEL R25, RZ, 0x1, P6 ;  /* 0x00000001ff197807 */ /* 0x000fe40003000000 */
[-C--:B--2---:R-:W-:Y:S02]  /*2890*/  FSETP.NEU.AND P6, PT, R7, R2.reuse, PT ;  /* 0x000000020700720b */ /* 0x084fe40003fcd000 */
[----:B-----5:R-:W-:Y:S02]  /*28a0*/  FSETP.NEU.AND P2, PT, R29, R2, PT ;  /* 0x000000021d00720b */ /* 0x020fe40003f4d000 */
[----:B------:R-:W-:Y:S02]  /*28b0*/  IADD3 R18, P1, P0, R25, R18, R14 ;  /* 0x0000001219127210 */ /* 0x000fe4000783e00e */
[----:B------:R-:W-:Y:S02]  /*28c0*/  SEL R25, RZ, 0x1, P6 ;  /* 0x00000001ff197807 */ /* 0x000fe40003000000 */
[----:B------:R-:W-:-:S02]  /*28d0*/  FSETP.NEU.AND P5, PT, R26, R2, PT ;  /* 0x000000021a00720b */ /* 0x000fc40003fad000 */
[-C--:B------:R-:W-:Y:S02]  /*28e0*/  FSETP.NEU.AND P6, PT, R28, R2.reuse, PT ;  /* 0x000000021c00720b */ /* 0x080fe40003fcd000 */
[----:B------:R-:W-:Y:S02]  /*28f0*/  SEL R14, RZ, 0x1, P2 ;  /* 0x00000001ff0e7807 */ /* 0x000fe40001000000 */
[----:B-1----:R-:W-:Y:S02]  /*2900*/  SEL R16, RZ, 0x1, P5 ;  /* 0x00000001ff107807 */ /* 0x002fe40002800000 */
[----:B------:R-:W-:Y:S02]  /*2910*/  SEL R7, RZ, 0x1, P6 ;  /* 0x00000001ff077807 */ /* 0x000fe40003000000 */
[----:B---3--:R-:W-:Y:S02]  /*2920*/  FSETP.NEU.AND P2, PT, R15, R2, PT ;  /* 0x000000020f00720b */ /* 0x008fe40003f4d000 */
[----:B------:R-:W-:-:S02]  /*2930*/  IADD3 R15, P5, P6, R14, R18, R25 ;  /* 0x000000120e0f7210 */ /* 0x000fc40007ebe019 */
[----:B------:R-:W-:Y:S02]  /*2940*/  FSETP.NEU.AND P3, PT, R17, R2, PT ;  /* 0x000000021100720b */ /* 0x000fe40003f6d000 */
[----:B------:R-:W-:Y:S02]  /*2950*/  SEL R14, RZ, 0x1, P2 ;  /* 0x00000001ff0e7807 */ /* 0x000fe40001000000 */
[----:B------:R-:W-:Y:S02]  /*2960*/  IADD3 R7, P2, P4, R7, R15, R16 ;  /* 0x0000000f07077210 */ /* 0x000fe40007c5e010 */
[----:B------:R-:W-:Y:S02]  /*2970*/  IADD3.X R24, PT, PT, RZ, R24, RZ, P1, P0 ;  /* 0x00000018ff187210 */ /* 0x000fe40000fe04ff */
[----:B------:R-:W-:Y:S02]  /*2980*/  SEL R15, RZ, 0x1, P3 ;  /* 0x00000001ff0f7807 */ /* 0x000fe40001800000 */
[----:B------:R-:W-:-:S02]  /*2990*/  FSETP.NEU.AND P0, PT, R21, R2, PT ;  /* 0x000000021500720b */ /* 0x000fc40003f0d000 */
[----:B------:R-:W-:Y:S02]  /*29a0*/  IADD3.X R24, PT, PT, RZ, R24, RZ, P5, P6 ;  /* 0x00000018ff187210 */ /* 0x000fe40002fec4ff */
[----:B------:R-:W-:Y:S02]  /*29b0*/  IADD3 R15, P3, P5, R15, R7, R14 ;  /* 0x000000070f0f7210 */ /* 0x000fe40007d7e00e */
[----:B------:R-:W-:Y:S02]  /*29c0*/  SEL R14, RZ, 0x1, P0 ;  /* 0x00000001ff0e7807 */ /* 0x000fe40000000000 */
[----:B------:R-:W-:Y:S02]  /*29d0*/  ISETP.NE.AND P0, PT, R3, RZ, PT ;  /* 0x000000ff0300720c */ /* 0x000fe40003f05270 */
[----:B------:R-:W-:Y:S02]  /*29e0*/  FSETP.NEU.AND P1, PT, R23, R2, PT ;  /* 0x000000021700720b */ /* 0x000fe40003f2d000 */
[----:B------:R-:W-:-:S02]  /*29f0*/  IADD3.X R24, PT, PT, RZ, R24, RZ, P2, P4 ;  /* 0x00000018ff187210 */ /* 0x000fc400017e84ff */
[----:B------:R-:W-:Y:S02]  /*2a00*/  SEL R7, RZ, 0x1, P1 ;  /* 0x00000001ff077807 */ /* 0x000fe40000800000 */
[----:B------:R-:W-:Y:S02]  /*2a10*/  IADD3.X R24, PT, PT, RZ, R24, RZ, P3, P5 ;  /* 0x00000018ff187210 */ /* 0x000fe40001fea4ff */
[----:B------:R-:W-:-:S04]  /*2a20*/  IADD3 R7, P1, P2, R7, R15, R14 ;  /* 0x0000000f07077210 */ /* 0x000fc80007a3e00e */
[----:B------:R-:W-:Y:S01]  /*2a30*/  IADD3.X R24, PT, PT, RZ, R24, RZ, P1, P2 ;  /* 0x00000018ff187210 */ /* 0x000fe20000fe44ff */
[----:B------:R-:W-:Y:S08]  /*2a40*/  @P0 BRA `(.L_x_143) ;  /* 0xfffffff800700947 */ /* 0x000ff0000383ffff */
[----:B------:R-:W-:Y:S05]  /*2a50*/  BSYNC.RECONVERGENT B3 ;  /* 0x0000000000037941 */ /* 0x000fea0003800200 */
.L_x_142:
[----:B------:R-:W-:-:S07]  /*2a60*/  VIADD R6, R6, 0xfffff000 ;  /* 0xfffff00006067836 */ /* 0x000fce0000000000 */
.L_x_141:
[----:B-1----:R-:W-:Y:S05]  /*2a70*/  BSYNC.RECONVERGENT B2 ;  /* 0x0000000000027941 */ /* 0x002fea0003800200 */
.L_x_140:
        /* <DEDUP_REMOVED lines=8> */
[----:B------:R-:W-:-:S04]  /*2b00*/  IMAD.IADD R11, R6, 0x1, R9 ;  /* 0x00000001060b7824 */ /* 0x000fc800078e0209 */
[C---:B------:R-:W-:Y:S02]  /*2b10*/  VIADD R15, R11.reuse, 0x200 ;  /* 0x000002000b0f7836 */ /* 0x040fe40000000000 */
[C---:B------:R-:W-:Y:S02]  /*2b20*/  VIADD R17, R11.reuse, 0x400 ;  /* 0x000004000b117836 */ /* 0x040fe40000000000 */
[C---:B------:R-:W-:Y:S02]  /*2b30*/  VIADD R19, R11.reuse, 0x600 ;  /* 0x000006000b137836 */ /* 0x040fe40000000000 */
[C---:B------:R-:W-:Y:S02]  /*2b40*/  VIADD R21, R11.reuse, 0x800 ;  /* 0x000008000b157836 */ /* 0x040fe40000000000 */
[C---:B------:R-:W-:Y:S02]  /*2b50*/  VIADD R23, R11.reuse, 0xa00 ;  /* 0x00000a000b177836 */ /* 0x040fe40000000000 */
[----:B0-----:R-:W-:-:S04]  /*2b60*/  IMAD.WIDE.U32 R26, R11, 0x4, R12 ;  /* 0x000000040b1a7825 */ /* 0x001fc800078e000c */
[--C-:B------:R-:W-:Y:S02]  /*2b70*/  IMAD.WIDE.U32 R14, R15, 0x4, R12.reuse ;  /* 0x000000040f0e7825 */ /* 0x100fe400078e000c */
[----:B------:R-:W2:Y:S02]  /*2b80*/  LDG.E R27, desc[UR6][R26.64] ;  /* 0x000000061a1b7981 */ /* 0x000ea4000c1e1900 */
[--C-:B------:R-:W-:Y:S02]  /*2b90*/  IMAD.WIDE.U32 R16, R17, 0x4, R12.reuse ;  /* 0x0000000411107825 */ /* 0x100fe400078e000c */
[----:B------:R0:W3:Y:S02]  /*2ba0*/  LDG.E R25, desc[UR6][R14.64] ;  /* 0x000000060e197981 */ /* 0x0000e4000c1e1900 */
[--C-:B------:R-:W-:Y:S02]  /*2bb0*/  IMAD.WIDE.U32 R18, R19, 0x4, R12.reuse ;  /* 0x0000000413127825 */ /* 0x100fe400078e000c */
[----:B------:R1:W4:Y:S02]  /*2bc0*/  LDG.E R17, desc[UR6][R16.64] ;  /* 0x0000000610117981 */ /* 0x000324000c1e1900 */
[----:B------:R-:W-:-:S02]  /*2bd0*/  IMAD.WIDE.U32 R20, R21, 0x4, R12 ;  /* 0x0000000415147825 */ /* 0x000fc400078e000c */
[----:B------:R-:W5:Y:S02]  /*2be0*/  LDG.E R19, desc[UR6][R18.64] ;  /* 0x0000000612137981 */ /* 0x000f64000c1e1900 */
[--C-:B------:R-:W-:Y:S02]  /*2bf0*/  IMAD.WIDE.U32 R22, R23, 0x4, R12.reuse ;  /* 0x0000000417167825 */ /* 0x100fe400078e000c */
[----:B------:R-:W5:Y:S02]  /*2c00*/  LDG.E R21, desc[UR6][R20.64] ;  /* 0x0000000614157981 */ /* 0x000f64000c1e1900 */
[C---:B------:R-:W-:Y:S02]  /*2c10*/  VIADD R29, R11.reuse, 0xc00 ;  /* 0x00000c000b1d7836 */ /* 0x040fe40000000000 */
[----:B------:R-:W-:Y:S01]  /*2c20*/  VIADD R11, R11, 0xe00 ;  /* 0x00000e000b0b7836 */ /* 0x000fe20000000000 */
[----:B------:R-:W5:Y:S01]  /*2c30*/  LDG.E R23, desc[UR6][R22.64] ;  /* 0x0000000616177981 */ /* 0x000f62000c1e1900 */
[----:B0-----:R-:W-:-:S04]  /*2c40*/  IMAD.WIDE.U32 R14, R29, 0x4, R12 ;  /* 0x000000041d0e7825 */ /* 0x001fc800078e000c */
[----:B------:R-:W-:Y:S02]  /*2c50*/  IMAD.WIDE.U32 R12, R11, 0x4, R12 ;  /* 0x000000040b0c7825 */ /* 0x000fe400078e000c */
[----:B------:R-:W5:Y:S04]  /*2c60*/  LDG.E R15, desc[UR6][R14.64] ;  /* 0x000000060e0f7981 */ /* 0x000f68000c1e1900 */
[----:B------:R0:W5:Y:S01]  /*2c70*/  LDG.E R13, desc[UR6][R12.64] ;  /* 0x000000060c0d7981 */ /* 0x000162000c1e1900 */
[----:B------:R-:W-:Y:S01]  /*2c80*/  VIADD R6, R6, 0x1000 ;  /* 0x0000100006067836 */ /* 0x000fe20000000000 */
[-C--:B--2---:R-:W-:Y:S02]  /*2c90*/  FSETP.NEU.AND P1, PT, R27, R2.reuse, PT ;  /* 0x000000021b00720b */ /* 0x084fe40003f2d000 */
[----:B---3--:R-:W-:-:S02]  /*2ca0*/  FSETP.NEU.AND P2, PT, R25, R2, PT ;  /* 0x000000021900720b */ /* 0x008fc40003f4d000 */
[----:B------:R-:W-:Y:S02]  /*2cb0*/  SEL R11, RZ, 0x1, P1 ;  /* 0x00000001ff0b7807 */ /* 0x000fe40000800000 */
[----:B-1----:R-:W-:Y:S02]  /*2cc0*/  SEL R16, RZ, 0x1, P2 ;  /* 0x00000001ff107807 */ /* 0x002fe40001000000 */
[-C--:B----4-:R-:W-:Y:S02]  /*2cd0*/  FSETP.NEU.AND P1, PT, R17, R2.reuse, PT ;  /* 0x000000021100720b */ /* 0x090fe40003f2d000 */
[----:B-----5:R-:W-:Y:S02]  /*2ce0*/  FSETP.NEU.AND P2, PT, R19, R2, PT ;  /* 0x000000021300720b */ /* 0x020fe40003f4d000 */
[----:B------:R-:W-:Y:S02]  /*2cf0*/  IADD3 R11, P5, P6, R16, R7, R11 ;  /* 0x00000007100b7210 */ /* 0x000fe40007ebe00b */
[----:B------:R-:W-:-:S02]  /*2d00*/  SEL R16, RZ, 0x1, P1 ;  /* 0x00000001ff107807 */ /* 0x000fc40000800000 */
[----:B------:R-:W-:Y:S02]  /*2d10*/  SEL R7, RZ, 0x1, P2 ;  /* 0x00000001ff077807 */ /* 0x000fe40001000000 */
[-C--:B------:R-:W-:Y:S02]  /*2d20*/  FSETP.NEU.AND P3, PT, R21, R2.reuse, PT ;  /* 0x000000021500720b */ /* 0x080fe40003f6d000 */
[----:B------:R-:W-:Y:S02]  /*2d30*/  FSETP.NEU.AND P4, PT, R23, R2, PT ;  /* 0x000000021700720b */ /* 0x000fe40003f8d000 */
[----:B------:R-:W-:Y:S02]  /*2d40*/  IADD3 R7, P1, P2, R7, R11, R16 ;  /* 0x0000000b07077210 */ /* 0x000fe40007a3e010 */
[----:B0-----:R-:W-:Y:S02]  /*2d50*/  SEL R12, RZ, 0x1, P3 ;  /* 0x00000001ff0c7807 */ /* 0x001fe40001800000 */
[----:B------:R-:W-:-:S02]  /*2d60*/  SEL R11, RZ, 0x1, P4 ;  /* 0x00000001ff0b7807 */ /* 0x000fc40002000000 */
[-C--:B------:R-:W-:Y:S02]  /*2d70*/  FSETP.NEU.AND P4, PT, R15, R2.reuse, PT ;  /* 0x000000020f00720b */ /* 0x080fe40003f8d000 */
[----:B------:R-:W-:Y:S02]  /*2d80*/  FSETP.NEU.AND P3, PT, R13, R2, PT ;  /* 0x000000020d00720b */ /* 0x000fe40003f6d000 */
[----:B------:R-:W-:Y:S02]  /*2d90*/  IADD3.X R24, PT, PT, RZ, R24, RZ, P5, P6 ;  /* 0x00000018ff187210 */ /* 0x000fe40002fec4ff */
[----:B------:R-:W-:Y:S02]  /*2da0*/  IADD3 R11, P5, P6, R11, R7, R12 ;  /* 0x000000070b0b7210 */ /* 0x000fe40007ebe00c */
[----:B------:R-:W-:Y:S02]  /*2db0*/  SEL R12, RZ, 0x1, P4 ;  /* 0x00000001ff0c7807 */ /* 0x000fe40002000000 */
[----:B------:R-:W-:-:S02]  /*2dc0*/  SEL R7, RZ, 0x1, P3 ;  /* 0x00000001ff077807 */ /* 0x000fc40001800000 */
[----:B------:R-:W-:Y:S02]  /*2dd0*/  IADD3.X R24, PT, PT, RZ, R24, RZ, P1, P2 ;  /* 0x00000018ff187210 */ /* 0x000fe40000fe44ff */
[----:B------:R-:W-:Y:S02]  /*2de0*/  IADD3 R7, P1, P2, R7, R11, R12 ;  /* 0x0000000b07077210 */ /* 0x000fe40007a3e00c */
[----:B------:R-:W-:-:S04]  /*2df0*/  IADD3.X R24, PT, PT, RZ, R24, RZ, P5, P6 ;  /* 0x00000018ff187210 */ /* 0x000fc80002fec4ff */
[----:B------:R-:W-:-:S07]  /*2e00*/  IADD3.X R24, PT, PT, RZ, R24, RZ, P1, P2 ;  /* 0x00000018ff187210 */ /* 0x000fce0000fe44ff */
.L_x_145:
[----:B------:R-:W-:Y:S05]  /*2e10*/  BSYNC.RECONVERGENT B2 ;  /* 0x0000000000027941 */ /* 0x000fea0003800200 */
.L_x_144:
[----:B------:R-:W-:Y:S05]  /*2e20*/  @!P0 BRA `(.L_x_139) ;  /* 0x0000000000c08947 */ /* 0x000fea0003800000 */
[----:B------:R-:W-:Y:S01]  /*2e30*/  ISETP.GE.U32.AND P1, PT, R3, 0x4, PT ;  /* 0x000000040300780c */ /* 0x000fe20003f26070 */
[----:B------:R-:W-:Y:S01]  /*2e40*/  BSSY.RECONVERGENT B2, `(.L_x_146) ;  /* 0x000001d000027945 */ /* 0x000fe20003800200 */
[----:B------:R-:W-:-:S11]  /*2e50*/  LOP3.LUT P0, RZ, R10, 0x3, RZ, 0xc0, !PT ;  /* 0x000000030aff7812 */ /* 0x000fd6000780c0ff */
[----:B------:R-:W-:Y:S05]  /*2e60*/  @!P1 BRA `(.L_x_147) ;  /* 0x0000000000689947 */ /* 0x000fea0003800000 */
[----:B------:R-:W0:Y:S01]  /*2e70*/  LDC.64 R10, c[0x0][0x380] ;  /* 0x0000e000ff0a7b82 */ /* 0x000e220000000a00 */
[----:B------:R-:W-:-:S04]  /*2e80*/  IMAD.IADD R9, R6, 0x1, R9 ;  /* 0x0000000106097824 */ /* 0x000fc800078e0209 */
        /* <DEDUP_REMOVED lines=24> */
.L_x_147:
[----:B------:R-:W-:Y:S05]  /*3010*/  BSYNC.RECONVERGENT B2 ;  /* 0x0000000000027941 */ /* 0x000fea0003800200 */
.L_x_146:
[----:B------:R-:W-:Y:S05]  /*3020*/  @!P0 BRA `(.L_x_139) ;  /* 0x0000000000408947 */ /* 0x000fea0003800000 */
[----:B------:R-:W0:Y:S01]  /*3030*/  LDC.64 R10, c[0x0][0x380] ;  /* 0x0000e000ff0a7b82 */ /* 0x000e220000000a00 */
[----:B------:R-:W-:Y:S01]  /*3040*/  LOP3.LUT R3, R4, 0xffff, RZ, 0xc0, !PT ;  /* 0x0000ffff04037812 */ /* 0x000fe200078ec0ff */
[----:B------:R-:W-:-:S03]  /*3050*/  IMAD.IADD R13, R6, 0x1, R8 ;  /* 0x00000001060d7824 */ /* 0x000fc600078e0208 */
[----:B------:R-:W-:-:S04]  /*3060*/  LEA.HI R3, R3, 0x1, RZ, 0x17 ;  /* 0x0000000103037811 */ /* 0x000fc800078fb8ff */
[----:B------:R-:W-:-:S05]  /*3070*/  LOP3.LUT R3, R3, 0x3, RZ, 0xc0, !PT ;  /* 0x0000000303037812 */ /* 0x000fca00078ec0ff */
[----:B------:R-:W-:-:S07]  /*3080*/  IMAD.MOV R3, RZ, RZ, -R3 ;  /* 0x000000ffff037224 */ /* 0x000fce00078e0a03 */
.L_x_148:
        /* <DEDUP_REMOVED lines=10> */
.L_x_139:
[----:B-1----:R-:W-:Y:S05]  /*3130*/  BSYNC.RECONVERGENT B1 ;  /* 0x0000000000017941 */ /* 0x002fea0003800200 */
.L_x_136:
        /* <DEDUP_REMOVED lines=32> */
[----:B------:R-:W-:Y:S01]  /*3340*/  @!P2 MOV R8, 0x400 ;  /* 0x000004000008a802 */ /* 0x000fe20000000f00 */
[----:B------:R-:W-:Y:S01]  /*3350*/  IMAD.X R4, R3, 0x1, R6, P0 ;  /* 0x0000000103047824 */ /* 0x000fe200000e0606 */
[----:B------:R-:W-:Y:S02]  /*3360*/  @!P2 SHF.R.U32.HI R6, RZ, 0x2, R5 ;  /* 0x00000002ff06a819 */ /* 0x000fe40000011605 */
[----:B--2---:R-:W-:Y:S02]  /*3370*/  @!P2 LEA R11, R11, R8, 0x18 ;  /* 0x000000080b0ba211 */ /* 0x004fe400078ec0ff */
[----:B------:R-:W1:Y:S01]  /*3380*/  SHFL.DOWN PT, R3, R4, 0x10, 0x1f ;  /* 0x0a001f0004037f89 */ /* 0x000e6200000e0000 */
[----:B------:R-:W-:-:S05]  /*3390*/  @!P2 LOP3.LUT R6, R6, 0xf8, RZ, 0xc0, !PT ;  /* 0x000000f80606a812 */ /* 0x000fca00078ec0ff */
        /* <DEDUP_REMOVED lines=9> */
[----:B------:R-:W0:Y:S01]  /*3430*/  S2UR UR5, SR_CgaCtaId ;  /* 0x00000000000579c3 */ /* 0x000e220000008800 */
[----:B------:R-:W-:Y:S02]  /*3440*/  UMOV UR4, 0x400 ;  /* 0x0000040000047882 */ /* 0x000fe40000000000 */
[----:B0-----:R-:W-:-:S09]  /*3450*/  ULEA UR4, UR5, UR4, 0x18 ;  /* 0x0000000405047291 */ /* 0x001fd2000f8ec0ff */
[----:B------:R-:W-:Y:S04]  /*3460*/  LDS.64 R8, [UR4+0x18] ;  /* 0x00001804ff087984 */ /* 0x000fe80008000a00 */
[----:B------:R-:W2:Y:S04]  /*3470*/  LDS.128 R24, [UR4+0x20] ;  /* 0x00002004ff187984 */ /* 0x000ea80008000c00 */
[----:B------:R-:W0:Y:S04]  /*3480*/  LDS.128 R4, [UR4+0x30] ;  /* 0x00003004ff047984 */ /* 0x000e280008000c00 */
[----:B------:R-:W1:Y:S04]  /*3490*/  LDS.128 R20, [UR4+0x40] ;  /* 0x00004004ff147984 */ /* 0x000e680008000c00 */
[----:B------:R-:W3:Y:S04]  /*34a0*/  LDS.128 R16, [UR4+0x50] ;  /* 0x00005004ff107984 */ /* 0x000ee80008000c00 */
[----:B------:R-:W4:Y:S01]  /*34b0*/  LDS.128 R12, [UR4+0x60] ;  /* 0x00006004ff0c7984 */ /* 0x000f220008000c00 */
[----:B--2---:R-:W-:-:S04]  /*34c0*/  IADD3 R11, P1, P2, R24, R8, R2 ;  /* 0x00000008180b7210 */ /* 0x004fc80007a3e002 */
[----:B------:R-:W-:Y:S02]  /*34d0*/  IADD3.X R25, PT, PT, R25, R9, R3, P1, P2 ;  /* 0x0000000919197210 */ /* 0x000fe40000fe4403 */
[----:B0-----:R-:W-:Y:S02]  /*34e0*/  IADD3 R3, P1, P2, R4, R11, R26 ;  /* 0x0000000b04037210 */ /* 0x001fe40007a3e01a */
[----:B------:R-:W0:Y:S02]  /*34f0*/  LDS.128 R8, [UR4+0x70] ;  /* 0x00007004ff087984 */ /* 0x000e240008000c00 */
[----:B------:R-:W-:Y:S02]  /*3500*/  IADD3.X R5, PT, PT, R5, R25, R27, P1, P2 ;  /* 0x0000001905057210 */ /* 0x000fe40000fe441b */
[----:B------:R-:W2:Y:S01]  /*3510*/  LDS.128 R24, [UR4+0x80] ;  /* 0x00008004ff187984 */ /* 0x000ea20008000c00 */
[----:B-1----:R-:W-:-:S04]  /*3520*/  IADD3 R3, P1, P2, R20, R3, R6 ;  /* 0x0000000314037210 */ /* 0x002fc80007a3e006 */
[----:B---3--:R-:W-:Y:S02]  /*3530*/  IADD3 R3, P3, P4, R16, R3, R22 ;  /* 0x0000000310037210 */ /* 0x008fe40007c7e016 */
[----:B------:R-:W-:Y:S02]  /*3540*/  IADD3.X R7, PT, PT, R21, R5, R7, P1, P2 ;  /* 0x0000000515077210 */ /* 0x000fe40000fe4407 */
[----:B----4-:R-:W-:Y:S02]  /*3550*/  IADD3 R3, P1, P2, R12, R3, R18 ;  /* 0x000000030c037210 */ /* 0x010fe40007a3e012 */
[----:B------:R-:W-:-:S04]  /*3560*/  IADD3.X R17, PT, PT, R17, R7, R23, P3, P4 ;  /* 0x0000000711117210 */ /* 0x000fc80001fe8417 */
[----:B------:R-:W-:Y:S02]  /*3570*/  IADD3.X R13, PT, PT, R13, R17, R19, P1, P2 ;  /* 0x000000110d0d7210 */ /* 0x000fe40000fe4413 */
[----:B0-----:R-:W-:-:S04]  /*3580*/  IADD3 R3, P3, P4, R8, R3, R14 ;  /* 0x0000000308037210 */ /* 0x001fc80007c7e00e */
[----:B--2---:R-:W-:Y:S02]  /*3590*/  IADD3 R3, P1, P2, R24, R3, R10 ;  /* 0x0000000318037210 */ /* 0x004fe40007a3e00a */
[----:B------:R-:W-:Y:S02]  /*35a0*/  IADD3.X R9, PT, PT, R9, R13, R15, P3, P4 ;  /* 0x0000000d09097210 */ /* 0x000fe40001fe840f */
[----:B------:R-:W-:Y:S02]  /*35b0*/  IADD3 R2, P3, PT, R3, R26, RZ ;  /* 0x0000001a03027210 */ /* 0x000fe40007f7e0ff */
[----:B------:R-:W-:-:S05]  /*35c0*/  IADD3.X R3, PT, PT, R25, R9, R11, P1, P2 ;  /* 0x0000000919037210 */ /* 0x000fca0000fe440b */
[----:B------:R-:W-:-:S07]  /*35d0*/  IMAD.X R3, R3, 0x1, R27, P3 ;  /* 0x0000000103037824 */ /* 0x000fce00018e061b */
.L_x_135:
[----:B------:R-:W-:Y:S05]  /*35e0*/  BSYNC.RECONVERGENT B0 ;  /* 0x0000000000007941 */ /* 0x000fea0003800200 */
.L_x_119:
[----:B------:R-:W-:Y:S05]  /*35f0*/  @P0 EXIT ;  /* 0x000000000000094d */ /* 0x000fea0003800000 */
[----:B------:R-:W3:Y:S02]  /*3600*/  LDC.64 R4, c[0x0][0x390] ;  /* 0x0000e400ff047b82 */ /* 0x000ee40000000a00 */
[----:B---3--:R-:W-:-:S05]  /*3610*/  IMAD.WIDE.U32 R4, R0, 0x8, R4 ;  /* 0x0000000800047825 */ /* 0x008fca00078e0004 */
[----:B------:R-:W-:Y:S01]  /*3620*/  STG.E.64 desc[UR6][R4.64], R2 ;  /* 0x0000000204007986 */ /* 0x000fe2000c101b06 */
[----:B------:R-:W-:Y:S05]  /*3630*/  EXIT ;  /* 0x000000000000794d */ /* 0x000fea0003800000 */
.L_x_149:
        /* <DEDUP_REMOVED lines=12> */
.L_x_218:


//--------------------- .text._ZN3cub18CUB_300001_SM_10006detail6reduce28DeviceReduceSingleTileKernelINS2_10policy_hubIljN4cuda3std3__44plusIlEEE10Policy1000EN6thrust24THRUST_300001_SM_1000_NS18transform_iteratorINSD_6detail14equal_to_valueIiEENSF_15normal_iteratorINSD_10device_ptrIfEEEEllEEPljS9_llNS7_10__identityEEEvT0_T1_T2_T3_T4_T6_ --------------------------
	.section	.text._ZN3cub18CUB_300001_SM_10006detail6reduce28DeviceReduceSingleTileKernelINS2_10policy_hubIljN4cuda3std3__44plusIlEEE10Policy1000EN6thrust24THRUST_300001_SM_1000_NS18transform_iteratorINSD_6detail14equal_to_valueIiEENSF_15normal_iteratorINSD_10device_ptrIfEEEEllEEPljS9_llNS7_10__identityEEEvT0_T1_T2_T3_T4_T6_,"ax",@progbits
	.align	128
        .global         _ZN3cub18CUB_300001_SM_10006detail6reduce28DeviceReduceSingleTileKernelINS2_10policy_hubIljN4cuda3std3__44plusIlEEE10Policy1000EN6thrust24THRUST_300001_SM_1000_NS18transform_iteratorINSD_6detail14equal_to_valueIiEENSF_15normal_iteratorINSD_10device_ptrIfEEEEllEEPljS9_llNS7_10__identityEEEvT0_T1_T2_T3_T4_T6_
        .type           _ZN3cub18CUB_300001_SM_10006detail6reduce28DeviceReduceSingleTileKernelINS2_10policy_hubIljN4cuda3std3__44plusIlEEE10Policy1000EN6thrust24THRUST_300001_SM_1000_NS18transform_iteratorINSD_6detail14equal_to_valueIiEENSF_15normal_iteratorINSD_10device_ptrIfEEEEllEEPljS9_llNS7_10__identityEEEvT0_T1_T2_T3_T4_T6_,@function
        .size           _ZN3cub18CUB_300001_SM_10006detail6reduce28DeviceReduceSingleTileKernelINS2_10policy_hubIljN4cuda3std3__44plusIlEEE10Policy1000EN6thrust24THRUST_300001_SM_1000_NS18transform_iteratorINSD_6detail14equal_to_valueIiEENSF_15normal_iteratorINSD_10device_ptrIfEEEEllEEPljS9_llNS7_10__identityEEEvT0_T1_T2_T3_T4_T6_,(.L_x_219 - _ZN3cub18CUB_300001_SM_10006detail6reduce28DeviceReduceSingleTileKernelINS2_10policy_hubIljN4cuda3std3__44plusIlEEE10Policy1000EN6thrust24THRUST_300001_SM_1000_NS18transform_iteratorINSD_6detail14equal_to_valueIiEENSF_15normal_iteratorINSD_10device_ptrIfEEEEllEEPljS9_llNS7_10__identityEEEvT0_T1_T2_T3_T4_T6_)
        .other          _ZN3cub18CUB_300001_SM_10006detail6reduce28DeviceReduceSingleTileKernelINS2_10policy_hubIljN4cuda3std3__44plusIlEEE10Policy1000EN6thrust24THRUST_300001_SM_1000_NS18transform_iteratorINSD_6detail14equal_to_valueIiEENSF_15normal_iteratorINSD_10device_ptrIfEEEEllEEPljS9_llNS7_10__identityEEEvT0_T1_T2_T3_T4_T6_,@"STO_CUDA_ENTRY STV_DEFAULT"
_ZN3cub18CUB_300001_SM_10006detail6reduce28DeviceReduceSingleTileKernelINS2_10policy_hubIljN4cuda3std3__44plusIlEEE10Policy1000EN6thrust24THRUST_300001_SM_1000_NS18transform_iteratorINSD_6detail14equal_to_valueIiEENSF_15normal_iteratorINSD_10device_ptrIfEEEEllEEPljS9_llNS7_10__identityEEEvT0_T1_T2_T3_T4_T6_:
.text._ZN3cub18CUB_300001_SM_10006detail6reduce28DeviceReduceSingleTileKernelINS2_10policy_hubIljN4cuda3std3__44plusIlEEE10Policy1000EN6thrust24THRUST_300001_SM_1000_NS18transform_iteratorINSD_6detail14equal_to_valueIiEENSF_15normal_iteratorINSD_10device_ptrIfEEEEllEEPljS9_llNS7_10__identityEEEvT0_T1_T2_T3_T4_T6_:
        /* <DEDUP_REMOVED lines=13> */
.L_x_150:
[----:B------:R-:W-:Y:S01]  /*00d0*/  ISETP.GT.U32.AND P0, PT, R32, 0xdff, PT ;  /* 0x00000dff2000780c */ /* 0x000fe20003f04070 */
[----:B------:R-:W-:-:S12]  /*00e0*/  BSSY.RECONVERGENT B0, `(.L_x_151) ;  /* 0x0000309000007945 */ /* 0x000fd80003800200 */
[----:B------:R-:W-:Y:S05]  /*00f0*/  @P0 BRA `(.L_x_152) ;  /* 0x00000018003c0947 */ /* 0x000fea0003800000 */
        /* <DEDUP_REMOVED lines=12> */
[----:B------:R-:W-:Y:S02]  /*01c0*/  VIADD R9, R5, 0x200 ;  /* 0x0000020005097836 */ /* 0x000fe40000000000 */
[----:B------:R-:W-:Y:S01]  /*01d0*/  IMAD.MOV.U32 R2, RZ, RZ, RZ ;  /* 0x000000ffff027224 */ /* 0x000fe200078e00ff */
[----:B--2---:R-:W-:-:S04]  /*01e0*/  FSETP.NEU.AND P0, PT, R6, R3, PT ;  /* 0x000000030600720b */ /* 0x004fc80003f0d000 */
[----:B------:R-:W-:-:S09]  /*01f0*/  SEL R0, RZ, 0x1, P0 ;  /* 0x00000001ff007807 */ /* 0x000fd20000000000 */
.L_x_154:
[----:B------:R-:W-:Y:S05]  /*0200*/  BSYNC.RECONVERGENT B1 ;  /* 0x0000000000017941 */ /* 0x000fea0003800200 */
.L_x_153:
        /* <DEDUP_REMOVED lines=19> */
.L_x_159:
        /* <DEDUP_REMOVED lines=70> */
.L_x_158:
[----:B------:R-:W-:Y:S05]  /*07a0*/  BSYNC.RECONVERGENT B2 ;  /* 0x0000000000027941 */ /* 0x000fea0003800200 */
.L_x_157:
[----:B------:R-:W-:Y:S05]  /*07b0*/  @!P0 BRA `(.L_x_156) ;  /* 0x00000004004c8947 */ /* 0x000fea0003800000 */
[----:B------:R-:W-:Y:S01]  /*07c0*/  ISETP.GE.U32.AND P1, PT, R17, 0x8, PT ;  /* 0x000000081100780c */ /* 0x000fe20003f26070 */
[----:B------:R-:W-:Y:S01]  /*07d0*/  BSSY.RECONVERGENT B2, `(.L_x_160) ;  /* 0x0000027000027945 */ /* 0x000fe20003800200 */
[----:B------:R-:W-:-:S04]  /*07e0*/  LOP3.LUT R13, R4, 0x7, RZ, 0xc0, !PT ;  /* 0x00000007040d7812 */ /* 0x000fc800078ec0ff */
[----:B------:R-:W-:-:S07]  /*07f0*/  ISETP.NE.AND P0, PT, R13, RZ, PT ;  /* 0x000000ff0d00720c */ /* 0x000fce0003f05270 */
[----:B------:R-:W-:Y:S06]  /*0800*/  @!P1 BRA `(.L_x_161) ;  /* 0x00000000008c9947 */ /* 0x000fec0003800000 */
[----:B------:R-:W0:Y:S02]  /*0810*/  LDC.64 R6, c[0x0][0x380] ;  /* 0x0000e000ff067b82 */ /* 0x000e240000000a00 */
[----:B0-----:R-:W-:-:S05]  /*0820*/  IMAD.WIDE.U32 R6, R9, 0x4, R6 ;  /* 0x0000000409067825 */ /* 0x001fca00078e0006 */
        /* <DEDUP_REMOVED lines=33> */
.L_x_161:
[----:B------:R-:W-:Y:S05]  /*0a40*/  BSYNC.RECONVERGENT B2 ;  /* 0x0000000000027941 */ /* 0x000fea0003800200 */
.L_x_160:
        /* <DEDUP_REMOVED lines=25> */
.L_x_163:
[----:B------:R-:W-:Y:S05]  /*0be0*/  BSYNC.RECONVERGENT B2 ;  /* 0x0000000000027941 */ /* 0x000fea0003800200 */
.L_x_162:
[----:B------:R-:W-:Y:S05]  /*0bf0*/  @!P0 BRA `(.L_x_156) ;  /* 0x00000000003c8947 */ /* 0x000fea0003800000 */
[----:B------:R-:W0:Y:S01]  /*0c00*/  LDC.64 R6, c[0x0][0x380] ;  /* 0x0000e000ff067b82 */ /* 0x000e220000000a00 */
[----:B------:R-:W-:Y:S02]  /*0c10*/  IMAD.MOV R4, RZ, RZ, -R4 ;  /* 0x000000ffff047224 */ /* 0x000fe400078e0a04 */
[----:B0-----:R-:W-:-:S04]  /*0c20*/  IMAD.WIDE.U32 R6, R9, 0x4, R6 ;  /* 0x0000000409067825 */ /* 0x001fc800078e0006 */
[----:B------:R-:W-:-:S07]  /*0c30*/  IMAD.MOV.U32 R8, RZ, RZ, R6 ;  /* 0x000000ffff087224 */ /* 0x000fce00078e0006 */
.L_x_164:
[----:B------:R-:W-:-:S06]  /*0c40*/  IMAD.MOV.U32 R6, RZ, RZ, R8 ;  /* 0x000000ffff067224 */ /* 0x000fcc00078e0008 */
[----:B------:R0:W2:Y:S01]  /*0c50*/  LDG.E R6, desc[UR6][R6.64] ;  /* 0x0000000606067981 */ /* 0x0000a2000c1e1900 */
[----:B------:R-:W-:Y:S01]  /*0c60*/  VIADD R4, R4, 0x1 ;  /* 0x0000000104047836 */ /* 0x000fe20000000000 */
[----:B------:R-:W-:-:S05]  /*0c70*/  IADD3 R8, P2, PT, R8, 0x800, RZ ;  /* 0x0000080008087810 */ /* 0x000fca0007f5e0ff */
[----:B0-----:R-:W-:Y:S01]  /*0c80*/  IMAD.X R7, RZ, RZ, R7, P2 ;  /* 0x000000ffff077224 */ /* 0x001fe200010e0607 */
[----:B--2---:R-:W-:-:S04]  /*0c90*/  FSETP.NEU.AND P0, PT, R6, R3, PT ;  /* 0x000000030600720b */ /* 0x004fc80003f0d000 */
[----:B------:R-:W-:Y:S02]  /*0ca0*/  SEL R9, RZ, 0x1, P0 ;  /* 0x00000001ff097807 */ /* 0x000fe40000000000 */
[----:B------:R-:W-:Y:S02]  /*0cb0*/  ISETP.NE.AND P0, PT, R4, RZ, PT ;  /* 0x000000ff0400720c */ /* 0x000fe40003f05270 */
[----:B------:R-:W-:-:S05]  /*0cc0*/  IADD3 R0, P1, PT, R0, R9, RZ ;  /* 0x0000000900007210 */ /* 0x000fca0007f3e0ff */
[----:B------:R-:W-:-:S06]  /*0cd0*/  IMAD.X R2, RZ, RZ, R2, P1 ;  /* 0x000000ffff027224 */ /* 0x000fcc00008e0602 */
[----:B------:R-:W-:Y:S05]  /*0ce0*/  @P0 BRA `(.L_x_164) ;  /* 0xfffffffc00d40947 */ /* 0x000fea000383ffff */
.L_x_156:
[----:B------:R-:W-:Y:S05]  /*0cf0*/  BSYNC.RECONVERGENT B1 ;  /* 0x0000000000017941 */ /* 0x000fea0003800200 */
.L_x_155:
        /* <DEDUP_REMOVED lines=77> */
.L_x_165:
        /* <DEDUP_REMOVED lines=26> */
[----:B------:R-:W-:Y:S01]  /*1370*/  VIADD R4, R3, 0x8 ;  /* 0x0000000803047836 */ /* 0x000fe20000000000 */
[----:B------:R-:W1:Y:S02]  /*1380*/  @!P2 S2R R11, SR_CgaCtaId ;  /* 0x00000000000ba919 */ /* 0x000e640000008800 */
        /* <DEDUP_REMOVED lines=12> */
[----:B------:R-:W-:Y:S02]  /*1450*/  IMAD.X R7, R2, 0x1, R10, P1 ;  /* 0x0000000102077824 */ /* 0x000fe400008e060a */
[----:B------:R-:W-:Y:S01]  /*1460*/  VIADD R2, R3, 0x10 ;  /* 0x0000001003027836 */ /* 0x000fe20000000000 */
[----:B------:R-:W-:Y:S02]  /*1470*/  @!P2 SHF.R.U32.HI R3, RZ, 0x2, R5 ;  /* 0x00000002ff03a819 */ /* 0x000fe40000011605 */
[----:B------:R-:W2:Y:S02]  /*1480*/  SHFL.DOWN PT, R4, R7, 0x10, R9 ;  /* 0x0a00000007047989 */ /* 0x000ea400000e0009 */
[----:B------:R-:W-:Y:S02]  /*1490*/  ISETP.GT.AND P0, PT, R2, R9, PT ;  /* 0x000000090200720c */ /* 0x000fe40003f04270 */
[----:B------:R-:W-:-:S04]  /*14a0*/  @!P2 MOV R2, 0x400 ;  /* 0x000004000002a802 */ /* 0x000fc80000000f00 */
[----:B-1----:R-:W-:Y:S02]  /*14b0*/  @!P2 LEA R11, R11, R2, 0x18 ;  /* 0x000000020b0ba211 */ /* 0x002fe400078ec0ff */
[----:B0-----:R-:W-:-:S04]  /*14c0*/  SEL R0, R0, RZ, !P0 ;  /* 0x000000ff00007207 */ /* 0x001fc80004000000 */
[----:B------:R-:W-:Y:S02]  /*14d0*/  IADD3 R2, P1, PT, R0, R6, RZ ;  /* 0x0000000600027210 */ /* 0x000fe40007f3e0ff */
[----:B------:R-:W-:Y:S02]  /*14e0*/  @!P2 LOP3.LUT R0, R3, 0xf8, RZ, 0xc0, !PT ;  /* 0x000000f80300a812 */ /* 0x000fe400078ec0ff */
[----:B--2---:R-:W-:Y:S02]  /*14f0*/  SEL R4, R4, RZ, !P0 ;  /* 0x000000ff04047207 */ /* 0x004fe40004000000 */
[----:B------:R-:W-:Y:S01]  /*1500*/  ISETP.NE.AND P0, PT, R5, RZ, PT ;  /* 0x000000ff0500720c */ /* 0x000fe20003f05270 */
[----:B------:R-:W-:Y:S02]  /*1510*/  @!P2 IMAD.IADD R11, R0, 0x1, R11 ;  /* 0x00000001000ba824 */ /* 0x000fe400078e020b */
        /* <DEDUP_REMOVED lines=9> */
[----:B------:R-:W-:Y:S01]  /*15b0*/  ISETP.GT.U32.AND P6, PT, R32, 0x1a0, PT ;  /* 0x000001a02000780c */ /* 0x000fe20003fc4070 */
[----:B-1----:R-:W-:-:S09]  /*15c0*/  ULEA UR4, UR5, UR4, 0x18 ;  /* 0x0000000405047291 */ /* 0x002fd2000f8ec0ff */
[----:B------:R-:W1:Y:S04]  /*15d0*/  LDS.64 R24, [UR4+0x18] ;  /* 0x00001804ff187984 */ /* 0x000e680008000a00 */
[----:B------:R-:W2:Y:S04]  /*15e0*/  LDS.128 R4, [UR4+0x20] ;  /* 0x00002004ff047984 */ /* 0x000ea80008000c00 */
[----:B0-----:R-:W0:Y:S04]  /*15f0*/  LDS.128 R8, [UR4+0x30] ;  /* 0x00003004ff087984 */ /* 0x001e280008000c00 */
[----:B------:R-:W3:Y:S04]  /*1600*/  LDS.128 R12, [UR4+0x40] ;  /* 0x00004004ff0c7984 */ /* 0x000ee80008000c00 */
[----:B------:R-:W4:Y:S04]  /*1610*/  LDS.128 R16, [UR4+0x50] ;  /* 0x00005004ff107984 */ /* 0x000f280008000c00 */
[----:B------:R-:W5:Y:S01]  /*1620*/  LDS.128 R20, [UR4+0x60] ;  /* 0x00006004ff147984 */ /* 0x000f620008000c00 */
[----:B-1----:R-:W-:-:S02]  /*1630*/  SEL R28, R24, RZ, P1 ;  /* 0x000000ff181c7207 */ /* 0x002fc40000800000 */
[----:B------:R-:W-:Y:S02]  /*1640*/  SEL R0, R25, RZ, P1 ;  /* 0x000000ff19007207 */ /* 0x000fe40000800000 */
[----:B--2---:R-:W-:Y:S01]  /*1650*/  SEL R33, R4, RZ, P2 ;  /* 0x000000ff04217207 */ /* 0x004fe20001000000 */
[----:B------:R-:W1:Y:S01]  /*1660*/  LDS.128 R24, [UR4+0x70] ;  /* 0x00007004ff187984 */ /* 0x000e620008000c00 */
[----:B------:R-:W-:Y:S02]  /*1670*/  SEL R4, R5, RZ, P2 ;  /* 0x000000ff05047207 */ /* 0x000fe40001000000 */
[----:B------:R-:W-:Y:S02]  /*1680*/  IADD3 R33, P3, P4, R33, R28, R2 ;  /* 0x0000001c21217210 */ /* 0x000fe40007c7e002 */
[----:B------:R-:W2:Y:S01]  /*1690*/  LDS.128 R28, [UR4+0x80] ;  /* 0x00008004ff1c7984 */ /* 0x000ea20008000c00 */
[C---:B------:R-:W-:Y:S02]  /*16a0*/  ISETP.GT.U32.AND P1, PT, R32.reuse, 0x60, PT ;  /* 0x000000602000780c */ /* 0x040fe40003f24070 */
[----:B------:R-:W-:-:S02]  /*16b0*/  ISETP.GT.U32.AND P2, PT, R32, 0x80, PT ;  /* 0x000000802000780c */ /* 0x000fc40003f44070 */
[----:B------:R-:W-:Y:S02]  /*16c0*/  SEL R5, R6, RZ, P1 ;  /* 0x000000ff06057207 */ /* 0x000fe40000800000 */
[----:B0-----:R-:W-:Y:S02]  /*16d0*/  SEL R2, R8, RZ, P2 ;  /* 0x000000ff08027207 */ /* 0x001fe40001000000 */
[----:B------:R-:W-:Y:S02]  /*16e0*/  IADD3.X R0, PT, PT, R4, R0, R3, P3, P4 ;  /* 0x0000000004007210 */ /* 0x000fe40001fe8403 */
[----:B------:R-:W-:Y:S02]  /*16f0*/  SEL R7, R7, RZ, P1 ;  /* 0x000000ff07077207 */ /* 0x000fe40000800000 */
[----:B------:R-:W-:Y:S02]  /*1700*/  SEL R4, R9, RZ, P2 ;  /* 0x000000ff09047207 */ /* 0x000fe40001000000 */
[----:B------:R-:W-:-:S02]  /*1710*/  IADD3 R2, P3, P4, R2, R33, R5 ;  /* 0x0000002102027210 */ /* 0x000fc40007c7e005 */
[C---:B------:R-:W-:Y:S02]  /*1720*/  ISETP.GT.U32.AND P1, PT, R32.reuse, 0xa0, PT ;  /* 0x000000a02000780c */ /* 0x040fe40003f24070 */
[----:B------:R-:W-:Y:S02]  /*1730*/  ISETP.GT.U32.AND P2, PT, R32, 0xc0, PT ;  /* 0x000000c02000780c */ /* 0x000fe40003f44070 */
[----:B------:R-:W-:Y:S02]  /*1740*/  IADD3.X R4, PT, PT, R4, R0, R7, P3, P4 ;  /* 0x0000000004047210 */ /* 0x000fe40001fe8407 */
[----:B------:R-:W-:Y:S02]  /*1750*/  SEL R3, R10, RZ, P1 ;  /* 0x000000ff0a037207 */ /* 0x000fe40000800000 */
[----:B---3--:R-:W-:Y:S02]  /*1760*/  SEL R0, R12, RZ, P2 ;  /* 0x000000ff0c007207 */ /* 0x008fe40001000000 */
[----:B------:R-:W-:-:S02]  /*1770*/  SEL R10, R11, RZ, P1 ;  /* 0x000000ff0b0a7207 */ /* 0x000fc40000800000 */
[----:B------:R-:W-:Y:S02]  /*1780*/  ISETP.GT.U32.AND P1, PT, R32, 0xe0, PT ;  /* 0x000000e02000780c */ /* 0x000fe40003f24070 */
[----:B------:R-:W-:Y:S02]  /*1790*/  SEL R5, R13, RZ, P2 ;  /* 0x000000ff0d057207 */ /* 0x000fe40001000000 */
[----:B------:R-:W-:Y:S02]  /*17a0*/  IADD3 R0, P3, P4, R0, R2, R3 ;  /* 0x0000000200007210 */ /* 0x000fe40007c7e003 */
[----:B------:R-:W-:Y:S02]  /*17b0*/  ISETP.GT.U32.AND P2, PT, R32, 0x100, PT ;  /* 0x000001002000780c */ /* 0x000fe40003f44070 */
[----:B------:R-:W-:Y:S02]  /*17c0*/  SEL R3, R14, RZ, P1 ;  /* 0x000000ff0e037207 */ /* 0x000fe40000800000 */
[----:B------:R-:W-:-:S02]  /*17d0*/  SEL R15, R15, RZ, P1 ;  /* 0x000000ff0f0f7207 */ /* 0x000fc40000800000 */
[----:B------:R-:W-:Y:S02]  /*17e0*/  ISETP.GT.U32.AND P1, PT, R32, 0x120, PT ;  /* 0x000001202000780c */ /* 0x000fe40003f24070 */
[----:B------:R-:W-:Y:S02]  /*17f0*/  IADD3.X R5, PT, PT, R5, R4, R10, P3, P4 ;  /* 0x0000000405057210 */ /* 0x000fe40001fe840a */
[----:B----4-:R-:W-:Y:S02]  /*1800*/  SEL R2, R16, RZ, P2 ;  /* 0x000000ff10027207 */ /* 0x010fe40001000000 */
[----:B------:R-:W-:Y:S02]  /*1810*/  SEL R4, R17, RZ, P2 ;  /* 0x000000ff11047207 */ /* 0x000fe40001000000 */
[----:B------:R-:W-:Y:S02]  /*1820*/  ISETP.GT.U32.AND P2, PT, R32, 0x140, PT ;  /* 0x000001402000780c */ /* 0x000fe40003f44070 */
[----:B------:R-:W-:-:S02]  /*1830*/  SEL R7, R18, RZ, P1 ;  /* 0x000000ff12077207 */ /* 0x000fc40000800000 */
[----:B------:R-:W-:Y:S02]  /*1840*/  SEL R18, R19, RZ, P1 ;  /* 0x000000ff13127207 */ /* 0x000fe40000800000 */
[----:B------:R-:W-:Y:S02]  /*1850*/  IADD3 R2, P3, P4, R2, R0, R3 ;  /* 0x0000000002027210 */ /* 0x000fe40007c7e003 */
[----:B------:R-:W-:Y:S02]  /*1860*/  ISETP.GT.U32.AND P1, PT, R32, 0x160, PT ;  /* 0x000001602000780c */ /* 0x000fe40003f24070 */
[----:B-----5:R-:W-:Y:S02]  /*1870*/  SEL R0, R20, RZ, P2 ;  /* 0x000000ff14007207 */ /* 0x020fe40001000000 */
[----:B------:R-:W-:Y:S02]  /*1880*/  IADD3.X R4, PT, PT, R4, R5, R15, P3, P4 ;  /* 0x0000000504047210 */ /* 0x000fe40001fe840f */
[----:B------:R-:W-:-:S02]  /*1890*/  SEL R3, R22, RZ, P1 ;  /* 0x000000ff16037207 */ /* 0x000fc40000800000 */
[----:B------:R-:W-:Y:S02]  /*18a0*/  SEL R23, R23, RZ, P1 ;  /* 0x000000ff17177207 */ /* 0x000fe40000800000 */
[----:B------:R-:W-:Y:S02]  /*18b0*/  SEL R5, R21, RZ, P2 ;  /* 0x000000ff15057207 */ /* 0x000fe40001000000 */
[----:B------:R-:W-:Y:S02]  /*18c0*/  IADD3 R0, P1, P3, R0, R2, R7 ;  /* 0x0000000200007210 */ /* 0x000fe40007b3e007 */
[----:B-1----:R-:W-:Y:S02]  /*18d0*/  SEL R2, R24, RZ, P5 ;  /* 0x000000ff18027207 */ /* 0x002fe40002800000 */
[----:B------:R-:W-:Y:S02]  /*18e0*/  ISETP.GT.U32.AND P2, PT, R32, 0x1c0, PT ;  /* 0x000001c02000780c */ /* 0x000fe40003f44070 */
[----:B------:R-:W-:-:S02]  /*18f0*/  IADD3.X R5, PT, PT, R5, R4, R18, P1, P3 ;  /* 0x0000000405057210 */ /* 0x000fc40000fe6412 */
[----:B------:R-:W-:Y:S02]  /*1900*/  IADD3 R2, P3, P4, R2, R0, R3 ;  /* 0x0000000002027210 */ /* 0x000fe40007c7e003 */
[----:B------:R-:W-:Y:S02]  /*1910*/  SEL R0, R26, RZ, P6 ;  /* 0x000000ff1a007207 */ /* 0x000fe40003000000 */
[----:B--2---:R-:W-:Y:S02]  /*1920*/  SEL R3, R28, RZ, P2 ;  /* 0x000000ff1c037207 */ /* 0x004fe40001000000 */
[----:B------:R-:W-:Y:S02]  /*1930*/  ISETP.GT.U32.AND P1, PT, R32, 0x1e0, PT ;  /* 0x000001e02000780c */ /* 0x000fe40003f24070 */
        /* <DEDUP_REMOVED lines=11> */
.L_x_152:
        /* <DEDUP_REMOVED lines=11> */
[----:B-1----:R-:W-:Y:S01]  /*1aa0*/  I2FP.F32.S32 R16, UR4 ;  /* 0x0000000400107c45 */ /* 0x002fe20008201400 */
[----:B------:R-:W-:-:S03]  /*1ab0*/  IMAD.MOV.U32 R19, RZ, RZ, 0xe00 ;  /* 0x00000e00ff137424 */ /* 0x000fc600078e00ff */
[-C--:B--2---:R-:W-:Y:S02]  /*1ac0*/  FSETP.NEU.AND P0, PT, R5, R16.reuse, PT ;  /* 0x000000100500720b */ /* 0x084fe40003f0d000 */
[-C--:B---3--:R-:W-:Y:S02]  /*1ad0*/  FSETP.NEU.AND P1, PT, R7, R16.reuse, PT ;  /* 0x000000100700720b */ /* 0x088fe40003f2d000 */
[----:B------:R-:W-:Y:S02]  /*1ae0*/  SEL R4, RZ, 0x1, P0 ;  /* 0x00000001ff047807 */ /* 0x000fe40000000000 */
[----:B----4-:R-:W-:Y:S02]  /*1af0*/  FSETP.NEU.AND P2, PT, R9, R16, PT ;  /* 0x000000100900720b */ /* 0x010fe40003f4d000 */
[----:B------:R-:W-:Y:S02]  /*1b00*/  SEL R5, RZ, 0x1, P1 ;  /* 0x00000001ff057807 */ /* 0x000fe40000800000 */
[----:B------:R-:W-:-:S02]  /*1b10*/  SEL R24, RZ, 0x1, P2 ;  /* 0x00000001ff187807 */ /* 0x000fc40001000000 */
[-C--:B-----5:R-:W-:Y:S02]  /*1b20*/  FSETP.NEU.AND P2, PT, R11, R16.reuse, PT ;  /* 0x000000100b00720b */ /* 0x0a0fe40003f4d000 */
[----:B------:R-:W-:Y:S02]  /*1b30*/  FSETP.NEU.AND P3, PT, R13, R16, PT ;  /* 0x000000100d00720b */ /* 0x000fe40003f6d000 */
[----:B------:R-:W-:Y:S02]  /*1b40*/  IADD3 R24, P0, P1, R24, R5, R4 ;  /* 0x0000000518187210 */ /* 0x000fe4000791e004 */
[----:B------:R-:W-:Y:S02]  /*1b50*/  SEL R4, RZ, 0x1, P2 ;  /* 0x00000001ff047807 */ /* 0x000fe40001000000 */
[----:B------:R-:W-:Y:S02]  /*1b60*/  SEL R5, RZ, 0x1, P3 ;  /* 0x00000001ff057807 */ /* 0x000fe40001800000 */
[----:B------:R-:W-:-:S02]  /*1b70*/  IADD3.X R22, PT, PT, RZ, RZ, RZ, P0, P1 ;  /* 0x000000ffff167210 */ /* 0x000fc400007e24ff */
[----:B------:R-:W-:Y:S01]  /*1b80*/  IADD3 R24, P2, P3, R5, R24, R4 ;  /* 0x0000001805187210 */ /* 0x000fe20007b5e004 */
[----:B------:R-:W-:Y:S01]  /*1b90*/  VIADD R4, R32, 0xfffff200 ;  /* 0xfffff20020047836 */ /* 0x000fe20000000000 */
[-C--:B------:R-:W-:Y:S02]  /*1ba0*/  FSETP.NEU.AND P4, PT, R15, R16.reuse, PT ;  /* 0x000000100f00720b */ /* 0x080fe40003f8d000 */
[----:B------:R-:W-:Y:S02]  /*1bb0*/  FSETP.NEU.AND P5, PT, R17, R16, PT ;  /* 0x000000101100720b */ /* 0x000fe40003fad000 */
[----:B------:R-:W-:Y:S02]  /*1bc0*/  ISETP.GE.U32.AND P0, PT, R4, 0xe00, PT ;  /* 0x00000e000400780c */ /* 0x000fe40003f06070 */
[----:B------:R-:W-:Y:S02]  /*1bd0*/  SEL R6, RZ, 0x1, P4 ;  /* 0x00000001ff067807 */ /* 0x000fe40002000000 */
[----:B------:R-:W-:-:S02]  /*1be0*/  SEL R5, RZ, 0x1, P5 ;  /* 0x00000001ff057807 */ /* 0x000fc40002800000 */
[----:B------:R-:W-:Y:S02]  /*1bf0*/  IADD3.X R22, PT, PT, RZ, R22, RZ, P2, P3 ;  /* 0x00000016ff167210 */ /* 0x000fe400017e64ff */
[----:B------:R-:W-:-:S04]  /*1c00*/  IADD3 R24, P1, P4, R5, R24, R6 ;  /* 0x0000001805187210 */ /* 0x000fc80007c3e006 */
[----:B------:R-:W-:Y:S01]  /*1c10*/  IADD3.X R22, PT, PT, RZ, R22, RZ, P1, P4 ;  /* 0x00000016ff167210 */ /* 0x000fe20000fe84ff */
[----:B------:R-:W-:Y:S08]  /*1c20*/  @!P0 BRA `(.L_x_167) ;  /* 0x0000000000988947 */ /* 0x000ff00003800000 */
[----:B------:R-:W0:Y:S01]  /*1c30*/  LDC R32, c[0x0][0x398] ;  /* 0x0000e600ff207b82 */ /* 0x000e220000000800 */
[----:B------:R-:W-:-:S07]  /*1c40*/  IMAD.MOV.U32 R19, RZ, RZ, 0xe00 ;  /* 0x00000e00ff137424 */ /* 0x000fce00078e00ff */
.L_x_169:
[----:B------:R-:W-:-:S05]  /*1c50*/  IMAD.WIDE.U32 R6, R19, 0x4, R2 ;  /* 0x0000000413067825 */ /* 0x000fca00078e0002 */
        /* <DEDUP_REMOVED lines=19> */
[----:B-1----:R-:W-:-:S02]  /*1d90*/  SEL R6, RZ, 0x1, P4 ;  /* 0x00000001ff067807 */ /* 0x002fc40002000000 */
[----:B------:R-:W-:Y:S02]  /*1da0*/  SEL R5, RZ, 0x1, P5 ;  /* 0x00000001ff057807 */ /* 0x000fe40002800000 */
[----:B------:R-:W-:Y:S02]  /*1db0*/  IADD3.X R22, PT, PT, RZ, R22, RZ, P0, P1 ;  /* 0x00000016ff167210 */ /* 0x000fe400007e24ff */
[----:B------:R-:W-:Y:S01]  /*1dc0*/  IADD3 R24, P5, P4, R5, R24, R6 ;  /* 0x0000001805187210 */ /* 0x000fe20007cbe006 */
[----:B0-----:R-:W-:Y:S01]  /*1dd0*/  IMAD.IADD R6, R32, 0x1, -R19 ;  /* 0x0000000120067824 */ /* 0x001fe200078e0a13 */
[----:B------:R-:W-:Y:S02]  /*1de0*/  FSETP.NEU.AND P6, PT, R21, R16, PT ;  /* 0x000000101500720b */ /* 0x000fe40003fcd000 */
[----:B------:R-:W-:Y:S02]  /*1df0*/  IADD3.X R22, PT, PT, RZ, R22, RZ, P2, P3 ;  /* 0x00000016ff167210 */ /* 0x000fe400017e64ff */
[----:B------:R-:W-:-:S02]  /*1e00*/  ISETP.GE.U32.AND P0, PT, R6, 0xe00, PT ;  /* 0x00000e000600780c */ /* 0x000fc40003f06070 */
[----:B------:R-:W-:Y:S02]  /*1e10*/  SEL R5, RZ, 0x1, P6 ;  /* 0x00000001ff057807 */ /* 0x000fe40003000000 */
[----:B------:R-:W-:Y:S02]  /*1e20*/  IADD3.X R22, PT, PT, RZ, R22, RZ, P5, P4 ;  /* 0x00000016ff167210 */ /* 0x000fe40002fe84ff */
[----:B------:R-:W-:-:S05]  /*1e30*/  IADD3 R24, P1, PT, R24, R5, RZ ;  /* 0x0000000518187210 */ /* 0x000fca0007f3e0ff */
[----:B------:R-:W-:Y:S02]  /*1e40*/  IMAD.X R22, RZ, RZ, R22, P1 ;  /* 0x000000ffff167224 */ /* 0x000fe400008e0616 */
[----:B------:R-:W-:Y:S06]  /*1e50*/  @!P0 BRA `(.L_x_168) ;  /* 0x0000000c009c8947 */ /* 0x000fec0003800000 */
[----:B------:R-:W-:-:S05]  /*1e60*/  VIADD R19, R19, 0xe00 ;  /* 0x00000e0013137836 */ /* 0x000fca0000000000 */
[----:B------:R-:W-:-:S13]  /*1e70*/  ISETP.GT.U32.AND P0, PT, R19, R4, PT ;  /* 0x000000041300720c */ /* 0x000fda0003f04070 */
[----:B------:R-:W-:Y:S05]  /*1e80*/  @!P0 BRA `(.L_x_169) ;  /* 0xfffffffc00708947 */ /* 0x000fea000383ffff */
.L_x_167:
[----:B------:R-:W-:Y:S01]  /*1e90*/  IMAD.IADD R3, R32, 0x1, -R19 ;  /* 0x0000000120037824 */ /* 0x000fe200078e0a13 */
[----:B------:R-:W-:Y:S04]  /*1ea0*/  BSSY.RECONVERGENT B1, `(.L_x_168) ;  /* 0x00000e2000017945 */ /* 0x000fe80003800200 */
[----:B------:R-:W-:-:S04]  /*1eb0*/  ISETP.GE.AND P0, PT, R0, R3, PT ;  /* 0x000000030000720c */ /* 0x000fc80003f06270 */
[----:B------:R-:W-:-:S13]  /*1ec0*/  ISETP.GE.U32.OR P0, PT, R19, R32, P0 ;  /* 0x000000201300720c */ /* 0x000fda0000706470 */
[----:B------:R-:W-:Y:S05]  /*1ed0*/  @P0 BRA `(.L_x_170) ;  /* 0x0000000c00780947 */ /* 0x000fea0003800000 */
[----:B------:R-:W-:Y:S01]  /*1ee0*/  LOP3.LUT R2, RZ, R0, RZ, 0x33, !PT ;  /* 0x00000000ff027212 */ /* 0x000fe200078e33ff */
[----:B------:R-:W-:Y:S01]  /*1ef0*/  BSSY.RECONVERGENT B2, `(.L_x_171) ;  /* 0x0000073000027945 */ /* 0x000fe20003800200 */
[----:B------:R-:W-:Y:S02]  /*1f00*/  IMAD.MOV.U32 R20, RZ, RZ, R0 ;  /* 0x000000ffff147224 */ /* 0x000fe400078e0000 */
[----:B------:R-:W-:-:S04]  /*1f10*/  IADD3 R2, PT, PT, -R19, R32, R2 ;  /* 0x0000002013027210 */ /* 0x000fc80007ffe102 */
[C---:B------:R-:W-:Y:S02]  /*1f20*/  ISETP.GE.U32.AND P0, PT, R2.reuse, 0x1e00, PT ;  /* 0x00001e000200780c */ /* 0x040fe40003f06070 */
[----:B------:R-:W-:-:S04]  /*1f30*/  LEA.HI R18, R2, 0x1, RZ, 0x17 ;  /* 0x0000000102127811 */ /* 0x000fc800078fb8ff */
[----:B------:R-:W-:-:S07]  /*1f40*/  LOP3.LUT R26, R18, 0xf, RZ, 0xc0, !PT ;  /* 0x0000000f121a7812 */ /* 0x000fce00078ec0ff */
[----:B------:R-:W-:Y:S05]  /*1f50*/  @!P0 BRA `(.L_x_172) ;  /* 0x0000000400b08947 */ /* 0x000fea0003800000 */
[----:B------:R-:W0:Y:S01]  /*1f60*/  LDC.64 R2, c[0x0][0x380] ;  /* 0x0000e000ff027b82 */ /* 0x000e220000000a00 */
[----:B------:R-:W-:Y:S01]  /*1f70*/  LOP3.LUT R17, R18, 0xfffff0, RZ, 0xc0, !PT ;  /* 0x00fffff012117812 */ /* 0x000fe200078ec0ff */
[----:B------:R-:W-:Y:S01]  /*1f80*/  BSSY.RECONVERGENT B3, `(.L_x_173) ;  /* 0x0000068000037945 */ /* 0x000fe20003800200 */
[C---:B------:R-:W-:Y:S01]  /*1f90*/  LOP3.LUT R20, R0.reuse, 0x1000, RZ, 0xfc, !PT ;  /* 0x0000100000147812 */ /* 0x040fe200078efcff */
[----:B------:R-:W-:Y:S02]  /*1fa0*/  IMAD.IADD R21, R0, 0x1, R19 ;  /* 0x0000000100157824 */ /* 0x000fe400078e0213 */
[----:B------:R-:W-:-:S07]  /*1fb0*/  IMAD.MOV R17, RZ, RZ, -R17 ;  /* 0x000000ffff117224 */ /* 0x000fce00078e0a11 */
.L_x_174:
[C---:B------:R-:W-:Y:S02]  /*1fc0*/  VIADD R7, R21.reuse, 0x200 ;  /* 0x0000020015077836 */ /* 0x040fe40000000000 */
[----:B0-----:R-:W-:-:S04]  /*1fd0*/  IMAD.WIDE.U32 R10, R21, 0x4, R2 ;  /* 0x00000004150a7825 */ /* 0x001fc800078e0002 */
[--C-:B------:R-:W-:Y:S01]  /*1fe0*/  IMAD.WIDE.U32 R6, R7, 0x4, R2.reuse ;  /* 0x0000000407067825 */ /* 0x100fe200078e0002 */
[----:B------:R-:W2:Y:S03]  /*1ff0*/  LDG.E R25, desc[UR6][R10.64] ;  /* 0x000000060a197981 */ /* 0x000ea6000c1e1900 */
[C---:B------:R-:W-:Y:S01]  /*2000*/  VIADD R9, R21.reuse, 0x600 ;  /* 0x0000060015097836 */ /* 0x040fe20000000000 */
[----:B------:R0:W3:Y:S01]  /*2010*/  LDG.E R23, desc[UR6][R6.64] ;  /* 0x0000000606177981 */ /* 0x0000e2000c1e1900 */
[C---:B------:R-:W-:Y:S02]  /*2020*/  VIADD R15, R21.reuse, 0x400 ;  /* 0x00000400150f7836 */ /* 0x040fe40000000000 */
[----:B------:R-:W-:Y:S02]  /*2030*/  VIADD R5, R21, 0xa00 ;  /* 0x00000a0015057836 */ /* 0x000fe40000000000 */
[----:B------:R-:W-:-:S04]  /*2040*/  IMAD.WIDE.U32 R8, R9, 0x4, R2 ;  /* 0x0000000409087825 */ /* 0x000fc800078e0002 */
[--C-:B------:R-:W-:Y:S01]  /*2050*/  IMAD.WIDE.U32 R14, R15, 0x4, R2.reuse ;  /* 0x000000040f0e7825 */ /* 0x100fe200078e0002 */
[----:B------:R-:W4:Y:S03]  /*2060*/  LDG.E R33, desc[UR6][R8.64] ;  /* 0x0000000608217981 */ /* 0x000f26000c1e1900 */
[C---:B------:R-:W-:Y:S01]  /*2070*/  VIADD R35, R21.reuse, 0x800 ;  /* 0x0000080015237836 */ /* 0x040fe20000000000 */
[----:B------:R1:W5:Y:S01]  /*2080*/  LDG.E R31, desc[UR6][R14.64] ;  /* 0x000000060e1f7981 */ /* 0x000362000c1e1900 */
[----:B------:R-:W-:Y:S02]  /*2090*/  VIADD R13, R21, 0xc00 ;  /* 0x00000c00150d7836 */ /* 0x000fe40000000000 */
[----:B------:R-:W-:-:S04]  /*20a0*/  IMAD.WIDE.U32 R4, R5, 0x4, R2 ;  /* 0x0000000405047825 */ /* 0x000fc800078e0002 */
[C---:B------:R-:W-:Y:S01]  /*20b0*/  VIADD R37, R21.reuse, 0xe00 ;  /* 0x00000e0015257836 */ /* 0x040fe20000000000 */
[----:B------:R-:W5:Y:S01]  /*20c0*/  LDG.E R29, desc[UR6][R4.64] ;  /* 0x00000006041d7981 */ /* 0x000f62000c1e1900 */
[----:B0-----:R-:W-:Y:S02]  /*20d0*/  VIADD R7, R21, 0x1000 ;  /* 0x0000100015077836 */ /* 0x001fe40000000000 */
[----:B------:R-:W-:-:S04]  /*20e0*/  IMAD.WIDE.U32 R34, R35, 0x4, R2 ;  /* 0x0000000423227825 */ /* 0x000fc800078e0002 */
[--C-:B------:R-:W-:Y:S01]  /*20f0*/  IMAD.WIDE.U32 R10, R13, 0x4, R2.reuse ;  /* 0x000000040d0a7825 */ /* 0x100fe200078e0002 */
[----:B------:R0:W5:Y:S03]  /*2100*/  LDG.E R27, desc[UR6][R34.64] ;  /* 0x00000006221b7981 */ /* 0x000166000c1e1900 */
[--C-:B------:R-:W-:Y:S02]  /*2110*/  IMAD.WIDE.U32 R12, R37, 0x4, R2.reuse ;  /* 0x00000004250c7825 */ /* 0x100fe400078e0002 */
[----:B------:R0:W5:Y:S02]  /*2120*/  LDG.E R37, desc[UR6][R10.64] ;  /* 0x000000060a257981 */ /* 0x000164000c1e1900 */
[----:B-1----:R-:W-:Y:S02]  /*2130*/  IMAD.WIDE.U32 R14, R7, 0x4, R2 ;  /* 0x00000004070e7825 */ /* 0x002fe400078e0002 */
[----:B------:R1:W5:Y:S02]  /*2140*/  LDG.E R28, desc[UR6][R12.64] ;  /* 0x000000060c1c7981 */ /* 0x000364000c1e1900 */
[----:B------:R-:W-:-:S02]  /*2150*/  VIADD R7, R21, 0x1200 ;  /* 0x0000120015077836 */ /* 0x000fc40000000000 */
[C---:B------:R-:W-:Y:S01]  /*2160*/  VIADD R9, R21.reuse, 0x1400 ;  /* 0x0000140015097836 */ /* 0x040fe20000000000 */
[----:B------:R1:W5:Y:S01]  /*2170*/  LDG.E R30, desc[UR6][R14.64] ;  /* 0x000000060e1e7981 */ /* 0x000362000c1e1900 */
[C---:B------:R-:W-:Y:S02]  /*2180*/  VIADD R8, R21.reuse, 0x1600 ;  /* 0x0000160015087836 */ /* 0x040fe40000000000 */
[----:B0-----:R-:W-:Y:S02]  /*2190*/  VIADD R35, R21, 0x1800 ;  /* 0x0000180015237836 */ /* 0x001fe40000000000 */
[----:B------:R-:W-:-:S04]  /*21a0*/  IMAD.WIDE.U32 R4, R7, 0x4, R2 ;  /* 0x0000000407047825 */ /* 0x000fc800078e0002 */
[--C-:B------:R-:W-:Y:S02]  /*21b0*/  IMAD.WIDE.U32 R6, R9, 0x4, R2.reuse ;  /* 0x0000000409067825 */ /* 0x100fe400078e0002 */
[----:B------:R0:W5:Y:S02]  /*21c0*/  LDG.E R5, desc[UR6][R4.64] ;  /* 0x0000000604057981 */ /* 0x000164000c1e1900 */
[--C-:B------:R-:W-:Y:S02]  /*21d0*/  IMAD.WIDE.U32 R8, R8, 0x4, R2.reuse ;  /* 0x0000000408087825 */ /* 0x100fe400078e0002 */
[----:B------:R5:W5:Y:S02]  /*21e0*/  LDG.E R7, desc[UR6][R6.64] ;  /* 0x0000000606077981 */ /* 0x000b64000c1e1900 */
[----:B------:R-:W-:Y:S02]  /*21f0*/  IMAD.WIDE.U32 R10, R35, 0x4, R2 ;  /* 0x00000004230a7825 */ /* 0x000fe400078e0002 */
[----:B------:R5:W5:Y:S02]  /*2200*/  LDG.E R9, desc[UR6][R8.64] ;  /* 0x0000000608097981 */ /* 0x000b64000c1e1900 */
[----:B------:R-:W-:-:S02]  /*2210*/  VIADD R35, R21, 0x1a00 ;  /* 0x00001a0015237836 */ /* 0x000fc40000000000 */
[----:B-1----:R-:W-:Y:S01]  /*2220*/  VIADD R13, R21, 0x1c00 ;  /* 0x00001c00150d7836 */ /* 0x002fe20000000000 */
[----:B------:R-:W5:Y:S01]  /*2230*/  LDG.E R11, desc[UR6][R10.64] ;  /* 0x000000060a0b7981 */ /* 0x000f62000c1e1900 */
[----:B------:R-:W-:-:S04]  /*2240*/  IMAD.WIDE.U32 R34, R35, 0x4, R2 ;  /* 0x0000000423227825 */ /* 0x000fc800078e0002 */
[--C-:B------:R-:W-:Y:S02]  /*2250*/  IMAD.WIDE.U32 R12, R13, 0x4, R2.reuse ;  /* 0x000000040d0c7825 */ /* 0x100fe400078e0002 */
[----:B------:R-:W5:Y:S02]  /*2260*/  LDG.E R35, desc[UR6][R34.64] ;  /* 0x0000000622237981 */ /* 0x000f64000c1e1900 */
[----:B------:R-:W-:Y:S02]  /*2270*/  VIADD R15, R21, 0x1e00 ;  /* 0x00001e00150f7836 */ /* 0x000fe40000000000 */
[----:B------:R-:W5:Y:S02]  /*2280*/  LDG.E R13, desc[UR6][R12.64] ;  /* 0x000000060c0d7981 */ /* 0x000f64000c1e1900 */
[----:B------:R-:W-:-:S06]  /*2290*/  IMAD.WIDE.U32 R14, R15, 0x4, R2 ;  /* 0x000000040f0e7825 */ /* 0x000fcc00078e0002 */
[----:B------:R-:W5:Y:S01]  /*22a0*/  LDG.E R15, desc[UR6][R14.64] ;  /* 0x000000060e0f7981 */ /* 0x000f62000c1e1900 */
[----:B------:R-:W-:Y:S02]  /*22b0*/  VIADD R17, R17, 0x10 ;  /* 0x0000001011117836 */ /* 0x000fe40000000000 */
[----:B------:R-:W-:Y:S02]  /*22c0*/  VIADD R20, R20, 0x2000 ;  /* 0x0000200014147836 */ /* 0x000fe40000000000 */
[----:B------:R-:W-:Y:S01]  /*22d0*/  VIADD R21, R21, 0x2000 ;  /* 0x0000200015157836 */ /* 0x000fe20000000000 */
[-C--:B--2---:R-:W-:Y:S02]  /*22e0*/  FSETP.NEU.AND P0, PT, R25, R16.reuse, PT ;  /* 0x000000101900720b */ /* 0x084fe40003f0d000 */
[----:B---3--:R-:W-:Y:S02]  /*22f0*/  FSETP.NEU.AND P1, PT, R23, R16, PT ;  /* 0x000000101700720b */ /* 0x008fe40003f2d000 */
[----:B0-----:R-:W-:-:S02]  /*2300*/  SEL R4, RZ, 0x1, P0 ;  /* 0x00000001ff047807 */ /* 0x001fc40000000000 */
[----:B------:R-:W-:Y:S02]  /*2310*/  SEL R23, RZ, 0x1, P1 ;  /* 0x00000001ff177807 */ /* 0x000fe40000800000 */
[-C--:B----4-:R-:W-:Y:S02]  /*2320*/  FSETP.NEU.AND P1, PT, R33, R16.reuse, PT ;  /* 0x000000102100720b */ /* 0x090fe40003f2d000 */
[----:B-----5:R-:W-:Y:S02]  /*2330*/  FSETP.NEU.AND P0, PT, R31, R16, PT ;  /* 0x000000101f00720b */ /* 0x020fe40003f0d000 */
[----:B------:R-:W-:Y:S02]  /*2340*/  IADD3 R24, P3, P2, R23, R24, R4 ;  /* 0x0000001817187210 */ /* 0x000fe40007a7e004 */
[----:B------:R-:W-:Y:S02]  /*2350*/  SEL R6, RZ, 0x1, P1 ;  /* 0x00000001ff067807 */ /* 0x000fe40000800000 */
[----:B------:R-:W-:-:S02]  /*2360*/  FSETP.NEU.AND P5, PT, R29, R16, PT ;  /* 0x000000101d00720b */ /* 0x000fc40003fad000 */
[----:B------:R-:W-:Y:S02]  /*2370*/  SEL R23, RZ, 0x1, P0 ;  /* 0x00000001ff177807 */ /* 0x000fe40000000000 */
[----:B------:R-:W-:Y:S02]  /*2380*/  SEL R4, RZ, 0x1, P5 ;  /* 0x00000001ff047807 */ /* 0x000fe40002800000 */
[----:B------:R-:W-:Y:S02]  /*2390*/  FSETP.NEU.AND P1, PT, R27, R16, PT ;  /* 0x000000101b00720b */ /* 0x000fe40003f2d000 */
[----:B------:R-:W-:Y:S02]  /*23a0*/  IADD3 R6, P4, P6, R6, R24, R23 ;  /* 0x0000001806067210 */ /* 0x000fe40007e9e017 */
[----:B------:R-:W-:Y:S02]  /*23b0*/  SEL R25, RZ, 0x1, P1 ;  /* 0x00000001ff197807 */ /* 0x000fe40000800000 */
[----:B------:R-:W-:-:S02]  /*23c0*/  FSETP.NEU.AND P0, PT, R37, R16, PT ;  /* 0x000000102500720b */ /* 0x000fc40003f0d000 */
[----:B------:R-:W-:Y:S02]  /*23d0*/  FSETP.NEU.AND P5, PT, R28, R16, PT ;  /* 0x000000101c00720b */ /* 0x000fe40003fad000 */
[----:B------:R-:W-:Y:S02]  /*23e0*/  IADD3.X R22, PT, PT, RZ, R22, RZ, P3, P2 ;  /* 0x00000016ff167210 */ /* 0x000fe40001fe44ff */
[----:B------:R-:W-:Y:S02]  /*23f0*/  SEL R8, RZ, 0x1, P5 ;  /* 0x00000001ff087807 */ /* 0x000fe40002800000 */
[----:B------:R-:W-:Y:S02]  /*2400*/  SEL R23, RZ, 0x1, P0 ;  /* 0x00000001ff177807 */ /* 0x000fe40000000000 */
[----:B------:R-:W-:Y:S02]  /*2410*/  FSETP.NEU.AND P5, PT, R30, R16, PT ;  /* 0x000000101e00720b */ /* 0x000fe40003fad000 */
[----:B------:R-:W-:-:S02]  /*2420*/  IADD3 R4, P1, P0, R4, R6, R25 ;  /* 0x0000000604047210 */ /* 0x000fc4000783e019 */
[----:B------:R-:W-:Y:S02]  /*2430*/  IADD3.X R22, PT, PT, RZ, R22, RZ, P4, P6 ;  /* 0x00000016ff167210 */ /* 0x000fe400027ec4ff */
[----:B------:R-:W-:Y:S02]  /*2440*/  FSETP.NEU.AND P6, PT, R5, R16, PT ;  /* 0x000000100500720b */ /* 0x000fe40003fcd000 */
[----:B------:R-:W-:Y:S02]  /*2450*/  SEL R5, RZ, 0x1, P5 ;  /* 0x00000001ff057807 */ /* 0x000fe40002800000 */
[----:B------:R-:W-:Y:S02]  /*2460*/  IADD3 R8, P3, P2, R8, R4, R23 ;  /* 0x0000000408087210 */ /* 0x000fe40007a7e017 */
[-C--:B------:R-:W-:Y:S02]  /*2470*/  FSETP.NEU.AND P4, PT, R7, R16.reuse, PT ;  /* 0x000000100700720b */ /* 0x080fe40003f8d000 */
[----:B------:R-:W-:-:S02]  /*2480*/  FSETP.NEU.AND P5, PT, R9, R16, PT ;  /* 0x000000100900720b */ /* 0x000fc40003fad000 */
[----:B------:R-:W-:Y:S02]  /*2490*/  SEL R4, RZ, 0x1, P6 ;  /* 0x00000001ff047807 */ /* 0x000fe40003000000 */
[----:B------:R-:W-:Y:S02]  /*24a0*/  SEL R7, RZ, 0x1, P4 ;  /* 0x00000001ff077807 */ /* 0x000fe40002000000 */
[----:B------:R-:W-:Y:S02]  /*24b0*/  FSETP.NEU.AND P6, PT, R11, R16, PT ;  /* 0x000000100b00720b */ /* 0x000fe40003fcd000 */
[----:B------:R-:W-:Y:S02]  /*24c0*/  SEL R6, RZ, 0x1, P5 ;  /* 0x00000001ff067807 */ /* 0x000fe40002800000 */
[----:B------:R-:W-:Y:S02]  /*24d0*/  IADD3 R4, P4, P5, R4, R8, R5 ;  /* 0x0000000804047210 */ /* 0x000fe40007d9e005 */
[----:B------:R-:W-:-:S02]  /*24e0*/  IADD3.X R22, PT, PT, RZ, R22, RZ, P1, P0 ;  /* 0x00000016ff167210 */ /* 0x000fc40000fe04ff */
        /* <DEDUP_REMOVED lines=18> */
.L_x_173:
[----:B------:R-:W-:-:S07]  /*2610*/  VIADD R20, R20, 0xfffff000 ;  /* 0xfffff00014147836 */ /* 0x000fce0000000000 */
.L_x_172:
[----:B------:R-:W-:Y:S05]  /*2620*/  BSYNC.RECONVERGENT B2 ;  /* 0x0000000000027941 */ /* 0x000fea0003800200 */
.L_x_171:
        /* <DEDUP_REMOVED lines=20> */
[----:B------:R-:W4:Y:S02]  /*2770*/  LDG.E R13, desc[UR6][R12.64] ;  /* 0x000000060c0d7981 */ /* 0x000f24000c1e1900 */
        /* <DEDUP_REMOVED lines=15> */
[----:B------:R-:W-:Y:S02]  /*2870*/  SEL R5, RZ, 0x1, P2 ;  /* 0x00000001ff057807 */ /* 0x000fe40001000000 */
        /* <DEDUP_REMOVED lines=8> */
[----:B------:R-:W-:Y:S02]  /*2900*/  SEL R5, RZ, 0x1, P3 ;  /* 0x00000001ff057807 */ /* 0x000fe40001800000 */
[----:B0-----:R-:W-:-:S02]  /*2910*/  SEL R2, RZ, 0x1, P4 ;  /* 0x00000001ff027807 */ /* 0x001fc40002000000 */
        /* <DEDUP_REMOVED lines=10> */
.L_x_176:
[----:B------:R-:W-:Y:S05]  /*29c0*/  BSYNC.RECONVERGENT B2 ;  /* 0x0000000000027941 */ /* 0x000fea0003800200 */
.L_x_175:
        /* <DEDUP_REMOVED lines=32> */
.L_x_178:
[----:B------:R-:W-:Y:S05]  /*2bd0*/  BSYNC.RECONVERGENT B2 ;  /* 0x0000000000027941 */ /* 0x000fea0003800200 */
.L_x_177:
[----:B------:R-:W-:Y:S05]  /*2be0*/  @!P0 BRA `(.L_x_170) ;  /* 0x0000000000348947 */ /* 0x000fea0003800000 */
[----:B------:R-:W0:Y:S01]  /*2bf0*/  LDC.64 R4, c[0x0][0x380] ;  /* 0x0000e000ff047b82 */ /* 0x000e220000000a00 */
[----:B------:R-:W-:Y:S02]  /*2c00*/  IMAD.IADD R19, R20, 0x1, R19 ;  /* 0x0000000114137824 */ /* 0x000fe400078e0213 */
[----:B------:R-:W-:-:S07]  /*2c10*/  IMAD.MOV R6, RZ, RZ, -R18 ;  /* 0x000000ffff067224 */ /* 0x000fce00078e0a12 */
.L_x_179:
        /* <DEDUP_REMOVED lines=10> */
.L_x_170:
[----:B------:R-:W-:Y:S05]  /*2cc0*/  BSYNC.RECONVERGENT B1 ;  /* 0x0000000000017941 */ /* 0x000fea0003800200 */
.L_x_168:
        /* <DEDUP_REMOVED lines=29> */
[----:B------:R-:W-:Y:S02]  /*2ea0*/  @!P2 MOV R7, 0x400 ;  /* 0x000004000007a802 */ /* 0x000fe40000000f00 */
[----:B-1----:R-:W-:Y:S01]  /*2eb0*/  SEL R3, R3, RZ, !P1 ;  /* 0x000000ff03037207 */ /* 0x002fe20004800000 */
[----:B------:R-:W0:Y:S01]  /*2ec0*/  SHFL.DOWN PT, R2, R5, 0x10, 0x1f ;  /* 0x0a001f0005027f89 */ /* 0x000e2200000e0000 */
[----:B------:R-:W-:Y:S02]  /*2ed0*/  ISETP.GT.AND P1, PT, R9, 0xf, PT ;  /* 0x0000000f0900780c */ /* 0x000fe40003f24270 */
[----:B--2---:R-:W-:Y:S01]  /*2ee0*/  @!P2 LEA R7, R8, R7, 0x18 ;  /* 0x000000070807a211 */ /* 0x004fe200078ec0ff */
[----:B------:R-:W-:Y:S01]  /*2ef0*/  IMAD.X R4, R3, 0x1, R6, P0 ;  /* 0x0000000103047824 */ /* 0x000fe200000e0606 */
[----:B------:R-:W-:-:S04]  /*2f00*/  @!P2 SHF.R.U32.HI R6, RZ, 0x2, R0 ;  /* 0x00000002ff06a819 */ /* 0x000fc80000011600 */
        /* <DEDUP_REMOVED lines=38> */
.L_x_166:
[----:B------:R-:W-:Y:S05]  /*3170*/  BSYNC.RECONVERGENT B0 ;  /* 0x0000000000007941 */ /* 0x000fea0003800200 */
.L_x_151:
[----:B------:R-:W-:Y:S05]  /*3180*/  @P0 EXIT ;  /* 0x000000000000094d */ /* 0x000fea0003800000 */
[----:B------:R-:W0:Y:S01]  /*3190*/  LDCU.64 UR4, c[0x0][0x3a0] ;  /* 0x00007400ff0477ac */ /* 0x000e220008000a00 */
[----:B------:R-:W3:Y:S01]  /*31a0*/  LDC.64 R4, c[0x0][0x390] ;  /* 0x0000e400ff047b82 */ /* 0x000ee20000000a00 */
[----:B012---:R-:W-:-:S04]  /*31b0*/  IADD3 R2, P0, PT, R2, UR4, RZ ;  /* 0x0000000402027c10 */ /* 0x007fc8000ff1e0ff */
[----:B------:R-:W-:-:S05]  /*31c0*/  IADD3.X R3, PT, PT, R3, UR5, RZ, P0, !PT ;  /* 0x0000000503037c10 */ /* 0x000fca00087fe4ff */
[----:B---3--:R-:W-:Y:S01]  /*31d0*/  STG.E.64 desc[UR6][R4.64], R2 ;  /* 0x0000000204007986 */ /* 0x008fe2000c101b06 */
[----:B------:R-:W-:Y:S05]  /*31e0*/  EXIT ;  /* 0x000000000000794d */ /* 0x000fea0003800000 */
.L_x_180:
        /* <DEDUP_REMOVED lines=9> */
.L_x_219:


//--------------------- .text._ZN3cub18CUB_300001_SM_10006detail9transform16transform_kernelINS2_10policy_hubILb1EN4cuda3std3__45tupleIJN6thrust24THRUST_300001_SM_1000_NS6detail15normal_iteratorINSA_10device_ptrIfEEEEEEEE10policy1000El8finddiffSF_JPfEEEvT0_iT1_T2_DpNS2_10kernel_argIT3_EE --------------------------
	.section	.text._ZN3cub18CUB_300001_SM_10006detail9transform16transform_kernelINS2_10policy_hubILb1EN4cuda3std3__45tupleIJN6thrust24THRUST_300001_SM_1000_NS6detail15normal_iteratorINSA_10device_ptrIfEEEEEEEE10policy1000El8finddiffSF_JPfEEEvT0_iT1_T2_DpNS2_10kernel_argIT3_EE,"ax",@progbits
	.align	128
        .global         _ZN3cub18CUB_300001_SM_10006detail9transform16transform_kernelINS2_10policy_hubILb1EN4cuda3std3__45tupleIJN6thrust24THRUST_300001_SM_1000_NS6detail15normal_iteratorINSA_10device_ptrIfEEEEEEEE10policy1000El8finddiffSF_JPfEEEvT0_iT1_T2_DpNS2_10kernel_argIT3_EE
        .type           _ZN3cub18CUB_300001_SM_10006detail9transform16transform_kernelINS2_10policy_hubILb1EN4cuda3std3__45tupleIJN6thrust24THRUST_300001_SM_1000_NS6detail15normal_iteratorINSA_10device_ptrIfEEEEEEEE10policy1000El8finddiffSF_JPfEEEvT0_iT1_T2_DpNS2_10kernel_argIT3_EE,@function
        .size           _ZN3cub18CUB_300001_SM_10006detail9transform16transform_kernelINS2_10policy_hubILb1EN4cuda3std3__45tupleIJN6thrust24THRUST_300001_SM_1000_NS6detail15normal_iteratorINSA_10device_ptrIfEEEEEEEE10policy1000El8finddiffSF_JPfEEEvT0_iT1_T2_DpNS2_10kernel_argIT3_EE,(.L_x_220 - _ZN3cub18CUB_300001_SM_10006detail9transform16transform_kernelINS2_10policy_hubILb1EN4cuda3std3__45tupleIJN6thrust24THRUST_300001_SM_1000_NS6detail15normal_iteratorINSA_10device_ptrIfEEEEEEEE10policy1000El8finddiffSF_JPfEEEvT0_iT1_T2_DpNS2_10kernel_argIT3_EE)
        .other          _ZN3cub18CUB_300001_SM_10006detail9transform16transform_kernelINS2_10policy_hubILb1EN4cuda3std3__45tupleIJN6thrust24THRUST_300001_SM_1000_NS6detail15normal_iteratorINSA_10device_ptrIfEEEEEEEE10policy1000El8finddiffSF_JPfEEEvT0_iT1_T2_DpNS2_10kernel_argIT3_EE,@"STO_CUDA_ENTRY STV_DEFAULT"
_ZN3cub18CUB_300001_SM_10006detail9transform16transform_kernelINS2_10policy_hubILb1EN4cuda3std3__45tupleIJN6thrust24THRUST_300001_SM_1000_NS6detail15normal_iteratorINSA_10device_ptrIfEEEEEEEE10policy1000El8finddiffSF_JPfEEEvT0_iT1_T2_DpNS2_10kernel_argIT3_EE:
.text._ZN3cub18CUB_300001_SM_10006detail9transform16transform_kernelINS2_10policy_hubILb1EN4cuda3std3__45tupleIJN6thrust24THRUST_300001_SM_1000_NS6detail15normal_iteratorINSA_10device_ptrIfEEEEEEEE10policy1000El8finddiffSF_JPfEEEvT0_iT1_T2_DpNS2_10kernel_argIT3_EE:
[----:B------:R-:W-:Y:S08]  /*0000*/  LDC R1, c[0x0][0x37c] ;  /* 0x0000df00ff017b82 */ /* 0x000ff00000000800 */
[----:B------:R-:W0:Y:S01]  /*0010*/  LDC R0, c[0x0][0x388] ;  /* 0x0000e200ff007b82 */ /* 0x000e220000000800 */
[----:B------:R-:W1:Y:S01]  /*0020*/  LDCU.64 UR6, c[0x0][0x380] ;  /* 0x00007000ff0677ac */ /* 0x000e620008000a00 */
[----:B------:R-:W2:Y:S01]  /*0030*/  S2R R9, SR_TID.X ;  /* 0x0000000000097919 */ /* 0x000ea20000002100 */
[----:B------:R-:W-:Y:S05]  /*0040*/  BSSY.RECONVERGENT B0, `(.L_x_181) ;  /* 0x000001a000007945 */ /* 0x000fea0003800200 */
[----:B------:R-:W3:Y:S01]  /*0050*/  S2UR UR4, SR_CTAID.X ;  /* 0x00000000000479c3 */ /* 0x000ee20000002500 */
[----:B0-----:R-:W-:-:S05]  /*0060*/  IMAD.SHL.U32 R5, R0, 0x80, RZ ;  /* 0x0000008000057824 */ /* 0x001fca00078e00ff */
[----:B------:R-:W-:Y:S01]  /*0070*/  SHF.R.S32.HI R4, RZ, 0x1f, R5 ;  /* 0x0000001fff047819 */ /* 0x000fe20000011405 */
[----:B---3--:R-:W-:-:S04]  /*0080*/  IMAD.WIDE.U32 R2, R5, UR4, RZ ;  /* 0x0000000405027c25 */ /* 0x008fc8000f8e00ff */
[----:B------:R-:W-:Y:S01]  /*0090*/  IMAD R13, R4, UR4, RZ ;  /* 0x00000004040d7c24 */ /* 0x000fe2000f8e02ff */
[----:B-1----:R-:W-:Y:S01]  /*00a0*/  IADD3 R8, P1, PT, -R2, UR6, RZ ;  /* 0x0000000602087c10 */ /* 0x002fe2000ff3e1ff */
[----:B--2---:R-:W-:Y:S02]  /*00b0*/  IMAD.SHL.U32 R11, R9, 0x80, RZ ;  /* 0x00000080090b7824 */ /* 0x004fe400078e00ff */
[----:B------:R-:W-:Y:S01]  /*00c0*/  IMAD.IADD R13, R3, 0x1, R13 ;  /* 0x00000001030d7824 */ /* 0x000fe200078e020d */
[----:B------:R-:W-:-:S04]  /*00d0*/  ISETP.LT.U32.AND P0, PT, R8, R5, PT ;  /* 0x000000050800720c */ /* 0x000fc80003f01070 */
[----:B------:R-:W-:-:S04]  /*00e0*/  IADD3.X R7, PT, PT, ~R13, UR7, RZ, P1, !PT ;  /* 0x000000070d077c10 */ /* 0x000fc80008ffe5ff */
[----:B------:R-:W-:-:S04]  /*00f0*/  ISETP.LT.AND.EX P0, PT, R7, R4, PT, P0 ;  /* 0x000000040700720c */ /* 0x000fc80003f01300 */
[----:B------:R-:W-:-:S05]  /*0100*/  SEL R8, R8, R5, P0 ;  /* 0x0000000508087207 */ /* 0x000fca0000000000 */
[----:B------:R-:W-:-:S05]  /*0110*/  IMAD.SHL.U32 R4, R8, 0x4, RZ ;  /* 0x0000000408047824 */ /* 0x000fca00078e00ff */
[----:B------:R-:W-:-:S13]  /*0120*/  ISETP.GE.AND P0, PT, R11, R4, PT ;  /* 0x000000040b00720c */ /* 0x000fda0003f06270 */
[----:B------:R-:W-:Y:S05]  /*0130*/  @P0 BRA `(.L_x_182) ;  /* 0x0000000000280947 */ /* 0x000fea0003800000 */
[----:B------:R-:W0:Y:S02]  /*0140*/  LDC.64 R6, c[0x0][0x3a0] ;  /* 0x0000e800ff067b82 */ /* 0x000e240000000a00 */
[----:B0-----:R-:W-:-:S04]  /*0150*/  LEA R6, P0, R2, R6, 0x2 ;  /* 0x0000000602067211 */ /* 0x001fc800078010ff */
[----:B------:R-:W-:-:S03]  /*0160*/  LEA.HI.X R7, R2, R7, R13, 0x2, P0 ;  /* 0x0000000702077211 */ /* 0x000fc600000f140d */
[----:B------:R-:W-:-:S07]  /*0170*/  IMAD.WIDE.U32 R6, R9, 0x80, R6 ;  /* 0x0000008009067825 */ /* 0x000fce00078e0006 */
.L_x_183:
[----:B------:R-:W-:Y:S01]  /*0180*/  VIADD R11, R11, 0x4000 ;  /* 0x000040000b0b7836 */ /* 0x000fe20000000000 */
[----:B------:R0:W-:Y:S04]  /*0190*/  CCTL.E.PF2 [R6] ;  /* 0x000000000600798f */ /* 0x0001e80000800100 */
[----:B------:R-:W-:Y:S02]  /*01a0*/  ISETP.GE.AND P0, PT, R11, R4, PT ;  /* 0x000000040b00720c */ /* 0x000fe40003f06270 */
[----:B0-----:R-:W-:-:S05]  /*01b0*/  IADD3 R6, P1, PT, R6, 0x4000, RZ ;  /* 0x0000400006067810 */ /* 0x001fca0007f3e0ff */
[----:B------:R-:W-:-:S06]  /*01c0*/  IMAD.X R7, RZ, RZ, R7, P1 ;  /* 0x000000ffff077224 */ /* 0x000fcc00008e0607 */
[----:B------:R-:W-:Y:S05]  /*01d0*/  @!P0 BRA `(.L_x_183) ;  /* 0xfffffffc00e88947 */ /* 0x000fea000383ffff */
.L_x_182:
[----:B------:R-:W-:Y:S05]  /*01e0*/  BSYNC.RECONVERGENT B0 ;  /* 0x0000000000007941 */ /* 0x000fea0003800200 */
.L_x_181:
[----:B------:R-:W0:Y:S01]  /*01f0*/  LDCU.64 UR8, c[0x0][0x3a0] ;  /* 0x00007400ff0877ac */ /* 0x000e220008000a00 */
[----:B------:R-:W-:Y:S01]  /*0200*/  ISETP.NE.AND P0, PT, R5, R8, PT ;  /* 0x000000080500720c */ /* 0x000fe20003f05270 */
[C---:B------:R-:W-:Y:S01]  /*0210*/  IMAD.SHL.U32 R6, R2.reuse, 0x4, RZ ;  /* 0x0000000402067824 */ /* 0x040fe200078e00ff */
[----:B------:R-:W-:Y:S01]  /*0220*/  SHF.L.U64.HI R7, R2, 0x2, R13 ;  /* 0x0000000202077819 */ /* 0x000fe2000001020d */
[----:B------:R-:W1:Y:S01]  /*0230*/  LDCU.64 UR6, c[0x0][0x398] ;  /* 0x00007300ff0677ac */ /* 0x000e620008000a00 */
[----:B------:R-:W2:Y:S02]  /*0240*/  LDCU.64 UR4, c[0x0][0x358] ;  /* 0x00006b00ff0477ac */ /* 0x000ea40008000a00 */
[C---:B0-----:R-:W-:Y:S02]  /*0250*/  IADD3 R4, P1, PT, R6.reuse, UR8, RZ ;  /* 0x0000000806047c10 */ /* 0x041fe4000ff3e0ff */
[----:B-1----:R-:W-:Y:S02]  /*0260*/  IADD3 R2, P2, PT, R6, UR6, RZ ;  /* 0x0000000606027c10 */ /* 0x002fe4000ff5e0ff */
[----:B------:R-:W-:-:S02]  /*0270*/  IADD3.X R5, PT, PT, R7, UR9, RZ, P1, !PT ;  /* 0x0000000907057c10 */ /* 0x000fc40008ffe4ff */
[----:B------:R-:W-:Y:S01]  /*0280*/  IADD3.X R3, PT, PT, R7, UR7, RZ, P2, !PT ;  /* 0x0000000707037c10 */ /* 0x000fe200097fe4ff */
[----:B--2---:R-:W-:Y:S08]  /*0290*/  @!P0 BRA `(.L_x_184) ;  /* 0x0000000c00b88947 */ /* 0x004ff00003800000 */
[----:B------:R-:W-:-:S13]  /*02a0*/  ISETP.GE.AND P0, PT, R0, 0x1, PT ;  /* 0x000000010000780c */ /* 0x000fda0003f06270 */
[----:B------:R-:W-:Y:S05]  /*02b0*/  @!P0 EXIT ;  /* 0x000000000000894d */ /* 0x000fea0003800000 */
[C---:B------:R-:W-:Y:S01]  /*02c0*/  ISETP.GE.U32.AND P0, PT, R0.reuse, 0x8, PT ;  /* 0x000000080000780c */ /* 0x040fe20003f06070 */
[----:B------:R-:W-:Y:S01]  /*02d0*/  IMAD.MOV.U32 R6, RZ, RZ, RZ ;  /* 0x000000ffff067224 */ /* 0x000fe200078e00ff */
[----:B------:R-:W-:-:S11]  /*02e0*/  LOP3.LUT R16, R0, 0x7, RZ, 0xc0, !PT ;  /* 0x0000000700107812 */ /* 0x000fd600078ec0ff */
[----:B------:R-:W-:Y:S05]  /*02f0*/  @!P0 BRA `(.L_x_185) ;  /* 0x0000000800448947 */ /* 0x000fea0003800000 */
[----:B------:R-:W-:-:S13]  /*0300*/  ISETP.GE.AND P0, PT, R9, R8, PT ;  /* 0x000000080900720c */ /* 0x000fda0003f06270 */
[C---:B------:R-:W-:Y:S01]  /*0310*/  @!P0 IMAD.WIDE.U32 R6, R9.reuse, 0x4, R4 ;  /* 0x0000000409068825 */ /* 0x040fe200078e0004 */
[----:B------:R-:W0:Y:S05]  /*0320*/  @!P0 LDC R11, c[0x0][0x390] ;  /* 0x0000e400ff0b8b82 */ /* 0x000e2a0000000800 */
[----:B------:R-:W0:Y:S01]  /*0330*/  @!P0 LDG.E R6, desc[UR4][R6.64] ;  /* 0x0000000406068981 */ /* 0x000e22000c1e1900 */
[C---:B------:R-:W-:Y:S02]  /*0340*/  VIADD R13, R9.reuse, 0x80 ;  /* 0x00000080090d7836 */ /* 0x040fe40000000000 */
[----:B------:R-:W1:Y:S01]  /*0350*/  @!P0 LDC R17, c[0x0][0x38c] ;  /* 0x0000e300ff118b82 */ /* 0x000e620000000800 */
[----:B------:R-:W-:-:S02]  /*0360*/  @!P0 IMAD.WIDE.U32 R14, R9, 0x4, R2 ;  /* 0x00000004090e8825 */ /* 0x000fc400078e0002 */
[----:B------:R-:W-:-:S13]  /*0370*/  ISETP.GE.AND P1, PT, R13, R8, PT ;  /* 0x000000080d00720c */ /* 0x000fda0003f26270 */
[----:B------:R-:W2:Y:S08]  /*0380*/  @!P1 LDC R19, c[0x0][0x390] ;  /* 0x0000e400ff139b82 */ /* 0x000eb00000000800 */
[----:B------:R-:W3:Y:S01]  /*0390*/  @!P1 LDC R21, c[0x0][0x38c] ;  /* 0x0000e300ff159b82 */ /* 0x000ee20000000800 */
[----:B0-----:R-:W-:-:S05]  /*03a0*/  @!P0 FADD R10, R6, -R11 ;  /* 0x8000000b060a8221 */ /* 0x001fca0000000000 */
[----:B-1----:R-:W-:Y:S01]  /*03b0*/  @!P0 FSET.BF.LT.AND R17, |R10|, R17, PT ;  /* 0x000000110a11820a */ /* 0x002fe20003801200 */
[----:B------:R-:W-:-:S04]  /*03c0*/  IMAD.WIDE R10, R13, 0x4, R4 ;  /* 0x000000040d0a7825 */ /* 0x000fc800078e0204 */
[----:B------:R0:W-:Y:S04]  /*03d0*/  @!P0 STG.E desc[UR4][R14.64], R17 ;  /* 0x000000110e008986 */ /* 0x0001e8000c101904 */
[----:B------:R-:W2:Y:S01]  /*03e0*/  @!P1 LDG.E R12, desc[UR4][R10.64] ;  /* 0x000000040a0c9981 */ /* 0x000ea2000c1e1900 */
[----:B------:R-:W-:-:S05]  /*03f0*/  VIADD R7, R9, 0x100 ;  /* 0x0000010009077836 */ /* 0x000fca0000000000 */
[----:B------:R-:W-:-:S13]  /*0400*/  ISETP.GE.AND P0, PT, R7, R8, PT ;  /* 0x000000080700720c */ /* 0x000fda0003f06270 */
[----:B0-----:R-:W0:Y:S01]  /*0410*/  @!P0 LDC R17, c[0x0][0x390] ;  /* 0x0000e400ff118b82 */ /* 0x001e220000000800 */
[----:B--2---:R-:W-:Y:S01]  /*0420*/  @!P1 FADD R6, R12, -R19 ;  /* 0x800000130c069221 */ /* 0x004fe20000000000 */
[----:B------:R-:W-:-:S06]  /*0430*/  IMAD.WIDE R12, R13, 0x4, R2 ;  /* 0x000000040d0c7825 */ /* 0x000fcc00078e0202 */
[----:B------:R-:W1:Y:S01]  /*0440*/  @!P0 LDC R19, c[0x0][0x38c] ;  /* 0x0000e300ff138b82 */ /* 0x000e620000000800 */
[----:B---3--:R-:W-:-:S05]  /*0450*/  @!P1 FSET.BF.LT.AND R7, |R6|, R21, PT ;  /* 0x000000150607920a */ /* 0x008fca0003801200 */
[----:B------:R2:W-:Y:S04]  /*0460*/  @!P1 STG.E desc[UR4][R12.64], R7 ;  /* 0x000000070c009986 */ /* 0x0005e8000c101904 */
[----:B------:R-:W0:Y:S01]  /*0470*/  @!P0 LDG.E R6, desc[UR4][R10.64+0x200] ;  /* 0x000200040a068981 */ /* 0x000e22000c1e1900 */
[----:B------:R-:W-:-:S05]  /*0480*/  VIADD R15, R9, 0x180 ;  /* 0x00000180090f7836 */ /* 0x000fca0000000000 */
[----:B------:R-:W-:Y:S01]  /*0490*/  ISETP.GE.AND P1, PT, R15, R8, PT ;  /* 0x000000080f00720c */ /* 0x000fe20003f26270 */
[----:B0-----:R-:W-:-:S12]  /*04a0*/  @!P0 FADD R6, R6, -R17 ;  /* 0x8000001106068221 */ /* 0x001fd80000000000 */
[----:B------:R-:W0:Y:S01]  /*04b0*/  @!P1 LDC R17, c[0x0][0x390] ;  /* 0x0000e400ff119b82 */ /* 0x000e220000000800 */
[----:B-1----:R-:W-:-:S05]  /*04c0*/  @!P0 FSET.BF.LT.AND R15, |R6|, R19, PT ;  /* 0x00000013060f820a */ /* 0x002fca0003801200 */
[----:B------:R1:W-:Y:S02]  /*04d0*/  @!P0 STG.E desc[UR4][R12.64+0x200], R15 ;  /* 0x0002000f0c008986 */ /* 0x0003e4000c101904 */
[----:B------:R-:W3:Y:S02]  /*04e0*/  @!P1 LDC R19, c[0x0][0x38c] ;  /* 0x0000e300ff139b82 */ /* 0x000ee40000000800 */
[----:B------:R-:W0:Y:S01]  /*04f0*/  @!P1 LDG.E R6, desc[UR4][R10.64+0x400] ;  /* 0x000400040a069981 */ /* 0x000e22000c1e1900 */
[----:B--2---:R-:W-:-:S04]  /*0500*/  IADD3 R7, PT, PT, R9, 0x200, RZ ;  /* 0x0000020009077810 */ /* 0x004fc80007ffe0ff */
[----:B------:R-:W-:Y:S01]  /*0510*/  ISETP.GE.AND P0, PT, R7, R8, PT ;  /* 0x000000080700720c */ /* 0x000fe20003f06270 */
[----:B0-----:R-:W-:-:S12]  /*0520*/  @!P1 FADD R6, R6, -R17 ;  /* 0x8000001106069221 */ /* 0x001fd80000000000 */
[----:B------:R-:W0:Y:S01]  /*0530*/  @!P0 LDC R17, c[0x0][0x390] ;  /* 0x0000e400ff118b82 */ /* 0x000e220000000800 */
[----:B---3--:R-:W-:-:S05]  /*0540*/  @!P1 FSET.BF.LT.AND R7, |R6|, R19, PT ;  /* 0x000000130607920a */ /* 0x008fca0003801200 */
[----:B------:R2:W-:Y:S02]  /*0550*/  @!P1 STG.E desc[UR4][R12.64+0x400], R7 ;  /* 0x000400070c009986 */ /* 0x0005e4000c101904 */
[----:B------:R-:W3:Y:S02]  /*0560*/  @!P0 LDC R19, c[0x0][0x38c] ;  /* 0x0000e300ff138b82 */ /* 0x000ee40000000800 */
[----:B------:R-:W0:Y:S01]  /*0570*/  @!P0 LDG.E R6, desc[UR4][R10.64+0x600] ;  /* 0x000600040a068981 */ /* 0x000e22000c1e1900 */
[----:B-1----:R-:W-:-:S05]  /*0580*/  VIADD R15, R9, 0x280 ;  /* 0x00000280090f7836 */ /* 0x002fca0000000000 */
[----:B------:R-:W-:Y:S01]  /*0590*/  ISETP.GE.AND P1, PT, R15, R8, PT ;  /* 0x000000080f00720c */ /* 0x000fe20003f26270 */
[----:B0-----:R-:W-:-:S12]  /*05a0*/  @!P0 FADD R6, R6, -R17 ;  /* 0x8000001106068221 */ /* 0x001fd80000000000 */
[----:B------:R-:W0:Y:S01]  /*05b0*/  @!P1 LDC R17, c[0x0][0x390] ;  /* 0x0000e400ff119b82 */ /* 0x000e220000000800 */
[----:B---3--:R-:W-:-:S05]  /*05c0*/  @!P0 FSET.BF.LT.AND R15, |R6|, R19, PT ;  /* 0x00000013060f820a */ /* 0x008fca0003801200 */
[----:B------:R1:W-:Y:S02]  /*05d0*/  @!P0 STG.E desc[UR4][R12.64+0x600], R15 ;  /* 0x0006000f0c008986 */ /* 0x0003e4000c101904 */
[----:B------:R-:W3:Y:S02]  /*05e0*/  @!P1 LDC R19, c[0x0][0x38c] ;  /* 0x0000e300ff139b82 */ /* 0x000ee40000000800 */
[----:B------:R-:W0:Y:S01]  /*05f0*/  @!P1 LDG.E R6, desc[UR4][R10.64+0x800] ;  /* 0x000800040a069981 */ /* 0x000e22000c1e1900 */
[----:B--2---:R-:W-:-:S05]  /*0600*/  VIADD R7, R9, 0x300 ;  /* 0x0000030009077836 */ /* 0x004fca0000000000 */
        /* <DEDUP_REMOVED lines=8> */
[----:B------:R-:W-:-:S13]  /*0690*/  ISETP.GE.AND P1, PT, R15, R8, PT ;  /* 0x000000080f00720c */ /* 0x000fda0003f26270 */
[----:B--2---:R-:W1:Y:S01]  /*06a0*/  @!P1 LDC R7, c[0x0][0x38c] ;  /* 0x0000e300ff079b82 */ /* 0x004e620000000800 */
[----:B0-----:R-:W-:-:S07]  /*06b0*/  @!P0 FADD R6, R6, -R17 ;  /* 0x8000001106068221 */ /* 0x001fce0000000000 */
[----:B------:R-:W0:Y:S01]  /*06c0*/  @!P1 LDC R17, c[0x0][0x390] ;  /* 0x0000e400ff119b82 */ /* 0x000e220000000800 */
[----:B---3--:R-:W-:-:S05]  /*06d0*/  @!P0 FSET.BF.LT.AND R15, |R6|, R19, PT ;  /* 0x00000013060f820a */ /* 0x008fca0003801200 */
[----:B------:R2:W-:Y:S04]  /*06e0*/  @!P0 STG.E desc[UR4][R12.64+0xa00], R15 ;  /* 0x000a000f0c008986 */ /* 0x0005e8000c101904 */
[----:B------:R-:W0:Y:S02]  /*06f0*/  @!P1 LDG.E R6, desc[UR4][R10.64+0xc00] ;  /* 0x000c00040a069981 */ /* 0x000e24000c1e1900 */
[----:B0-----:R-:W-:-:S05]  /*0700*/  @!P1 FADD R6, R6, -R17 ;  /* 0x8000001106069221 */ /* 0x001fca0000000000 */
[----:B-1----:R-:W-:Y:S02]  /*0710*/  @!P1 FSET.BF.LT.AND R7, |R6|, R7, PT ;  /* 0x000000070607920a */ /* 0x002fe40003801200 */
[----:B------:R-:W-:-:S03]  /*0720*/  LOP3.LUT R6, R0, 0x7ffffff8, RZ, 0xc0, !PT ;  /* 0x7ffffff800067812 */ /* 0x000fc600078ec0ff */
[----:B------:R2:W-:Y:S01]  /*0730*/  @!P1 STG.E desc[UR4][R12.64+0xc00], R7 ;  /* 0x000c00070c009986 */ /* 0x0005e2000c101904 */
[----:B------:R-:W-:-:S13]  /*0740*/  ISETP.NE.AND P0, PT, R6, 0x8, PT ;  /* 0x000000080600780c */ /* 0x000fda0003f05270 */
[----:B--2---:R-:W-:Y:S05]  /*0750*/  @!P0 BRA `(.L_x_185) ;  /* 0x00000004002c8947 */ /* 0x004fea0003800000 */
[----:B------:R-:W-:Y:S01]  /*0760*/  IMAD.MOV.U32 R0, RZ, RZ, 0x8 ;  /* 0x00000008ff007424 */ /* 0x000fe200078e00ff */
[----:B------:R-:W0:Y:S01]  /*0770*/  LDCU UR6, c[0x0][0x390] ;  /* 0x00007200ff0677ac */ /* 0x000e220008000800 */
[----:B------:R-:W1:Y:S05]  /*0780*/  LDCU UR7, c[0x0][0x38c] ;  /* 0x00007180ff0777ac */ /* 0x000e6a0008000800 */
.L_x_188:
[----:B--2---:R-:W-:-:S05]  /*0790*/  IMAD R7, R0, 0x80, R9 ;  /* 0x0000008000077824 */ /* 0x004fca00078e0209 */
[----:B------:R-:W-:-:S13]  /*07a0*/  ISETP.GE.AND P0, PT, R7, R8, PT ;  /* 0x000000080700720c */ /* 0x000fda0003f06270 */
[C---:B------:R-:W-:Y:S01]  /*07b0*/  @!P0 IMAD.WIDE.U32 R10, R7.reuse, 0x4, R4 ;  /* 0x00000004070a8825 */ /* 0x040fe200078e0004 */
[----:B------:R-:W2:Y:S05]  /*07c0*/  @!P0 LDC R13, c[0x0][0x390] ;  /* 0x0000e400ff0d8b82 */ /* 0x000eaa0000000800 */
[----:B------:R-:W2:Y:S01]  /*07d0*/  @!P0 LDG.E R10, desc[UR4][R10.64] ;  /* 0x000000040a0a8981 */ /* 0x000ea2000c1e1900 */
[C---:B------:R-:W-:Y:S02]  /*07e0*/  VIADD R19, R7.reuse, 0x80 ;  /* 0x0000008007137836 */ /* 0x040fe40000000000 */
[----:B------:R-:W3:Y:S01]  /*07f0*/  @!P0 LDC R23, c[0x0][0x38c] ;  /* 0x0000e300ff178b82 */ /* 0x000ee20000000800 */
[----:B------:R-:W-:-:S02]  /*0800*/  @!P0 IMAD.WIDE.U32 R14, R7, 0x4, R2 ;  /* 0x00000004070e8825 */ /* 0x000fc400078e0002 */
[----:B------:R-:W-:-:S13]  /*0810*/  ISETP.GE.AND P1, PT, R19, R8, PT ;  /* 0x000000081300720c */ /* 0x000fda0003f26270 */
[----:B------:R-:W4:Y:S01]  /*0820*/  @!P1 LDC R18, c[0x0][0x38c] ;  /* 0x0000e300ff129b82 */ /* 0x000f220000000800 */
[----:B--2---:R-:W-:-:S07]  /*0830*/  @!P0 FADD R12, R10, -R13 ;  /* 0x8000000d0a0c8221 */ /* 0x004fce0000000000 */
[----:B------:R-:W2:Y:S01]  /*0840*/  @!P1 LDC R10, c[0x0][0x390] ;  /* 0x0000e400ff0a9b82 */ /* 0x000ea20000000800 */
[----:B---3--:R-:W-:Y:S01]  /*0850*/  @!P0 FSET.BF.LT.AND R23, |R12|, R23, PT ;  /* 0x000000170c17820a */ /* 0x008fe20003801200 */
[----:B------:R-:W-:-:S04]  /*0860*/  IMAD.WIDE R12, R19, 0x4, R4 ;  /* 0x00000004130c7825 */ /* 0x000fc800078e0204 */
[----:B------:R3:W-:Y:S04]  /*0870*/  @!P0 STG.E desc[UR4][R14.64], R23 ;  /* 0x000000170e008986 */ /* 0x0007e8000c101904 */
[----:B------:R-:W2:Y:S01]  /*0880*/  @!P1 LDG.E R17, desc[UR4][R12.64] ;  /* 0x000000040c119981 */ /* 0x000ea2000c1e1900 */
[----:B------:R-:W-:-:S05]  /*0890*/  VIADD R11, R7, 0x100 ;  /* 0x00000100070b7836 */ /* 0x000fca0000000000 */
[----:B------:R-:W-:-:S13]  /*08a0*/  ISETP.GE.AND P0, PT, R11, R8, PT ;  /* 0x000000080b00720c */ /* 0x000fda0003f06270 */
[----:B---3--:R-:W3:Y:S01]  /*08b0*/  @!P0 LDC R14, c[0x0][0x390] ;  /* 0x0000e400ff0e8b82 */ /* 0x008ee20000000800 */
[----:B--2---:R-:W-:Y:S01]  /*08c0*/  @!P1 FADD R17, R17, -R10 ;  /* 0x8000000a11119221 */ /* 0x004fe20000000000 */
[----:B------:R-:W-:-:S04]  /*08d0*/  IMAD.WIDE R10, R19, 0x4, R2 ;  /* 0x00000004130a7825 */ /* 0x000fc800078e0202 */
[----:B----4-:R-:W-:Y:S02]  /*08e0*/  @!P1 FSET.BF.LT.AND R21, |R17|, R18, PT ;  /* 0x000000121115920a */ /* 0x010fe40003801200 */
[----:B------:R-:W2:Y:S03]  /*08f0*/  @!P0 LDC R18, c[0x0][0x38c] ;  /* 0x0000e300ff128b82 */ /* 0x000ea60000000800 */
[----:B------:R4:W-:Y:S04]  /*0900*/  @!P1 STG.E desc[UR4][R10.64], R21 ;  /* 0x000000150a009986 */ /* 0x0009e8000c101904 */
[----:B------:R-:W3:Y:S01]  /*0910*/  @!P0 LDG.E R17, desc[UR4][R12.64+0x200] ;  /* 0x000200040c118981 */ /* 0x000ee2000c1e1900 */
[----:B------:R-:W-:-:S05]  /*0920*/  VIADD R15, R7, 0x180 ;  /* 0x00000180070f7836 */ /* 0x000fca0000000000 */
[----:B------:R-:W-:-:S13]  /*0930*/  ISETP.GE.AND P1, PT, R15, R8, PT ;  /* 0x000000080f00720c */ /* 0x000fda0003f26270 */
[----:B----4-:R-:W4:Y:S01]  /*0940*/  @!P1 LDC R21, c[0x0][0x38c] ;  /* 0x0000e300ff159b82 */ /* 0x010f220000000800 */
[----:B---3--:R-:W-:-:S05]  /*0950*/  @!P0 FADD R17, R17, -R14 ;  /* 0x8000000e11118221 */ /* 0x008fca0000000000 */
[----:B--2---:R-:W-:Y:S02]  /*0960*/  @!P0 FSET.BF.LT.AND R19, |R17|, R18, PT ;  /* 0x000000121113820a */ /* 0x004fe40003801200 */
[----:B------:R-:W2:Y:S03]  /*0970*/  @!P1 LDC R17, c[0x0][0x390] ;  /* 0x0000e400ff119b82 */ /* 0x000ea60000000800 */
[----:B------:R3:W-:Y:S04]  /*0980*/  @!P0 STG.E desc[UR4][R10.64+0x200], R19 ;  /* 0x000200130a008986 */ /* 0x0007e8000c101904 */
[----:B------:R-:W2:Y:S01]  /*0990*/  @!P1 LDG.E R14, desc[UR4][R12.64+0x400] ;  /* 0x000400040c0e9981 */ /* 0x000ea2000c1e1900 */
[----:B------:R-:W-:-:S04]  /*09a0*/  IADD3 R15, PT, PT, R7, 0x200, RZ ;  /* 0x00000200070f7810 */ /* 0x000fc80007ffe0ff */
[----:B------:R-:W-:Y:S01]  /*09b0*/  ISETP.GE.AND P0, PT, R15, R8, PT ;  /* 0x000000080f00720c */ /* 0x000fe20003f06270 */
[----:B--2---:R-:W-:-:S12]  /*09c0*/  @!P1 FADD R14, R14, -R17 ;  /* 0x800000110e0e9221 */ /* 0x004fd80000000000 */
[----:B---3--:R-:W2:Y:S01]  /*09d0*/  @!P0 LDC R19, c[0x0][0x38c] ;  /* 0x0000e300ff138b82 */ /* 0x008ea20000000800 */
[----:B----4-:R-:W-:-:S07]  /*09e0*/  @!P1 FSET.BF.LT.AND R17, |R14|, R21, PT ;  /* 0x000000150e11920a */ /* 0x010fce0003801200 */
[----:B------:R-:W3:Y:S01]  /*09f0*/  @!P0 LDC R21, c[0x0][0x390] ;  /* 0x0000e400ff158b82 */ /* 0x000ee20000000800 */
[----:B------:R4:W-:Y:S04]  /*0a00*/  @!P1 STG.E desc[UR4][R10.64+0x400], R17 ;  /* 0x000400110a009986 */ /* 0x0009e8000c101904 */
[----:B------:R-:W3:Y:S01]  /*0a10*/  @!P0 LDG.E R14, desc[UR4][R12.64+0x600] ;  /* 0x000600040c0e8981 */ /* 0x000ee2000c1e1900 */
[----:B------:R-:W-:-:S05]  /*0a20*/  VIADD R15, R7, 0x280 ;  /* 0x00000280070f7836 */ /* 0x000fca0000000000 */
[----:B------:R-:W-:Y:S01]  /*0a30*/  ISETP.GE.AND P1, PT, R15, R8, PT ;  /* 0x000000080f00720c */ /* 0x000fe20003f26270 */
[----:B---3--:R-:W-:-:S12]  /*0a40*/  @!P0 FADD R14, R14, -R21 ;  /* 0x800000150e0e8221 */ /* 0x008fd80000000000 */
[----:B----4-:R-:W3:Y:S01]  /*0a50*/  @!P1 LDC R17, c[0x0][0x38c] ;  /* 0x0000e300ff119b82 */ /* 0x010ee20000000800 */
[----:B--2---:R-:W-:-:S07]  /*0a60*/  @!P0 FSET.BF.LT.AND R19, |R14|, R19, PT ;  /* 0x000000130e13820a */ /* 0x004fce0003801200 */
[----:B------:R-:W2:Y:S01]  /*0a70*/  @!P1 LDC R21, c[0x0][0x390] ;  /* 0x0000e400ff159b82 */ /* 0x000ea20000000800 */
[----:B------:R4:W-:Y:S04]  /*0a80*/  @!P0 STG.E desc[UR4][R10.64+0x600], R19 ;  /* 0x000600130a008986 */ /* 0x0009e8000c101904 */
[----:B------:R-:W2:Y:S01]  /*0a90*/  @!P1 LDG.E R14, desc[UR4][R12.64+0x800] ;  /* 0x000800040c0e9981 */ /* 0x000ea2000c1e1900 */
[----:B------:R-:W-:-:S05]  /*0aa0*/  VIADD R15, R7, 0x300 ;  /* 0x00000300070f7836 */ /* 0x000fca0000000000 */
[----:B------:R-:W-:-:S13]  /*0ab0*/  ISETP.GE.AND P0, PT, R15, R8, PT ;  /* 0x000000080f00720c */ /* 0x000fda0003f06270 */
[----:B------:R-:W5:Y:S08]  /*0ac0*/  @!P0 LDC R15, c[0x0][0x390] ;  /* 0x0000e400ff0f8b82 */ /* 0x000f700000000800 */
[----:B----4-:R-:W4:Y:S01]  /*0ad0*/  @!P0 LDC R19, c[0x0][0x38c] ;  /* 0x0000e300ff138b82 */ /* 0x010f220000000800 */
[----:B--2---:R-:W-:-:S05]  /*0ae0*/  @!P1 FADD R14, R14, -R21 ;  /* 0x800000150e0e9221 */ /* 0x004fca0000000000 */
[----:B---3--:R-:W-:-:S05]  /*0af0*/  @!P1 FSET.BF.LT.AND R17, |R14|, R17, PT ;  /* 0x000000110e11920a */ /* 0x008fca0003801200 */
[----:B------:R2:W-:Y:S04]  /*0b00*/  @!P1 STG.E desc[UR4][R10.64+0x800], R17 ;  /* 0x000800110a009986 */ /* 0x0005e8000c101904 */
[----:B------:R-:W5:Y:S01]  /*0b10*/  @!P0 LDG.E R14, desc[UR4][R12.64+0xa00] ;  /* 0x000a00040c0e8981 */ /* 0x000f62000c1e1900 */
[----:B------:R-:W-:Y:S01]  /*0b20*/  VIADD R7, R7, 0x380 ;  /* 0x0000038007077836 */ /* 0x000fe20000000000 */
[----:B------:R-:W-:Y:S01]  /*0b30*/  BSSY.RECONVERGENT B0, `(.L_x_186) ;  /* 0x000000c000007945 */ /* 0x000fe20003800200 */
[----:B------:R-:W-:-:S05]  /*0b40*/  VIADD R0, R0, 0x8 ;  /* 0x0000000800007836 */ /* 0x000fca0000000000 */
[----:B------:R-:W-:Y:S01]  /*0b50*/  ISETP.NE.AND P1, PT, R0, R6, PT ;  /* 0x000000060000720c */ /* 0x000fe20003f25270 */
[----:B-----5:R-:W-:-:S05]  /*0b60*/  @!P0 FADD R14, R14, -R15 ;  /* 0x8000000f0e0e8221 */ /* 0x020fca0000000000 */
[----:B----4-:R-:W-:-:S05]  /*0b70*/  @!P0 FSET.BF.LT.AND R15, |R14|, R19, PT ;  /* 0x000000130e0f820a */ /* 0x010fca0003801200 */
[----:B------:R2:W-:Y:S01]  /*0b80*/  @!P0 STG.E desc[UR4][R10.64+0xa00], R15 ;  /* 0x000a000f0a008986 */ /* 0x0005e2000c101904 */
[----:B------:R-:W-:-:S13]  /*0b90*/  ISETP.GE.AND P0, PT, R7, R8, PT ;  /* 0x000000080700720c */ /* 0x000fda0003f06270 */
[----:B--2---:R-:W-:Y:S05]  /*0ba0*/  @P0 BRA `(.L_x_187) ;  /* 0x0000000000100947 */ /* 0x004fea0003800000 */
[----:B------:R-:W0:Y:S02]  /*0bb0*/  LDG.E R12, desc[UR4][R12.64+0xc00] ;  /* 0x000c00040c0c7981 */ /* 0x000e24000c1e1900 */
[----:B0-----:R-:W-:-:S05]  /*0bc0*/  FADD R7, R12, -UR6 ;  /* 0x800000060c077e21 */ /* 0x001fca0008000000 */
[----:B-1----:R-:W-:-:S05]  /*0bd0*/  FSET.BF.LT.AND R7, |R7|, UR7, PT ;  /* 0x0000000707077c0a */ /* 0x002fca000b801200 */
[----:B------:R2:W-:Y:S02]  /*0be0*/  STG.E desc[UR4][R10.64+0xc00], R7 ;  /* 0x000c00070a007986 */ /* 0x0005e4000c101904 */
.L_x_187:
[----:B01----:R-:W-:Y:S05]  /*0bf0*/  BSYNC.RECONVERGENT B0 ;  /* 0x0000000000007941 */ /* 0x003fea0003800200 */
.L_x_186:
[----:B------:R-:W-:Y:S05]  /*0c00*/  @P1 BRA `(.L_x_188) ;  /* 0xfffffff800e01947 */ /* 0x000fea000383ffff */
.L_x_185:
[----:B------:R-:W-:-:S13]  /*0c10*/  ISETP.NE.AND P0, PT, R16, RZ, PT ;  /* 0x000000ff1000720c */ /* 0x000fda0003f05270 */
[----:B------:R-:W-:Y:S05]  /*0c20*/  @!P0 EXIT ;  /* 0x000000000000894d */ /* 0x000fea0003800000 */
[----:B------:R-:W0:Y:S01]  /*0c30*/  LDC R0, c[0x0][0x388] ;  /* 0x0000e200ff007b82 */ /* 0x000e220000000800 */
[----:B------:R-:W-:Y:S02]  /*0c40*/  ISETP.GE.U32.AND P1, PT, R16, 0x4, PT ;  /* 0x000000041000780c */ /* 0x000fe40003f26070 */
[----:B0-----:R-:W-:-:S04]  /*0c50*/  LOP3.LUT R18, R0, 0x3, RZ, 0xc0, !PT ;  /* 0x0000000300127812 */ /* 0x001fc800078ec0ff */
[----:B------:R-:W-:-:S07]  /*0c60*/  ISETP.NE.AND P0, PT, R18, RZ, PT ;  /* 0x000000ff1200720c */ /* 0x000fce0003f05270 */
[----:B------:R-:W-:Y:S06]  /*0c70*/  @!P1 BRA `(.L_x_189) ;  /* 0x0000000000a49947 */ /* 0x000fec0003800000 */
[----:B--2---:R-:W-:-:S05]  /*0c80*/  IMAD R7, R6, 0x80, R9 ;  /* 0x0000008006077824 */ /* 0x004fca00078e0209 */
[----:B------:R-:W-:-:S13]  /*0c90*/  ISETP.GE.AND P2, PT, R7, R8, PT ;  /* 0x000000080700720c */ /* 0x000fda0003f46270 */
[C---:B------:R-:W-:Y:S01]  /*0ca0*/  @!P2 IMAD.WIDE R10, R7.reuse, 0x4, R4 ;  /* 0x00000004070aa825 */ /* 0x040fe200078e0204 */
[----:B------:R-:W0:Y:S05]  /*0cb0*/  @!P2 LDC R13, c[0x0][0x390] ;  /* 0x0000e400ff0dab82 */ /* 0x000e2a0000000800 */
[----:B------:R1:W0:Y:S01]  /*0cc0*/  @!P2 LDG.E R10, desc[UR4][R10.64] ;  /* 0x000000040a0aa981 */ /* 0x000222000c1e1900 */
[----:B------:R-:W-:Y:S02]  /*0cd0*/  VIADD R17, R7, 0x80 ;  /* 0x0000008007117836 */ /* 0x000fe40000000000 */
[----:B------:R-:W2:Y:S03]  /*0ce0*/  @!P2 LDC R19, c[0x0][0x38c] ;  /* 0x0000e300ff13ab82 */ /* 0x000ea60000000800 */
[----:B------:R-:W-:Y:S01]  /*0cf0*/  ISETP.GE.AND P1, PT, R17, R8, PT ;  /* 0x000000081100720c */ /* 0x000fe20003f26270 */
[----:B------:R-:W-:-:S12]  /*0d00*/  VIADD R23, R7, 0x100 ;  /* 0x0000010007177836 */ /* 0x000fd80000000000 */
[----:B-1----:R-:W1:Y:S08]  /*0d10*/  @!P1 LDC R11, c[0x0][0x390] ;  /* 0x0000e400ff0b9b82 */ /* 0x002e700000000800 */
[----:B------:R-:W3:Y:S01]  /*0d20*/  @!P1 LDC R21, c[0x0][0x38c] ;  /* 0x0000e300ff159b82 */ /* 0x000ee20000000800 */
[----:B0-----:R-:W-:Y:S01]  /*0d30*/  @!P2 FADD R14, R10, -R13 ;  /* 0x8000000d0a0ea221 */ /* 0x001fe20000000000 */
[----:B------:R-:W-:-:S04]  /*0d40*/  @!P2 IMAD.WIDE R12, R7, 0x4, R2 ;  /* 0x00000004070ca825 */ /* 0x000fc800078e0202 */
[----:B--2---:R-:W-:Y:S01]  /*0d50*/  @!P2 FSET.BF.LT.AND R19, |R14|, R19, PT ;  /* 0x000000130e13a20a */ /* 0x004fe20003801200 */
[----:B------:R-:W-:-:S04]  /*0d60*/  @!P1 IMAD.WIDE R14, R17, 0x4, R4 ;  /* 0x00000004110e9825 */ /* 0x000fc800078e0204 */
[----:B------:R0:W-:Y:S04]  /*0d70*/  @!P2 STG.E desc[UR4][R12.64], R19 ;  /* 0x000000130c00a986 */ /* 0x0001e8000c101904 */
[----:B------:R-:W1:Y:S01]  /*0d80*/  @!P1 LDG.E R14, desc[UR4][R14.64] ;  /* 0x000000040e0e9981 */ /* 0x000e62000c1e1900 */
[----:B------:R-:W-:-:S13]  /*0d90*/  ISETP.GE.AND P2, PT, R23, R8, PT ;  /* 0x000000081700720c */ /* 0x000fda0003f46270 */
[----:B0-----:R-:W0:Y:S01]  /*0da0*/  @!P2 LDC R13, c[0x0][0x390] ;  /* 0x0000e400ff0dab82 */ /* 0x001e220000000800 */
[----:B-1----:R-:W-:Y:S01]  /*0db0*/  @!P1 FADD R16, R14, -R11 ;  /* 0x8000000b0e109221 */ /* 0x002fe20000000000 */
[----:B------:R-:W-:-:S06]  /*0dc0*/  @!P1 IMAD.WIDE R10, R17, 0x4, R2 ;  /* 0x00000004110a9825 */ /* 0x000fcc00078e0202 */
[----:B------:R-:W1:Y:S01]  /*0dd0*/  @!P2 LDC R14, c[0x0][0x38c] ;  /* 0x0000e300ff0eab82 */ /* 0x000e620000000800 */
[----:B---3--:R-:W-:Y:S01]  /*0de0*/  @!P1 FSET.BF.LT.AND R21, |R16|, R21, PT ;  /* 0x000000151015920a */ /* 0x008fe20003801200 */
[----:B------:R-:W-:-:S04]  /*0df0*/  @!P2 IMAD.WIDE R16, R23, 0x4, R4 ;  /* 0x000000041710a825 */ /* 0x000fc800078e0204 */
[----:B------:R2:W-:Y:S04]  /*0e00*/  @!P1 STG.E desc[UR4][R10.64], R21 ;  /* 0x000000150a009986 */ /* 0x0005e8000c101904 */
[----:B------:R3:W0:Y:S01]  /*0e10*/  @!P2 LDG.E R16, desc[UR4][R16.64] ;  /* 0x000000041010a981 */ /* 0x000622000c1e1900 */
[----:B------:R-:W-:-:S05]  /*0e20*/  VIADD R19, R7, 0x180 ;  /* 0x0000018007137836 */ /* 0x000fca0000000000 */
[----:B------:R-:W-:-:S13]  /*0e30*/  ISETP.GE.AND P1, PT, R19, R8, PT ;  /* 0x000000081300720c */ /* 0x000fda0003f26270 */
[----:B--2---:R-:W2:Y:S08]  /*0e40*/  @!P1 LDC R11, c[0x0][0x390] ;  /* 0x0000e400ff0b9b82 */ /* 0x004eb00000000800 */
[----:B---3--:R-:W3:Y:S01]  /*0e50*/  @!P1 LDC R17, c[0x0][0x38c] ;  /* 0x0000e300ff119b82 */ /* 0x008ee20000000800 */
[----:B0-----:R-:W-:Y:S01]  /*0e60*/  @!P2 FADD R7, R16, -R13 ;  /* 0x8000000d1007a221 */ /* 0x001fe20000000000 */
[----:B------:R-:W-:-:S04]  /*0e70*/  @!P2 IMAD.WIDE R12, R23, 0x4, R2 ;  /* 0x00000004170ca825 */ /* 0x000fc800078e0202 */
[----:B-1----:R-:W-:Y:S01]  /*0e80*/  @!P2 FSET.BF.LT.AND R7, |R7|, R14, PT ;  /* 0x0000000e0707a20a */ /* 0x002fe20003801200 */
[----:B------:R-:W-:-:S04]  /*0e90*/  @!P1 IMAD.WIDE R14, R19, 0x4, R4 ;  /* 0x00000004130e9825 */ /* 0x000fc800078e0204 */
[----:B------:R0:W-:Y:S04]  /*0ea0*/  @!P2 STG.E desc[UR4][R12.64], R7 ;  /* 0x000000070c00a986 */ /* 0x0001e8000c101904 */
[----:B------:R-:W2:Y:S01]  /*0eb0*/  @!P1 LDG.E R14, desc[UR4][R14.64] ;  /* 0x000000040e0e9981 */ /* 0x000ea2000c1e1900 */
[----:B------:R-:W-:Y:S01]  /*0ec0*/  IADD3 R6, PT, PT, R6, 0x4, RZ ;  /* 0x0000000406067810 */ /* 0x000fe20007ffe0ff */
[----:B--2---:R-:W-:Y:S01]  /*0ed0*/  @!P1 FADD R16, R14, -R11 ;  /* 0x8000000b0e109221 */ /* 0x004fe20000000000 */
[----:B------:R-:W-:-:S04]  /*0ee0*/  @!P1 IMAD.WIDE R10, R19, 0x4, R2 ;  /* 0x00000004130a9825 */ /* 0x000fc800078e0202 */
[----:B---3--:R-:W-:-:S05]  /*0ef0*/  @!P1 FSET.BF.LT.AND R17, |R16|, R17, PT ;  /* 0x000000111011920a */ /* 0x008fca0003801200 */
[----:B------:R0:W-:Y:S02]  /*0f00*/  @!P1 STG.E desc[UR4][R10.64], R17 ;  /* 0x000000110a009986 */ /* 0x0001e4000c101904 */
.L_x_189:
[----:B------:R-:W-:Y:S05]  /*0f10*/  @!P0 EXIT ;  /* 0x000000000000894d */ /* 0x000fea0003800000 */
[----:B------:R-:W-:Y:S02]  /*0f20*/  ISETP.NE.AND P1, PT, R18, 0x1, PT ;  /* 0x000000011200780c */ /* 0x000fe40003f25270 */
[----:B------:R-:W-:-:S04]  /*0f30*/  LOP3.LUT R0, R0, 0x1, RZ, 0xc0, !PT ;  /* 0x0000000100007812 */ /* 0x000fc800078ec0ff */
[----:B------:R-:W-:-:S07]  /*0f40*/  ISETP.NE.U32.AND P0, PT, R0, 0x1, PT ;  /* 0x000000010000780c */ /* 0x000fce0003f05070 */
[----:B------:R-:W-:Y:S06]  /*0f50*/  @!P1 BRA `(.L_x_190) ;  /* 0x0000000000549947 */ /* 0x000fec0003800000 */
[----:B0-----:R-:W-:-:S05]  /*0f60*/  IMAD R13, R6, 0x80, R9 ;  /* 0x00000080060d7824 */ /* 0x001fca00078e0209 */
[----:B------:R-:W-:-:S13]  /*0f70*/  ISETP.GE.AND P1, PT, R13, R8, PT ;  /* 0x000000080d00720c */ /* 0x000fda0003f26270 */
[C---:B--2---:R-:W-:Y:S01]  /*0f80*/  @!P1 IMAD.WIDE R10, R13.reuse, 0x4, R4 ;  /* 0x000000040d0a9825 */ /* 0x044fe200078e0204 */
[----:B------:R-:W0:Y:S05]  /*0f90*/  @!P1 LDC R7, c[0x0][0x390] ;  /* 0x0000e400ff079b82 */ /* 0x000e2a0000000800 */
[----:B------:R1:W0:Y:S01]  /*0fa0*/  @!P1 LDG.E R10, desc[UR4][R10.64] ;  /* 0x000000040a0a9981 */ /* 0x000222000c1e1900 */
[C---:B------:R-:W-:Y:S02]  /*0fb0*/  VIADD R17, R13.reuse, 0x80 ;  /* 0x000000800d117836 */ /* 0x040fe40000000000 */
[----:B------:R-:W2:Y:S01]  /*0fc0*/  @!P1 LDC R15, c[0x0][0x38c] ;  /* 0x0000e300ff0f9b82 */ /* 0x000ea20000000800 */
[----:B------:R-:W-:-:S02]  /*0fd0*/  @!P1 IMAD.WIDE R12, R13, 0x4, R2 ;  /* 0x000000040d0c9825 */ /* 0x000fc400078e0202 */
[----:B------:R-:W-:-:S13]  /*0fe0*/  ISETP.GE.AND P2, PT, R17, R8, PT ;  /* 0x000000081100720c */ /* 0x000fda0003f46270 */
[----:B-1----:R-:W1:Y:S08]  /*0ff0*/  @!P2 LDC R11, c[0x0][0x390] ;  /* 0x0000e400ff0bab82 */ /* 0x002e700000000800 */
[----:B------:R-:W3:Y:S01]  /*1000*/  @!P2 LDC R19, c[0x0][0x38c] ;  /* 0x0000e300ff13ab82 */ /* 0x000ee20000000800 */
[----:B0-----:R-:W-:-:S05]  /*1010*/  @!P1 FADD R0, R10, -R7 ;  /* 0x800000070a009221 */ /* 0x001fca0000000000 */
[----:B--2---:R-:W-:Y:S01]  /*1020*/  @!P1 FSET.BF.LT.AND R7, |R0|, R15, PT ;  /* 0x0000000f0007920a */ /* 0x004fe20003801200 */
[----:B------:R-:W-:-:S04]  /*1030*/  @!P2 IMAD.WIDE R14, R17, 0x4, R4 ;  /* 0x00000004110ea825 */ /* 0x000fc800078e0204 */
[----:B------:R4:W-:Y:S04]  /*1040*/  @!P1 STG.E desc[UR4][R12.64], R7 ;  /* 0x000000070c009986 */ /* 0x0009e8000c101904 */
[----:B------:R-:W1:Y:S01]  /*1050*/  @!P2 LDG.E R14, desc[UR4][R14.64] ;  /* 0x000000040e0ea981 */ /* 0x000e62000c1e1900 */
[----:B------:R-:W-:Y:S02]  /*1060*/  VIADD R6, R6, 0x2 ;  /* 0x0000000206067836 */ /* 0x000fe40000000000 */
[----:B-1----:R-:W-:Y:S01]  /*1070*/  @!P2 FADD R0, R14, -R11 ;  /* 0x8000000b0e00a221 */ /* 0x002fe20000000000 */
[----:B------:R-:W-:-:S04]  /*1080*/  @!P2 IMAD.WIDE R10, R17, 0x4, R2 ;  /* 0x00000004110aa825 */ /* 0x000fc800078e0202 */
[----:B---3--:R-:W-:-:S05]  /*1090*/  @!P2 FSET.BF.LT.AND R17, |R0|, R19, PT ;  /* 0x000000130011a20a */ /* 0x008fca0003801200 */
[----:B------:R4:W-:Y:S02]  /*10a0*/  @!P2 STG.E desc[UR4][R10.64], R17 ;  /* 0x000000110a00a986 */ /* 0x0009e4000c101904 */
.L_x_190:
[----:B------:R-:W-:Y:S05]  /*10b0*/  @P0 EXIT ;  /* 0x000000000000094d */ /* 0x000fea0003800000 */
[----:B------:R-:W-:-:S05]  /*10c0*/  IMAD R9, R6, 0x80, R9 ;  /* 0x0000008006097824 */ /* 0x000fca00078e0209 */
[----:B------:R-:W-:-:S13]  /*10d0*/  ISETP.GE.AND P0, PT, R9, R8, PT ;  /* 0x000000080900720c */ /* 0x000fda0003f06270 */
[----:B------:R-:W-:Y:S05]  /*10e0*/  @P0 EXIT ;  /* 0x000000000000094d */ /* 0x000fea0003800000 */
[C---:B------:R-:W-:Y:S01]  /*10f0*/  IMAD.WIDE R4, R9.reuse, 0x4, R4 ;  /* 0x0000000409047825 */ /* 0x040fe200078e0204 */
[----:B------:R-:W1:Y:S01]  /*1100*/  LDCU UR6, c[0x0][0x390] ;  /* 0x00007200ff0677ac */ /* 0x000e620008000800 */
[----:B------:R-:W0:Y:S04]  /*1110*/  LDCU UR7, c[0x0][0x38c] ;  /* 0x00007180ff0777ac */ /* 0x000e280008000800 */
[----:B------:R-:W1:Y:S01]  /*1120*/  LDG.E R4, desc[UR4][R4.64] ;  /* 0x0000000404047981 */ /* 0x000e62000c1e1900 */
[----:B------:R-:W-:-:S04]  /*1130*/  IMAD.WIDE R2, R9, 0x4, R2 ;  /* 0x0000000409027825 */ /* 0x000fc800078e0202 */
[----:B-1----:R-:W-:-:S05]  /*1140*/  FADD R0, R4, -UR6 ;  /* 0x8000000604007e21 */ /* 0x002fca0008000000 */
[----:B0-2-4-:R-:W-:-:S05]  /*1150*/  FSET.BF.LT.AND R7, |R0|, UR7, PT ;  /* 0x0000000700077c0a */ /* 0x015fca000b801200 */
[----:B------:R-:W-:Y:S01]  /*1160*/  STG.E desc[UR4][R2.64], R7 ;  /* 0x0000000702007986 */ /* 0x000fe2000c101904 */
[----:B------:R-:W-:Y:S05]  /*1170*/  EXIT ;  /* 0x000000000000794d */ /* 0x000fea0003800000 */
.L_x_184:
[----:B------:R-:W-:-:S13]  /*1180*/  ISETP.GE.AND P0, PT, R0, 0x1, PT ;  /* 0x000000010000780c */ /* 0x000fda0003f06270 */
[----:B------:R-:W-:Y:S05]  /*1190*/  @!P0 EXIT ;  /* 0x000000000000894d */ /* 0x000fea0003800000 */
[C---:B------:R-:W-:Y:S01]  /*11a0*/  ISETP.GE.U32.AND P1, PT, R0.reuse, 0x8, PT ;  /* 0x000000080000780c */ /* 0x040fe20003f26070 */
[----:B------:R-:W-:Y:S01]  /*11b0*/  IMAD.MOV.U32 R8, RZ, RZ, RZ ;  /* 0x000000ffff087224 */ /* 0x000fe200078e00ff */
[----:B------:R-:W-:-:S04]  /*11c0*/  LOP3.LUT R24, R0, 0x7, RZ, 0xc0, !PT ;  /* 0x0000000700187812 */ /* 0x000fc800078ec0ff */
[----:B------:R-:W-:-:S07]  /*11d0*/  ISETP.NE.AND P0, PT, R24, RZ, PT ;  /* 0x000000ff1800720c */ /* 0x000fce0003f05270 */
[----:B------:R-:W-:Y:S06]  /*11e0*/  @!P1 BRA `(.L_x_191) ;  /* 0x0000000000d89947 */ /* 0x000fec0003800000 */
[C---:B------:R-:W-:Y:S01]  /*11f0*/  IMAD.WIDE.U32 R16, R9.reuse, 0x4, R6 ;  /* 0x0000000409107825 */ /* 0x040fe200078e0006 */
[----:B------:R-:W-:Y:S01]  /*1200*/  LOP3.LUT R8, R0, 0x7ffffff8, RZ, 0xc0, !PT ;  /* 0x7ffffff800087812 */ /* 0x000fe200078ec0ff */
[----:B------:R-:W0:Y:S02]  /*1210*/  LDCU UR10, c[0x0][0x390] ;  /* 0x00007200ff0a77ac */ /* 0x000e240008000800 */
[----:B------:R-:W-:Y:S02]  /*1220*/  IMAD.MOV.U32 R19, RZ, RZ, R17 ;  /* 0x000000ffff137224 */ /* 0x000fe400078e0011 */
[----:B------:R-:W-:Y:S01]  /*1230*/  VIADD R17, R9, 0x80 ;  /* 0x0000008009117836 */ /* 0x000fe20000000000 */
[----:B------:R-:W1:Y:S01]  /*1240*/  LDCU UR11, c[0x0][0x38c] ;  /* 0x00007180ff0b77ac */ /* 0x000e620008000800 */
[----:B------:R-:W-:-:S07]  /*1250*/  IMAD.MOV R18, RZ, RZ, -R8 ;  /* 0x000000ffff127224 */ /* 0x000fce00078e0a08 */
.L_x_192:
[----:B------:R-:W-:-:S04]  /*1260*/  IADD3 R20, P1, PT, R16, UR8, RZ ;  /* 0x0000000810147c10 */ /* 0x000fc8000ff3e0ff */
[----:B--2---:R-:W-:-:S05]  /*1270*/  IADD3.X R21, PT, PT, R19, UR9, RZ, P1, !PT ;  /* 0x0000000913157c10 */ /* 0x004fca0008ffe4ff */
[----:B------:R-:W0:Y:S01]  /*1280*/  LDG.E R20, desc[UR4][R20.64] ;  /* 0x0000000414147981 */ /* 0x000e22000c1e1900 */
[----:B------:R-:W-:Y:S01]  /*1290*/  IMAD.WIDE R14, R17, 0x4, R6 ;  /* 0x00000004110e7825 */ /* 0x000fe200078e0206 */
[----:B------:R-:W-:Y:S02]  /*12a0*/  IADD3 R12, P1, PT, R16, UR6, RZ ;  /* 0x00000006100c7c10 */ /* 0x000fe4000ff3e0ff */
[----:B------:R-:W-:Y:S02]  /*12b0*/  IADD3 R10, P2, PT, R14, UR8, RZ ;  /* 0x000000080e0a7c10 */ /* 0x000fe4000ff5e0ff */
[----:B------:R-:W-:Y:S02]  /*12c0*/  IADD3.X R13, PT, PT, R19, UR7, RZ, P1, !PT ;  /* 0x00000007130d7c10 */ /* 0x000fe40008ffe4ff */
[----:B------:R-:W-:Y:S01]  /*12d0*/  IADD3.X R11, PT, PT, R15, UR9, RZ, P2, !PT ;  /* 0x000000090f0b7c10 */ /* 0x000fe200097fe4ff */
[----:B0-----:R-:W-:-:S05]  /*12e0*/  FADD R22, R20, -UR10 ;  /* 0x8000000a14167e21 */ /* 0x001fca0008000000 */
[----:B-1----:R-:W-:-:S05]  /*12f0*/  FSET.BF.LT.AND R23, |R22|, UR11, PT ;  /* 0x0000000b16177c0a */ /* 0x002fca000b801200 */
[----:B------:R0:W-:Y:S04]  /*1300*/  STG.E desc[UR4][R12.64], R23 ;  /* 0x000000170c007986 */ /* 0x0001e8000c101904 */
[----:B------:R-:W2:Y:S01]  /*1310*/  LDG.E R22, desc[UR4][R10.64] ;  /* 0x000000040a167981 */ /* 0x000ea2000c1e1900 */
[----:B------:R-:W-:-:S04]  /*1320*/  IADD3 R14, P1, PT, R14, UR6, RZ ;  /* 0x000000060e0e7c10 */ /* 0x000fc8000ff3e0ff */
[----:B------:R-:W-:Y:S01]  /*1330*/  IADD3.X R15, PT, PT, R15, UR7, RZ, P1, !PT ;  /* 0x000000070f0f7c10 */ /* 0x000fe20008ffe4ff */
[----:B--2---:R-:W-:-:S05]  /*1340*/  FADD R22, R22, -UR10 ;  /* 0x8000000a16167e21 */ /* 0x004fca0008000000 */
[----:B------:R-:W-:-:S05]  /*1350*/  FSET.BF.LT.AND R21, |R22|, UR11, PT ;  /* 0x0000000b16157c0a */ /* 0x000fca000b801200 */
[----:B------:R1:W-:Y:S04]  /*1360*/  STG.E desc[UR4][R14.64], R21 ;  /* 0x000000150e007986 */ /* 0x0003e8000c101904 */
[----:B------:R-:W2:Y:S02]  /*1370*/  LDG.E R20, desc[UR4][R10.64+0x200] ;  /* 0x000200040a147981 */ /* 0x000ea4000c1e1900 */
[----:B--2---:R-:W-:-:S05]  /*1380*/  FADD R20, R20, -UR10 ;  /* 0x8000000a14147e21 */ /* 0x004fca0008000000 */
[----:B------:R-:W-:-:S05]  /*1390*/  FSET.BF.LT.AND R25, |R20|, UR11, PT ;  /* 0x0000000b14197c0a */ /* 0x000fca000b801200 */
[----:B------:R-:W-:Y:S04]  /*13a0*/  STG.E desc[UR4][R14.64+0x200], R25 ;  /* 0x000200190e007986 */ /* 0x000fe8000c101904 */
[----:B0-----:R-:W2:Y:S02]  /*13b0*/  LDG.E R12, desc[UR4][R10.64+0x400] ;  /* 0x000400040a0c7981 */ /* 0x001ea4000c1e1900 */
[----:B--2---:R-:W-:-:S05]  /*13c0*/  FADD R12, R12, -UR10 ;  /* 0x8000000a0c0c7e21 */ /* 0x004fca0008000000 */
[----:B------:R-:W-:-:S05]  /*13d0*/  FSET.BF.LT.AND R13, |R12|, UR11, PT ;  /* 0x0000000b0c0d7c0a */ /* 0x000fca000b801200 */
[----:B------:R0:W-:Y:S04]  /*13e0*/  STG.E desc[UR4][R14.64+0x400], R13 ;  /* 0x0004000d0e007986 */ /* 0x0001e8000c101904 */
[----:B------:R-:W2:Y:S02]  /*13f0*/  LDG.E R12, desc[UR4][R10.64+0x600] ;  /* 0x000600040a0c7981 */ /* 0x000ea4000c1e1900 */
[----:B--2---:R-:W-:-:S05]  /*1400*/  FADD R12, R12, -UR10 ;  /* 0x8000000a0c0c7e21 */ /* 0x004fca0008000000 */
[----:B-1----:R-:W-:-:S05]  /*1410*/  FSET.BF.LT.AND R21, |R12|, UR11, PT ;  /* 0x0000000b0c157c0a */ /* 0x002fca000b801200 */
[----:B------:R1:W-:Y:S04]  /*1420*/  STG.E desc[UR4][R14.64+0x600], R21 ;  /* 0x000600150e007986 */ /* 0x0003e8000c101904 */
[----:B------:R-:W2:Y:S02]  /*1430*/  LDG.E R12, desc[UR4][R10.64+0x800] ;  /* 0x000800040a0c7981 */ /* 0x000ea4000c1e1900 */
[----:B--2---:R-:W-:-:S05]  /*1440*/  FADD R12, R12, -UR10 ;  /* 0x8000000a0c0c7e21 */ /* 0x004fca0008000000 */
[----:B------:R-:W-:-:S05]  /*1450*/  FSET.BF.LT.AND R23, |R12|, UR11, PT ;  /* 0x0000000b0c177c0a */ /* 0x000fca000b801200 */
[----:B------:R2:W-:Y:S04]  /*1460*/  STG.E desc[UR4][R14.64+0x800], R23 ;  /* 0x000800170e007986 */ /* 0x0005e8000c101904 */
[----:B------:R-:W3:Y:S02]  /*1470*/  LDG.E R12, desc[UR4][R10.64+0xa00] ;  /* 0x000a00040a0c7981 */ /* 0x000ee4000c1e1900 */
[----:B---3--:R-:W-:-:S05]  /*1480*/  FADD R12, R12, -UR10 ;  /* 0x8000000a0c0c7e21 */ /* 0x008fca0008000000 */
[----:B0-----:R-:W-:-:S05]  /*1490*/  FSET.BF.LT.AND R13, |R12|, UR11, PT ;  /* 0x0000000b0c0d7c0a */ /* 0x001fca000b801200 */
[----:B------:R2:W-:Y:S04]  /*14a0*/  STG.E desc[UR4][R14.64+0xa00], R13 ;  /* 0x000a000d0e007986 */ /* 0x0005e8000c101904 */
[----:B------:R-:W3:Y:S01]  /*14b0*/  LDG.E R12, desc[UR4][R10.64+0xc00] ;  /* 0x000c00040a0c7981 */ /* 0x000ee2000c1e1900 */
[----:B------:R-:W-:Y:S01]  /*14c0*/  IADD3 R18, PT, PT, R18, 0x8, RZ ;  /* 0x0000000812127810 */ /* 0x000fe20007ffe0ff */
[----:B------:R-:W-:Y:S01]  /*14d0*/  VIADD R17, R17, 0x400 ;  /* 0x0000040011117836 */ /* 0x000fe20000000000 */
[----:B------:R-:W-:Y:S02]  /*14e0*/  IADD3 R16, P2, PT, R16, 0x1000, RZ ;  /* 0x0000100010107810 */ /* 0x000fe40007f5e0ff */
[----:B------:R-:W-:-:S03]  /*14f0*/  ISETP.NE.AND P1, PT, R18, RZ, PT ;  /* 0x000000ff1200720c */ /* 0x000fc60003f25270 */
[----:B------:R-:W-:Y:S02]  /*1500*/  IMAD.X R19, RZ, RZ, R19, P2 ;  /* 0x000000ffff137224 */ /* 0x000fe400010e0613 */
[----:B---3--:R-:W-:-:S05]  /*1510*/  FADD R12, R12, -UR10 ;  /* 0x8000000a0c0c7e21 */ /* 0x008fca0008000000 */
[----:B-1----:R-:W-:-:S05]  /*1520*/  FSET.BF.LT.AND R21, |R12|, UR11, PT ;  /* 0x0000000b0c157c0a */ /* 0x002fca000b801200 */
[----:B------:R2:W-:Y:S01]  /*1530*/  STG.E desc[UR4][R14.64+0xc00], R21 ;  /* 0x000c00150e007986 */ /* 0x0005e2000c101904 */
[----:B------:R-:W-:Y:S05]  /*1540*/  @P1 BRA `(.L_x_192) ;  /* 0xfffffffc00441947 */ /* 0x000fea000383ffff */
.L_x_191:
[----:B------:R-:W-:Y:S05]  /*1550*/  @!P0 EXIT ;  /* 0x000000000000894d */ /* 0x000fea0003800000 */
[----:B------:R-:W-:Y:S02]  /*1560*/  ISETP.GE.U32.AND P0, PT, R24, 0x4, PT ;  /* 0x000000041800780c */ /* 0x000fe40003f06070 */
[----:B--2---:R-:W-:-:S04]  /*1570*/  LOP3.LUT R14, R0, 0x3, RZ, 0xc0, !PT ;  /* 0x00000003000e7812 */ /* 0x004fc800078ec0ff */
[----:B------:R-:W-:-:S07]  /*1580*/  ISETP.NE.AND P1, PT, R14, RZ, PT ;  /* 0x000000ff0e00720c */ /* 0x000fce0003f25270 */
[----:B------:R-:W-:Y:S06]  /*1590*/  @!P0 BRA `(.L_x_193) ;  /* 0x0000000000588947 */ /* 0x000fec0003800000 */
[----:B------:R-:W-:Y:S01]  /*15a0*/  IMAD R11, R8, 0x80, R9 ;  /* 0x00000080080b7824 */ /* 0x000fe200078e0209 */
[----:B------:R-:W0:Y:S03]  /*15b0*/  LDCU UR6, c[0x0][0x390] ;  /* 0x00007200ff0677ac */ /* 0x000e260008000800 */
[C---:B------:R-:W-:Y:S01]  /*15c0*/  IMAD.WIDE R6, R11.reuse, 0x4, R4 ;  /* 0x000000040b067825 */ /* 0x040fe200078e0204 */
[----:B------:R-:W1:Y:S04]  /*15d0*/  LDCU UR7, c[0x0][0x38c] ;  /* 0x00007180ff0777ac */ /* 0x000e680008000800 */
[----:B------:R-:W0:Y:S02]  /*15e0*/  LDG.E R10, desc[UR4][R6.64] ;  /* 0x00000004060a7981 */ /* 0x000e24000c1e1900 */
[----:B0-----:R-:W-:Y:S01]  /*15f0*/  FADD R12, R10, -UR6 ;  /* 0x800000060a0c7e21 */ /* 0x001fe20008000000 */
[----:B------:R-:W-:-:S04]  /*1600*/  IMAD.WIDE R10, R11, 0x4, R2 ;  /* 0x000000040b0a7825 */ /* 0x000fc800078e0202 */
[----:B-1----:R-:W-:-:S05]  /*1610*/  FSET.BF.LT.AND R13, |R12|, UR7, PT ;  /* 0x000000070c0d7c0a */ /* 0x002fca000b801200 */
[----:B------:R0:W-:Y:S04]  /*1620*/  STG.E desc[UR4][R10.64], R13 ;  /* 0x0000000d0a007986 */ /* 0x0001e8000c101904 */
[----:B------:R-:W2:Y:S02]  /*1630*/  LDG.E R12, desc[UR4][R6.64+0x200] ;  /* 0x00020004060c7981 */ /* 0x000ea4000c1e1900 */
[----:B--2---:R-:W-:-:S05]  /*1640*/  FADD R12, R12, -UR6 ;  /* 0x800000060c0c7e21 */ /* 0x004fca0008000000 */
[----:B------:R-:W-:-:S05]  /*1650*/  FSET.BF.LT.AND R15, |R12|, UR7, PT ;  /* 0x000000070c0f7c0a */ /* 0x000fca000b801200 */
[----:B------:R1:W-:Y:S04]  /*1660*/  STG.E desc[UR4][R10.64+0x200], R15 ;  /* 0x0002000f0a007986 */ /* 0x0003e8000c101904 */
[----:B------:R-:W2:Y:S02]  /*1670*/  LDG.E R12, desc[UR4][R6.64+0x400] ;  /* 0x00040004060c7981 */ /* 0x000ea4000c1e1900 */
[----:B--2---:R-:W-:-:S05]  /*1680*/  FADD R12, R12, -UR6 ;  /* 0x800000060c0c7e21 */ /* 0x004fca0008000000 */
[----:B------:R-:W-:-:S05]  /*1690*/  FSET.BF.LT.AND R17, |R12|, UR7, PT ;  /* 0x000000070c117c0a */ /* 0x000fca000b801200 */
[----:B------:R1:W-:Y:S04]  /*16a0*/  STG.E desc[UR4][R10.64+0x400], R17 ;  /* 0x000400110a007986 */ /* 0x0003e8000c101904 */
[----:B------:R-:W2:Y:S01]  /*16b0*/  LDG.E R12, desc[UR4][R6.64+0x600] ;  /* 0x00060004060c7981 */ /* 0x000ea2000c1e1900 */
[----:B------:R-:W-:Y:S02]  /*16c0*/  VIADD R8, R8, 0x4 ;  /* 0x0000000408087836 */ /* 0x000fe40000000000 */
[----:B--2---:R-:W-:-:S05]  /*16d0*/  FADD R12, R12, -UR6 ;  /* 0x800000060c0c7e21 */ /* 0x004fca0008000000 */
[----:B0-----:R-:W-:-:S05]  /*16e0*/  FSET.BF.LT.AND R13, |R12|, UR7, PT ;  /* 0x000000070c0d7c0a */ /* 0x001fca000b801200 */
[----:B------:R1:W-:Y:S02]  /*16f0*/  STG.E desc[UR4][R10.64+0x600], R13 ;  /* 0x0006000d0a007986 */ /* 0x0003e4000c101904 */
.L_x_193:
[----:B------:R-:W-:Y:S05]  /*1700*/  @!P1 EXIT ;  /* 0x000000000000994d */ /* 0x000fea0003800000 */
[----:B------:R-:W-:Y:S02]  /*1710*/  ISETP.NE.AND P0, PT, R14, 0x1, PT ;  /* 0x000000010e00780c */ /* 0x000fe40003f05270 */
[----:B------:R-:W-:-:S04]  /*1720*/  LOP3.LUT R0, R0, 0x1, RZ, 0xc0, !PT ;  /* 0x0000000100007812 */ /* 0x000fc800078ec0ff */
[----:B------:R-:W-:-:S07]  /*1730*/  ISETP.NE.U32.AND P1, PT, R0, 0x1, PT ;  /* 0x000000010000780c */ /* 0x000fce0003f25070 */
[----:B------:R-:W-:Y:S06]  /*1740*/  @!P0 BRA `(.L_x_194) ;  /* 0x0000000000388947 */ /* 0x000fec0003800000 */
[----:B-1----:R-:W-:Y:S01]  /*1750*/  IMAD R11, R8, 0x80, R9 ;  /* 0x00000080080b7824 */ /* 0x002fe200078e0209 */
[----:B------:R-:W0:Y:S03]  /*1760*/  LDCU UR6, c[0x0][0x390] ;  /* 0x00007200ff0677ac */ /* 0x000e260008000800 */
[C---:B------:R-:W-:Y:S01]  /*1770*/  IMAD.WIDE R6, R11.reuse, 0x4, R4 ;  /* 0x000000040b067825 */ /* 0x040fe200078e0204 */
[----:B------:R-:W1:Y:S04]  /*1780*/  LDCU UR7, c[0x0][0x38c] ;  /* 0x00007180ff0777ac */ /* 0x000e680008000800 */
[----:B------:R-:W0:Y:S01]  /*1790*/  LDG.E R0, desc[UR4][R6.64] ;  /* 0x0000000406007981 */ /* 0x000e22000c1e1900 */
[----:B------:R-:W-:-:S04]  /*17a0*/  IMAD.WIDE R10, R11, 0x4, R2 ;  /* 0x000000040b0a7825 */ /* 0x000fc800078e0202 */
[----:B0-----:R-:W-:-:S05]  /*17b0*/  FADD R0, R0, -UR6 ;  /* 0x8000000600007e21 */ /* 0x001fca0008000000 */
[----:B-1----:R-:W-:-:S05]  /*17c0*/  FSET.BF.LT.AND R13, |R0|, UR7, PT ;  /* 0x00000007000d7c0a */ /* 0x002fca000b801200 */
[----:B------:R0:W-:Y:S04]  /*17d0*/  STG.E desc[UR4][R10.64], R13 ;  /* 0x0000000d0a007986 */ /* 0x0001e8000c101904 */
[----:B------:R-:W2:Y:S01]  /*17e0*/  LDG.E R0, desc[UR4][R6.64+0x200] ;  /* 0x0002000406007981 */ /* 0x000ea2000c1e1900 */
[----:B------:R-:W-:Y:S02]  /*17f0*/  VIADD R8, R8, 0x2 ;  /* 0x0000000208087836 */ /* 0x000fe40000000000 */
[----:B--2---:R-:W-:-:S05]  /*1800*/  FADD R0, R0, -UR6 ;  /* 0x8000000600007e21 */ /* 0x004fca0008000000 */
[----:B------:R-:W-:-:S05]  /*1810*/  FSET.BF.LT.AND R15, |R0|, UR7, PT ;  /* 0x00000007000f7c0a */ /* 0x000fca000b801200 */
[----:B------:R0:W-:Y:S02]  /*1820*/  STG.E desc[UR4][R10.64+0x200], R15 ;  /* 0x0002000f0a007986 */ /* 0x0001e4000c101904 */
.L_x_194:
[----:B------:R-:W-:Y:S05]  /*1830*/  @P1 EXIT ;  /* 0x000000000000194d */ /* 0x000fea0003800000 */
[----:B------:R-:W-:Y:S01]  /*1840*/  IMAD R9, R8, 0x80, R9 ;  /* 0x0000008008097824 */ /* 0x000fe200078e0209 */
[----:B------:R-:W2:Y:S03]  /*1850*/  LDCU UR6, c[0x0][0x390] ;  /* 0x00007200ff0677ac */ /* 0x000ea60008000800 */
[C---:B------:R-:W-:Y:S01]  /*1860*/  IMAD.WIDE R4, R9.reuse, 0x4, R4 ;  /* 0x0000000409047825 */ /* 0x040fe200078e0204 */
[----:B------:R-:W3:Y:S05]  /*1870*/  LDCU UR7, c[0x0][0x38c] ;  /* 0x00007180ff0777ac */ /* 0x000eea0008000800 */
[----:B------:R-:W2:Y:S01]  /*1880*/  LDG.E R4, desc[UR4][R4.64] ;  /* 0x0000000404047981 */ /* 0x000ea2000c1e1900 */
[----:B------:R-:W-:-:S04]  /*1890*/  IMAD.WIDE R2, R9, 0x4, R2 ;  /* 0x0000000409027825 */ /* 0x000fc800078e0202 */
[----:B--2---:R-:W-:-:S05]  /*18a0*/  FADD R0, R4, -UR6 ;  /* 0x8000000604007e21 */ /* 0x004fca0008000000 */
[----:B---3--:R-:W-:-:S05]  /*18b0*/  FSET.BF.LT.AND R7, |R0|, UR7, PT ;  /* 0x0000000700077c0a */ /* 0x008fca000b801200 */
[----:B------:R-:W-:Y:S01]  /*18c0*/  STG.E desc[UR4][R2.64], R7 ;  /* 0x0000000702007986 */ /* 0x000fe2000c101904 */
[----:B------:R-:W-:Y:S05]  /*18d0*/  EXIT ;  /* 0x000000000000794d */ /* 0x000fea0003800000 */
.L_x_195:
        /* <DEDUP_REMOVED lines=10> */
.L_x_220:


//--------------------- .text._ZN3cub18CUB_300001_SM_10006detail9transform16transform_kernelINS2_10policy_hubILb1EN4cuda3std3__45tupleIJN6thrust24THRUST_300001_SM_1000_NS6detail15normal_iteratorINSA_10device_ptrIfEEEEEEEE10policy1000Ei8finddiffSF_JPfEEEvT0_iT1_T2_DpNS2_10kernel_argIT3_EE --------------------------
	.section	.text._ZN3cub18CUB_300001_SM_10006detail9transform16transform_kernelINS2_10policy_hubILb1EN4cuda3std3__45tupleIJN6thrust24THRUST_300001_SM_1000_NS6detail15normal_iteratorINSA_10device_ptrIfEEEEEEEE10policy1000Ei8finddiffSF_JPfEEEvT0_iT1_T2_DpNS2_10kernel_argIT3_EE,"ax",@progbits
	.align	128
        .global         _ZN3cub18CUB_300001_SM_10006detail9transform16transform_kernelINS2_10policy_hubILb1EN4cuda3std3__45tupleIJN6thrust24THRUST_300001_SM_1000_NS6detail15normal_iteratorINSA_10device_ptrIfEEEEEEEE10policy1000Ei8finddiffSF_JPfEEEvT0_iT1_T2_DpNS2_10kernel_argIT3_EE
        .type           _ZN3cub18CUB_300001_SM_10006detail9transform16transform_kernelINS2_10policy_hubILb1EN4cuda3std3__45tupleIJN6thrust24THRUST_300001_SM_1000_NS6detail15normal_iteratorINSA_10device_ptrIfEEEEEEEE10policy1000Ei8finddiffSF_JPfEEEvT0_iT1_T2_DpNS2_10kernel_argIT3_EE,@function
        .size           _ZN3cub18CUB_300001_SM_10006detail9transform16transform_kernelINS2_10policy_hubILb1EN4cuda3std3__45tupleIJN6thrust24THRUST_300001_SM_1000_NS6detail15normal_iteratorINSA_10device_ptrIfEEEEEEEE10policy1000Ei8finddiffSF_JPfEEEvT0_iT1_T2_DpNS2_10kernel_argIT3_EE,(.L_x_221 - _ZN3cub18CUB_300001_SM_10006detail9transform16transform_kernelINS2_10policy_hubILb1EN4cuda3std3__45tupleIJN6thrust24THRUST_300001_SM_1000_NS6detail15normal_iteratorINSA_10device_ptrIfEEEEEEEE10policy1000Ei8finddiffSF_JPfEEEvT0_iT1_T2_DpNS2_10kernel_argIT3_EE)
        .other          _ZN3cub18CUB_300001_SM_10006detail9transform16transform_kernelINS2_10policy_hubILb1EN4cuda3std3__45tupleIJN6thrust24THRUST_300001_SM_1000_NS6detail15normal_iteratorINSA_10device_ptrIfEEEEEEEE10policy1000Ei8finddiffSF_JPfEEEvT0_iT1_T2_DpNS2_10kernel_argIT3_EE,@"STO_CUDA_ENTRY STV_DEFAULT"
_ZN3cub18CUB_300001_SM_10006detail9transform16transform_kernelINS2_10policy_hubILb1EN4cuda3std3__45tupleIJN6thrust24THRUST_300001_SM_1000_NS6detail15normal_iteratorINSA_10device_ptrIfEEEEEEEE10policy1000Ei8finddiffSF_JPfEEEvT0_iT1_T2_DpNS2_10kernel_argIT3_EE:
.text._ZN3cub18CUB_300001_SM_10006detail9transform16transform_kernelINS2_10policy_hubILb1EN4cuda3std3__45tupleIJN6thrust24THRUST_300001_SM_1000_NS6detail15normal_iteratorINSA_10device_ptrIfEEEEEEEE10policy1000Ei8finddiffSF_JPfEEEvT0_iT1_T2_DpNS2_10kernel_argIT3_EE:
[----:B------:R-:W-:Y:S08]  /*0000*/  LDC R1, c[0x0][0x37c] ;  /* 0x0000df00ff017b82 */ /* 0x000ff00000000800 */
[----:B------:R-:W0:Y:S01]  /*0010*/  LDC.64 R10, c[0x0][0x380] ;  /* 0x0000e000ff0a7b82 */ /* 0x000e220000000a00 */
[----:B------:R-:W1:Y:S01]  /*0020*/  S2R R9, SR_TID.X ;  /* 0x0000000000097919 */ /* 0x000e620000002100 */
[----:B------:R-:W-:Y:S06]  /*0030*/  BSSY.RECONVERGENT B0, `(.L_x_196) ;  /* 0x0000013000007945 */ /* 0x000fec0003800200 */
[----:B------:R-:W2:Y:S01]  /*0040*/  S2UR UR4, SR_CTAID.X ;  /* 0x00000000000479c3 */ /* 0x000ea20000002500 */
[----:B0-----:R-:W-:-:S04]  /*0050*/  IMAD.SHL.U32 R5, R11, 0x80, RZ ;  /* 0x000000800b057824 */ /* 0x001fc800078e00ff */
[----:B--2---:R-:W-:Y:S02]  /*0060*/  IMAD R7, R5, UR4, RZ ;  /* 0x0000000405077c24 */ /* 0x004fe4000f8e02ff */
[----:B-1----:R-:W-:Y:S02]  /*0070*/  IMAD.SHL.U32 R13, R9, 0x80, RZ ;  /* 0x00000080090d7824 */ /* 0x002fe400078e00ff */
[----:B------:R-:W-:-:S05]  /*0080*/  IMAD.IADD R10, R10, 0x1, -R7 ;  /* 0x000000010a0a7824 */ /* 0x000fca00078e0a07 */
[----:B------:R-:W-:-:S05]  /*0090*/  VIMNMX R0, PT, PT, R5, R10, PT ;  /* 0x0000000a05007248 */ /* 0x000fca0003fe0100 */
[----:B------:R-:W-:-:S05]  /*00a0*/  IMAD.SHL.U32 R4, R0, 0x4, RZ ;  /* 0x0000000400047824 */ /* 0x000fca00078e00ff */
[----:B------:R-:W-:-:S13]  /*00b0*/  ISETP.GE.AND P0, PT, R13, R4, PT ;  /* 0x000000040d00720c */ /* 0x000fda0003f06270 */
[----:B------:R-:W-:Y:S05]  /*00c0*/  @P0 BRA `(.L_x_197) ;  /* 0x0000000000240947 */ /* 0x000fea0003800000 */
[----:B------:R-:W0:Y:S02]  /*00d0*/  LDC.64 R2, c[0x0][0x398] ;  /* 0x0000e600ff027b82 */ /* 0x000e240000000a00 */
[----:B0-----:R-:W-:-:S04]  /*00e0*/  IMAD.WIDE.U32 R2, R9, 0x80, R2 ;  /* 0x0000008009027825 */ /* 0x001fc800078e0002 */
[----:B------:R-:W-:-:S07]  /*00f0*/  IMAD.WIDE R2, R7, 0x4, R2 ;  /* 0x0000000407027825 */ /* 0x000fce00078e0202 */
.L_x_198:
[----:B------:R-:W-:Y:S01]  /*0100*/  VIADD R13, R13, 0x4000 ;  /* 0x000040000d0d7836 */ /* 0x000fe20000000000 */
[----:B------:R0:W-:Y:S04]  /*0110*/  CCTL.E.PF2 [R2] ;  /* 0x000000000200798f */ /* 0x0001e80000800100 */
[----:B------:R-:W-:Y:S02]  /*0120*/  ISETP.GE.AND P0, PT, R13, R4, PT ;  /* 0x000000040d00720c */ /* 0x000fe40003f06270 */
[----:B0-----:R-:W-:-:S04]  /*0130*/  IADD3 R2, P1, PT, R2, 0x4000, RZ ;  /* 0x0000400002027810 */ /* 0x001fc80007f3e0ff */
[----:B------:R-:W-:-:S07]  /*0140*/  IADD3.X R3, PT, PT, RZ, R3, RZ, P1, !PT ;  /* 0x00000003ff037210 */ /* 0x000fce0000ffe4ff */
[----:B------:R-:W-:Y:S05]  /*0150*/  @!P0 BRA `(.L_x_198) ;  /* 0xfffffffc00e88947 */ /* 0x000fea000383ffff */
.L_x_197:
[----:B------:R-:W-:Y:S05]  /*0160*/  BSYNC.RECONVERGENT B0 ;  /* 0x0000000000007941 */ /* 0x000fea0003800200 */
.L_x_196:
[----:B------:R-:W0:Y:S01]  /*0170*/  LDCU.128 UR8, c[0x0][0x390] ;  /* 0x00007200ff0877ac */ /* 0x000e220008000c00 */
[----:B------:R-:W-:Y:S01]  /*0180*/  ISETP.GT.AND P0, PT, R5, R10, PT ;  /* 0x0000000a0500720c */ /* 0x000fe20003f04270 */
[----:B------:R-:W-:Y:S01]  /*0190*/  IMAD.WIDE R6, R7, 0x4, RZ ;  /* 0x0000000407067825 */ /* 0x000fe200078e02ff */
[----:B------:R-:W1:Y:S02]  /*01a0*/  LDCU.64 UR4, c[0x0][0x358] ;  /* 0x00006b00ff0477ac */ /* 0x000e640008000a00 */
[C---:B0-----:R-:W-:Y:S02]  /*01b0*/  IADD3 R4, P1, PT, R6.reuse, UR10, RZ ;  /* 0x0000000a06047c10 */ /* 0x041fe4000ff3e0ff */
[----:B------:R-:W-:Y:S02]  /*01c0*/  IADD3 R2, P2, PT, R6, UR8, RZ ;  /* 0x0000000806027c10 */ /* 0x000fe4000ff5e0ff */
[C---:B------:R-:W-:Y:S02]  /*01d0*/  IADD3.X R5, PT, PT, R7.reuse, UR11, RZ, P1, !PT ;  /* 0x0000000b07057c10 */ /* 0x040fe40008ffe4ff */
[----:B------:R-:W-:-:S03]  /*01e0*/  IADD3.X R3, PT, PT, R7, UR9, RZ, P2, !PT ;  /* 0x0000000907037c10 */ /* 0x000fc600097fe4ff */
[----:B-1----:R-:W-:Y:S06]  /*01f0*/  @P0 BRA `(.L_x_199) ;  /* 0x0000000400d00947 */ /* 0x002fec0003800000 */
[----:B------:R-:W-:-:S13]  /*0200*/  ISETP.GE.AND P0, PT, R11, 0x1, PT ;  /* 0x000000010b00780c */ /* 0x000fda0003f06270 */
[----:B------:R-:W-:Y:S05]  /*0210*/  @!P0 EXIT ;  /* 0x000000000000894d */ /* 0x000fea0003800000 */
[C---:B------:R-:W-:Y:S01]  /*0220*/  ISETP.GE.U32.AND P1, PT, R11.reuse, 0x8, PT ;  /* 0x000000080b00780c */ /* 0x040fe20003f26070 */
[----:B------:R-:W-:Y:S01]  /*0230*/  IMAD.MOV.U32 R0, RZ, RZ, RZ ;  /* 0x000000ffff007224 */ /* 0x000fe200078e00ff */
[----:B------:R-:W-:-:S04]  /*0240*/  LOP3.LUT R22, R11, 0x7, RZ, 0xc0, !PT ;  /* 0x000000070b167812 */ /* 0x000fc800078ec0ff */
[----:B------:R-:W-:-:S07]  /*0250*/  ISETP.NE.AND P0, PT, R22, RZ, PT ;  /* 0x000000ff1600720c */ /* 0x000fce0003f05270 */
[----:B------:R-:W-:Y:S06]  /*0260*/  @!P1 BRA `(.L_x_200) ;  /* 0x0000000000d89947 */ /* 0x000fec0003800000 */
[----:B------:R-:W-:Y:S01]  /*0270*/  LOP3.LUT R0, R11, 0x7ffffff8, RZ, 0xc0, !PT ;  /* 0x7ffffff80b007812 */ /* 0x000fe200078ec0ff */
[C---:B------:R-:W-:Y:S01]  /*0280*/  IMAD.WIDE.U32 R18, R9.reuse, 0x4, R6 ;  /* 0x0000000409127825 */ /* 0x040fe200078e0006 */
[----:B------:R-:W0:Y:S03]  /*0290*/  LDCU.64 UR6, c[0x0][0x388] ;  /* 0x00007100ff0677ac */ /* 0x000e260008000a00 */
[----:B------:R-:W-:Y:S01]  /*02a0*/  IMAD.MOV.U32 R8, RZ, RZ, R18 ;  /* 0x000000ffff087224 */ /* 0x000fe200078e0012 */
[----:B------:R-:W1:Y:S01]  /*02b0*/  LDCU.128 UR8, c[0x0][0x390] ;  /* 0x00007200ff0877ac */ /* 0x000e620008000c00 */
[----:B------:R-:W-:Y:S02]  /*02c0*/  VIADD R17, R9, 0x80 ;  /* 0x0000008009117836 */ /* 0x000fe40000000000 */
[----:B------:R-:W-:-:S07]  /*02d0*/  IMAD.MOV R16, RZ, RZ, -R0 ;  /* 0x000000ffff107224 */ /* 0x000fce00078e0a00 */
.L_x_201:
[----:B-1----:R-:W-:-:S04]  /*02e0*/  IADD3 R20, P1, PT, R8, UR10, RZ ;  /* 0x0000000a08147c10 */ /* 0x002fc8000ff3e0ff */
        /* <DEDUP_REMOVED lines=8> */
[----:B------:R-:W-:-:S05]  /*0370*/  FSET.BF.LT.AND R23, |R18|, UR6, PT ;  /* 0x0000000612177c0a */ /* 0x000fca000b801200 */
        /* <DEDUP_REMOVED lines=37> */
.L_x_200:
[----:B------:R-:W-:Y:S05]  /*05d0*/  @!P0 EXIT ;  /* 0x000000000000894d */ /* 0x000fea0003800000 */
[----:B--2---:R-:W0:Y:S01]  /*05e0*/  LDC R12, c[0x0][0x384] ;  /* 0x0000e100ff0c7b82 */ /* 0x004e220000000800 */
[----:B------:R-:W-:Y:S02]  /*05f0*/  ISETP.GE.U32.AND P0, PT, R22, 0x4, PT ;  /* 0x000000041600780c */ /* 0x000fe40003f06070 */
[----:B0-----:R-:W-:-:S04]  /*0600*/  LOP3.LUT R14, R12, 0x3, RZ, 0xc0, !PT ;  /* 0x000000030c0e7812 */ /* 0x001fc800078ec0ff */
[----:B------:R-:W-:-:S07]  /*0610*/  ISETP.NE.AND P1, PT, R14, RZ, PT ;  /* 0x000000ff0e00720c */ /* 0x000fce0003f25270 */
[----:B------:R-:W-:Y:S06]  /*0620*/  @!P0 BRA `(.L_x_202) ;  /* 0x0000000000548947 */ /* 0x000fec0003800000 */
[----:B------:R-:W-:Y:S01]  /*0630*/  IMAD R11, R0, 0x80, R9 ;  /* 0x00000080000b7824 */ /* 0x000fe200078e0209 */
[----:B------:R-:W0:Y:S03]  /*0640*/  LDCU.64 UR6, c[0x0][0x388] ;  /* 0x00007100ff0677ac */ /* 0x000e260008000a00 */
[----:B------:R-:W-:-:S05]  /*0650*/  IMAD.WIDE R6, R11, 0x4, R4 ;  /* 0x000000040b067825 */ /* 0x000fca00078e0204 */
[----:B------:R-:W0:Y:S01]  /*0660*/  LDG.E R8, desc[UR4][R6.64] ;  /* 0x0000000406087981 */ /* 0x000e22000c1e1900 */
[----:B------:R-:W-:-:S04]  /*0670*/  IMAD.WIDE R10, R11, 0x4, R2 ;  /* 0x000000040b0a7825 */ /* 0x000fc800078e0202 */
[----:B0-----:R-:W-:-:S05]  /*0680*/  FADD R8, R8, -UR7 ;  /* 0x8000000708087e21 */ /* 0x001fca0008000000 */
[----:B------:R-:W-:-:S05]  /*0690*/  FSET.BF.LT.AND R13, |R8|, UR6, PT ;  /* 0x00000006080d7c0a */ /* 0x000fca000b801200 */
        /* <DEDUP_REMOVED lines=14> */
.L_x_202:
[----:B------:R-:W-:Y:S05]  /*0780*/  @!P1 EXIT ;  /* 0x000000000000994d */ /* 0x000fea0003800000 */
[----:B------:R-:W-:Y:S02]  /*0790*/  ISETP.NE.AND P0, PT, R14, 0x1, PT ;  /* 0x000000010e00780c */ /* 0x000fe40003f05270 */
[----:B------:R-:W-:-:S04]  /*07a0*/  LOP3.LUT R6, R12, 0x1, RZ, 0xc0, !PT ;  /* 0x000000010c067812 */ /* 0x000fc800078ec0ff */
[----:B------:R-:W-:-:S07]  /*07b0*/  ISETP.NE.U32.AND P1, PT, R6, 0x1, PT ;  /* 0x000000010600780c */ /* 0x000fce0003f25070 */
[----:B------:R-:W-:Y:S06]  /*07c0*/  @!P0 BRA `(.L_x_203) ;  /* 0x0000000000348947 */ /* 0x000fec0003800000 */
[----:B-1----:R-:W-:Y:S01]  /*07d0*/  LEA R11, R0, R9, 0x7 ;  /* 0x00000009000b7211 */ /* 0x002fe200078e38ff */
[----:B------:R-:W0:Y:S04]  /*07e0*/  LDCU.64 UR6, c[0x0][0x388] ;  /* 0x00007100ff0677ac */ /* 0x000e280008000a00 */
[----:B------:R-:W-:-:S05]  /*07f0*/  IMAD.WIDE R6, R11, 0x4, R4 ;  /* 0x000000040b067825 */ /* 0x000fca00078e0204 */
[----:B------:R-:W0:Y:S01]  /*0800*/  LDG.E R8, desc[UR4][R6.64] ;  /* 0x0000000406087981 */ /* 0x000e22000c1e1900 */
[----:B------:R-:W-:-:S04]  /*0810*/  IMAD.WIDE R10, R11, 0x4, R2 ;  /* 0x000000040b0a7825 */ /* 0x000fc800078e0202 */
[----:B0-----:R-:W-:-:S05]  /*0820*/  FADD R8, R8, -UR7 ;  /* 0x8000000708087e21 */ /* 0x001fca0008000000 */
[----:B------:R-:W-:-:S05]  /*0830*/  FSET.BF.LT.AND R13, |R8|, UR6, PT ;  /* 0x00000006080d7c0a */ /* 0x000fca000b801200 */
[----:B------:R0:W-:Y:S04]  /*0840*/  STG.E desc[UR4][R10.64], R13 ;  /* 0x0000000d0a007986 */ /* 0x0001e8000c101904 */
[----:B------:R-:W2:Y:S01]  /*0850*/  LDG.E R8, desc[UR4][R6.64+0x200] ;  /* 0x0002000406087981 */ /* 0x000ea2000c1e1900 */
[----:B------:R-:W-:Y:S02]  /*0860*/  VIADD R0, R0, 0x2 ;  /* 0x0000000200007836 */ /* 0x000fe40000000000 */
[----:B--2---:R-:W-:-:S05]  /*0870*/  FADD R8, R8, -UR7 ;  /* 0x8000000708087e21 */ /* 0x004fca0008000000 */
[----:B------:R-:W-:-:S05]  /*0880*/  FSET.BF.LT.AND R15, |R8|, UR6, PT ;  /* 0x00000006080f7c0a */ /* 0x000fca000b801200 */
[----:B------:R0:W-:Y:S02]  /*0890*/  STG.E desc[UR4][R10.64+0x200], R15 ;  /* 0x0002000f0a007986 */ /* 0x0001e4000c101904 */
.L_x_203:
[----:B------:R-:W-:Y:S05]  /*08a0*/  @P1 EXIT ;  /* 0x000000000000194d */ /* 0x000fea0003800000 */
[----:B------:R-:W-:Y:S01]  /*08b0*/  IMAD R9, R0, 0x80, R9 ;  /* 0x0000008000097824 */ /* 0x000fe200078e0209 */
[----:B------:R-:W2:Y:S03]  /*08c0*/  LDCU.64 UR6, c[0x0][0x388] ;  /* 0x00007100ff0677ac */ /* 0x000ea60008000a00 */
[----:B------:R-:W-:-:S06]  /*08d0*/  IMAD.WIDE R4, R9, 0x4, R4 ;  /* 0x0000000409047825 */ /* 0x000fcc00078e0204 */
[----:B------:R-:W2:Y:S01]  /*08e0*/  LDG.E R4, desc[UR4][R4.64] ;  /* 0x0000000404047981 */ /* 0x000ea2000c1e1900 */
[----:B------:R-:W-:-:S04]  /*08f0*/  IMAD.WIDE R2, R9, 0x4, R2 ;  /* 0x0000000409027825 */ /* 0x000fc800078e0202 */
[----:B--2---:R-:W-:-:S05]  /*0900*/  FADD R0, R4, -UR7 ;  /* 0x8000000704007e21 */ /* 0x004fca0008000000 */
[----:B------:R-:W-:-:S05]  /*0910*/  FSET.BF.LT.AND R7, |R0|, UR6, PT ;  /* 0x0000000600077c0a */ /* 0x000fca000b801200 */
[----:B------:R-:W-:Y:S01]  /*0920*/  STG.E desc[UR4][R2.64], R7 ;  /* 0x0000000702007986 */ /* 0x000fe2000c101904 */
[----:B------:R-:W-:Y:S05]  /*0930*/  EXIT ;  /* 0x000000000000794d */ /* 0x000fea0003800000 */
.L_x_199:
[----:B------:R-:W-:-:S13]  /*0940*/  ISETP.GE.AND P0, PT, R11, 0x1, PT ;  /* 0x000000010b00780c */ /* 0x000fda0003f06270 */
[----:B------:R-:W-:Y:S05]  /*0950*/  @!P0 EXIT ;  /* 0x000000000000894d */ /* 0x000fea0003800000 */
[C---:B------:R-:W-:Y:S01]  /*0960*/  ISETP.GE.U32.AND P0, PT, R11.reuse, 0x8, PT ;  /* 0x000000080b00780c */ /* 0x040fe20003f06070 */
[----:B------:R-:W-:Y:S01]  /*0970*/  IMAD.MOV.U32 R6, RZ, RZ, RZ ;  /* 0x000000ffff067224 */ /* 0x000fe200078e00ff */
[----:B------:R-:W-:-:S11]  /*0980*/  LOP3.LUT R20, R11, 0x7, RZ, 0xc0, !PT ;  /* 0x000000070b147812 */ /* 0x000fd600078ec0ff */
[----:B------:R-:W-:Y:S05]  /*0990*/  @!P0 BRA `(.L_x_204) ;  /* 0x0000000400108947 */ /* 0x000fea0003800000 */
[----:B------:R-:W-:Y:S01]  /*09a0*/  LOP3.LUT R6, R11, 0x7ffffff8, RZ, 0xc0, !PT ;  /* 0x7ffffff80b067812 */ /* 0x000fe200078ec0ff */
[----:B------:R-:W-:Y:S01]  /*09b0*/  IMAD.MOV.U32 R8, RZ, RZ, RZ ;  /* 0x000000ffff087224 */ /* 0x000fe200078e00ff */
[----:B------:R-:W0:Y:S06]  /*09c0*/  LDCU.64 UR6, c[0x0][0x388] ;  /* 0x00007100ff0677ac */ /* 0x000e2c0008000a00 */
.L_x_207:
[----:B-1----:R-:W-:-:S04]  /*09d0*/  LEA R7, R8, R9, 0x7 ;  /* 0x0000000908077211 */ /* 0x002fc800078e38ff */
[----:B------:R-:W-:-:S13]  /*09e0*/  ISETP.GE.AND P0, PT, R7, R0, PT ;  /* 0x000000000700720c */ /* 0x000fda0003f06270 */
[C---:B------:R-:W-:Y:S01]  /*09f0*/  @!P0 IMAD.WIDE.U32 R14, R7.reuse, 0x4, R4 ;  /* 0x00000004070e8825 */ /* 0x040fe200078e0004 */
[----:B------:R-:W1:Y:S05]  /*0a00*/  @!P0 LDC.64 R10, c[0x0][0x388] ;  /* 0x0000e200ff0a8b82 */ /* 0x000e6a0000000a00 */
[----:B------:R-:W1:Y:S01]  /*0a10*/  @!P0 LDG.E R14, desc[UR4][R14.64] ;  /* 0x000000040e0e8981 */ /* 0x000e62000c1e1900 */
[C---:B------:R-:W-:Y:S02]  /*0a20*/  VIADD R21, R7.reuse, 0x80 ;  /* 0x0000008007157836 */ /* 0x040fe40000000000 */
[----:B------:R-:W-:-:S03]  /*0a30*/  @!P0 IMAD.WIDE.U32 R16, R7, 0x4, R2 ;  /* 0x0000000407108825 */ /* 0x000fc600078e0002 */
[----:B------:R-:W-:-:S13]  /*0a40*/  ISETP.GE.AND P1, PT, R21, R0, PT ;  /* 0x000000001500720c */ /* 0x000fda0003f26270 */
[----:B------:R-:W2:Y:S01]  /*0a50*/  @!P1 LDC.64 R12, c[0x0][0x388] ;  /* 0x0000e200ff0c9b82 */ /* 0x000ea20000000a00 */
[----:B-1----:R-:W-:-:S05]  /*0a60*/  @!P0 FADD R11, R14, -R11 ;  /* 0x8000000b0e0b8221 */ /* 0x002fca0000000000 */
[----:B------:R-:W-:Y:S01]  /*0a70*/  @!P0 FSET.BF.LT.AND R19, |R11|, R10, PT ;  /* 0x0000000a0b13820a */ /* 0x000fe20003801200 */
[----:B------:R-:W-:-:S04]  /*0a80*/  IMAD.WIDE R10, R21, 0x4, R4 ;  /* 0x00000004150a7825 */ /* 0x000fc800078e0204 */
[----:B------:R1:W-:Y:S04]  /*0a90*/  @!P0 STG.E desc[UR4][R16.64], R19 ;  /* 0x0000001310008986 */ /* 0x0003e8000c101904 */
[----:B------:R-:W2:Y:S01]  /*0aa0*/  @!P1 LDG.E R18, desc[UR4][R10.64] ;  /* 0x000000040a129981 */ /* 0x000ea2000c1e1900 */
[----:B------:R-:W-:-:S05]  /*0ab0*/  VIADD R15, R7, 0x100 ;  /* 0x00000100070f7836 */ /* 0x000fca0000000000 */
[----:B------:R-:W-:Y:S01]  /*0ac0*/  ISETP.GE.AND P0, PT, R15, R0, PT ;  /* 0x000000000f00720c */ /* 0x000fe20003f06270 */
[----:B------:R-:W-:-:S12]  /*0ad0*/  IMAD.WIDE R14, R21, 0x4, R2 ;  /* 0x00000004150e7825 */ /* 0x000fd800078e0202 */
[----:B------:R-:W3:Y:S01]  /*0ae0*/  @!P0 LDC.64 R22, c[0x0][0x388] ;  /* 0x0000e200ff168b82 */ /* 0x000ee20000000a00 */
[----:B--2---:R-:W-:-:S05]  /*0af0*/  @!P1 FADD R13, R18, -R13 ;  /* 0x8000000d120d9221 */ /* 0x004fca0000000000 */
[----:B------:R-:W-:-:S05]  /*0b00*/  @!P1 FSET.BF.LT.AND R13, |R13|, R12, PT ;  /* 0x0000000c0d0d920a */ /* 0x000fca0003801200 */
[----:B------:R2:W-:Y:S04]  /*0b10*/  @!P1 STG.E desc[UR4][R14.64], R13 ;  /* 0x0000000d0e009986 */ /* 0x0005e8000c101904 */
[----:B------:R-:W3:Y:S01]  /*0b20*/  @!P0 LDG.E R12, desc[UR4][R10.64+0x200] ;  /* 0x000200040a0c8981 */ /* 0x000ee2000c1e1900 */
[----:B-1----:R-:W-:-:S05]  /*0b30*/  VIADD R17, R7, 0x180 ;  /* 0x0000018007117836 */ /* 0x002fca0000000000 */
[----:B------:R-:W-:Y:S01]  /*0b40*/  ISETP.GE.AND P1, PT, R17, R0, PT ;  /* 0x000000001100720c */ /* 0x000fe20003f26270 */
[----:B---3--:R-:W-:-:S05]  /*0b50*/  @!P0 FADD R17, R12, -R23 ;  /* 0x800000170c118221 */ /* 0x008fca0000000000 */
[----:B------:R-:W-:-:S07]  /*0b60*/  @!P0 FSET.BF.LT.AND R17, |R17|, R22, PT ;  /* 0x000000161111820a */ /* 0x000fce0003801200 */
[----:B------:R-:W2:Y:S01]  /*0b70*/  @!P1 LDC.64 R22, c[0x0][0x388] ;  /* 0x0000e200ff169b82 */ /* 0x000ea20000000a00 */
[----:B------:R1:W-:Y:S04]  /*0b80*/  @!P0 STG.E desc[UR4][R14.64+0x200], R17 ;  /* 0x000200110e008986 */ /* 0x0003e8000c101904 */
[----:B------:R-:W2:Y:S01]  /*0b90*/  @!P1 LDG.E R12, desc[UR4][R10.64+0x400] ;  /* 0x000400040a0c9981 */ /* 0x000ea2000c1e1900 */
[----:B------:R-:W-:-:S05]  /*0ba0*/  VIADD R19, R7, 0x200 ;  /* 0x0000020007137836 */ /* 0x000fca0000000000 */
[----:B------:R-:W-:Y:S01]  /*0bb0*/  ISETP.GE.AND P0, PT, R19, R0, PT ;  /* 0x000000001300720c */ /* 0x000fe20003f06270 */
[----:B--2---:R-:W-:-:S05]  /*0bc0*/  @!P1 FADD R13, R12, -R23 ;  /* 0x800000170c0d9221 */ /* 0x004fca0000000000 */
[----:B------:R-:W-:-:S07]  /*0bd0*/  @!P1 FSET.BF.LT.AND R13, |R13|, R22, PT ;  /* 0x000000160d0d920a */ /* 0x000fce0003801200 */
[----:B------:R-:W1:Y:S01]  /*0be0*/  @!P0 LDC.64 R22, c[0x0][0x388] ;  /* 0x0000e200ff168b82 */ /* 0x000e620000000a00 */
[----:B------:R2:W-:Y:S04]  /*0bf0*/  @!P1 STG.E desc[UR4][R14.64+0x400], R13 ;  /* 0x0004000d0e009986 */ /* 0x0005e8000c101904 */
[----:B------:R-:W1:Y:S01]  /*0c00*/  @!P0 LDG.E R12, desc[UR4][R10.64+0x600] ;  /* 0x000600040a0c8981 */ /* 0x000e62000c1e1900 */
[----:B------:R-:W-:-:S04]  /*0c10*/  IADD3 R19, PT, PT, R7, 0x280, RZ ;  /* 0x0000028007137810 */ /* 0x000fc80007ffe0ff */
[----:B------:R-:W-:Y:S01]  /*0c20*/  ISETP.GE.AND P1, PT, R19, R0, PT ;  /* 0x000000001300720c */ /* 0x000fe20003f26270 */
[----:B-1----:R-:W-:-:S05]  /*0c30*/  @!P0 FADD R17, R12, -R23 ;  /* 0x800000170c118221 */ /* 0x002fca0000000000 */
[----:B------:R-:W-:-:S07]  /*0c40*/  @!P0 FSET.BF.LT.AND R17, |R17|, R22, PT ;  /* 0x000000161111820a */ /* 0x000fce0003801200 */
[----:B------:R-:W2:Y:S01]  /*0c50*/  @!P1 LDC.64 R22, c[0x0][0x388] ;  /* 0x0000e200ff169b82 */ /* 0x000ea20000000a00 */
[----:B------:R1:W-:Y:S04]  /*0c60*/  @!P0 STG.E desc[UR4][R14.64+0x600], R17 ;  /* 0x000600110e008986 */ /* 0x0003e8000c101904 */
[----:B------:R-:W2:Y:S01]  /*0c70*/  @!P1 LDG.E R12, desc[UR4][R10.64+0x800] ;  /* 0x000800040a0c9981 */ /* 0x000ea2000c1e1900 */
[----:B------:R-:W-:-:S05]  /*0c80*/  VIADD R19, R7, 0x300 ;  /* 0x0000030007137836 */ /* 0x000fca0000000000 */
[----:B------:R-:W-:-:S13]  /*0c90*/  ISETP.GE.AND P0, PT, R19, R0, PT ;  /* 0x000000001300720c */ /* 0x000fda0003f06270 */
[----:B------:R-:W3:Y:S01]  /*0ca0*/  @!P0 LDC.64 R18, c[0x0][0x388] ;  /* 0x0000e200ff128b82 */ /* 0x000ee20000000a00 */
[----:B--2---:R-:W-:-:S05]  /*0cb0*/  @!P1 FADD R13, R12, -R23 ;  /* 0x800000170c0d9221 */ /* 0x004fca0000000000 */
[----:B------:R-:W-:-:S05]  /*0cc0*/  @!P1 FSET.BF.LT.AND R13, |R13|, R22, PT ;  /* 0x000000160d0d920a */ /* 0x000fca0003801200 */
[----:B------:R1:W-:Y:S04]  /*0cd0*/  @!P1 STG.E desc[UR4][R14.64+0x800], R13 ;  /* 0x0008000d0e009986 */ /* 0x0003e8000c101904 */
[----:B------:R-:W3:Y:S01]  /*0ce0*/  @!P0 LDG.E R12, desc[UR4][R10.64+0xa00] ;  /* 0x000a00040a0c8981 */ /* 0x000ee2000c1e1900 */
[----:B------:R-:W-:Y:S01]  /*0cf0*/  VIADD R7, R7, 0x380 ;  /* 0x0000038007077836 */ /* 0x000fe20000000000 */
[----:B------:R-:W-:Y:S01]  /*0d00*/  BSSY.RECONVERGENT B0, `(.L_x_205) ;  /* 0x000000c000007945 */ /* 0x000fe20003800200 */
[----:B------:R-:W-:-:S05]  /*0d10*/  VIADD R8, R8, 0x8 ;  /* 0x0000000808087836 */ /* 0x000fca0000000000 */
[----:B------:R-:W-:Y:S01]  /*0d20*/  ISETP.NE.AND P1, PT, R8, R6, PT ;  /* 0x000000060800720c */ /* 0x000fe20003f25270 */
[----:B---3--:R-:W-:-:S05]  /*0d30*/  @!P0 FADD R19, R12, -R19 ;  /* 0x800000130c138221 */ /* 0x008fca0000000000 */
[----:B------:R-:W-:-:S05]  /*0d40*/  @!P0 FSET.BF.LT.AND R19, |R19|, R18, PT ;  /* 0x000000121313820a */ /* 0x000fca0003801200 */
[----:B------:R1:W-:Y:S01]  /*0d50*/  @!P0 STG.E desc[UR4][R14.64+0xa00], R19 ;  /* 0x000a00130e008986 */ /* 0x0003e2000c101904 */
[----:B------:R-:W-:-:S13]  /*0d60*/  ISETP.GE.AND P0, PT, R7, R0, PT ;  /* 0x000000000700720c */ /* 0x000fda0003f06270 */
[----:B-1----:R-:W-:Y:S05]  /*0d70*/  @P0 BRA `(.L_x_206) ;  /* 0x0000000000100947 */ /* 0x002fea0003800000 */
[----:B------:R-:W0:Y:S02]  /*0d80*/  LDG.E R10, desc[UR4][R10.64+0xc00] ;  /* 0x000c00040a0a7981 */ /* 0x000e24000c1e1900 */
[----:B0-----:R-:W-:-:S05]  /*0d90*/  FADD R7, R10, -UR7 ;  /* 0x800000070a077e21 */ /* 0x001fca0008000000 */
[----:B------:R-:W-:-:S05]  /*0da0*/  FSET.BF.LT.AND R7, |R7|, UR6, PT ;  /* 0x0000000607077c0a */ /* 0x000fca000b801200 */
[----:B------:R1:W-:Y:S02]  /*0db0*/  STG.E desc[UR4][R14.64+0xc00], R7 ;  /* 0x000c00070e007986 */ /* 0x0003e4000c101904 */
.L_x_206:
[----:B0-----:R-:W-:Y:S05]  /*0dc0*/  BSYNC.RECONVERGENT B0 ;  /* 0x0000000000007941 */ /* 0x001fea0003800200 */
.L_x_205:
[----:B------:R-:W-:Y:S05]  /*0dd0*/  @P1 BRA `(.L_x_207) ;  /* 0xfffffff800fc1947 */ /* 0x000fea000383ffff */
.L_x_204:
[----:B------:R-:W-:-:S13]  /*0de0*/  ISETP.NE.AND P0, PT, R20, RZ, PT ;  /* 0x000000ff1400720c */ /* 0x000fda0003f05270 */
[----:B------:R-:W-:Y:S05]  /*0df0*/  @!P0 EXIT ;  /* 0x000000000000894d */ /* 0x000fea0003800000 */
[----:B-1----:R-:W0:Y:S01]  /*0e00*/  LDC R7, c[0x0][0x384] ;  /* 0x0000e100ff077b82 */ /* 0x002e220000000800 */
[----:B------:R-:W-:Y:S02]  /*0e10*/  ISETP.GE.U32.AND P1, PT, R20, 0x4, PT ;  /* 0x000000041400780c */ /* 0x000fe40003f26070 */
[----:B0-----:R-:W-:-:S04]  /*0e20*/  LOP3.LUT R8, R7, 0x3, RZ, 0xc0, !PT ;  /* 0x0000000307087812 */ /* 0x001fc800078ec0ff */
[----:B------:R-:W-:-:S07]  /*0e30*/  ISETP.NE.AND P0, PT, R8, RZ, PT ;  /* 0x000000ff0800720c */ /* 0x000fce0003f05270 */
[----:B------:R-:W-:Y:S06]  /*0e40*/  @!P1 BRA `(.L_x_208) ;  /* 0x0000000000949947 */ /* 0x000fec0003800000 */
[----:B------:R-:W-:-:S05]  /*0e50*/  IMAD R11, R6, 0x80, R9 ;  /* 0x00000080060b7824 */ /* 0x000fca00078e0209 */
[----:B------:R-:W-:-:S13]  /*0e60*/  ISETP.GE.AND P2, PT, R11, R0, PT ;  /* 0x000000000b00720c */ /* 0x000fda0003f46270 */
[C---:B------:R-:W-:Y:S01]  /*0e70*/  @!P2 IMAD.WIDE R12, R11.reuse, 0x4, R4 ;  /* 0x000000040b0ca825 */ /* 0x040fe200078e0204 */
[----:B------:R-:W0:Y:S05]  /*0e80*/  @!P2 LDC.64 R16, c[0x0][0x388] ;  /* 0x0000e200ff10ab82 */ /* 0x000e2a0000000a00 */
[----:B------:R-:W0:Y:S01]  /*0e90*/  @!P2 LDG.E R12, desc[UR4][R12.64] ;  /* 0x000000040c0ca981 */ /* 0x000e22000c1e1900 */
[C---:B------:R-:W-:Y:S01]  /*0ea0*/  IADD3 R23, PT, PT, R11.reuse, 0x80, RZ ;  /* 0x000000800b177810 */ /* 0x040fe20007ffe0ff */
[----:B------:R-:W-:-:S03]  /*0eb0*/  @!P2 IMAD.WIDE R14, R11, 0x4, R2 ;  /* 0x000000040b0ea825 */ /* 0x000fc600078e0202 */
[----:B------:R-:W-:Y:S01]  /*0ec0*/  ISETP.GE.AND P1, PT, R23, R0, PT ;  /* 0x000000001700720c */ /* 0x000fe20003f26270 */
[----:B------:R-:W-:-:S12]  /*0ed0*/  VIADD R25, R11, 0x100 ;  /* 0x000001000b197836 */ /* 0x000fd80000000000 */
[----:B------:R-:W1:Y:S01]  /*0ee0*/  @!P1 LDC.64 R18, c[0x0][0x388] ;  /* 0x0000e200ff129b82 */ /* 0x000e620000000a00 */
[----:B0-----:R-:W-:-:S05]  /*0ef0*/  @!P2 FADD R17, R12, -R17 ;  /* 0x800000110c11a221 */ /* 0x001fca0000000000 */
[----:B------:R-:W-:Y:S01]  /*0f00*/  @!P2 FSET.BF.LT.AND R21, |R17|, R16, PT ;  /* 0x000000101115a20a */ /* 0x000fe20003801200 */
[----:B------:R-:W-:-:S04]  /*0f10*/  @!P1 IMAD.WIDE R16, R23, 0x4, R4 ;  /* 0x0000000417109825 */ /* 0x000fc800078e0204 */
[----:B------:R0:W-:Y:S04]  /*0f20*/  @!P2 STG.E desc[UR4][R14.64], R21 ;  /* 0x000000150e00a986 */ /* 0x0001e8000c101904 */
[----:B------:R-:W1:Y:S01]  /*0f30*/  @!P1 LDG.E R16, desc[UR4][R16.64] ;  /* 0x0000000410109981 */ /* 0x000e62000c1e1900 */
[----:B------:R-:W-:Y:S01]  /*0f40*/  ISETP.GE.AND P2, PT, R25, R0, PT ;  /* 0x000000001900720c */ /* 0x000fe20003f46270 */
[----:B------:R-:W-:-:S12]  /*0f50*/  @!P1 IMAD.WIDE R12, R23, 0x4, R2 ;  /* 0x00000004170c9825 */ /* 0x000fd800078e0202 */
[----:B0-----:R-:W0:Y:S01]  /*0f60*/  @!P2 LDC.64 R14, c[0x0][0x388] ;  /* 0x0000e200ff0eab82 */ /* 0x001e220000000a00 */
[----:B-1----:R-:W-:-:S05]  /*0f70*/  @!P1 FADD R19, R16, -R19 ;  /* 0x8000001310139221 */ /* 0x002fca0000000000 */
[----:B------:R-:W-:Y:S01]  /*0f80*/  @!P1 FSET.BF.LT.AND R23, |R19|, R18, PT ;  /* 0x000000121317920a */ /* 0x000fe20003801200 */
[----:B------:R-:W-:-:S04]  /*0f90*/  @!P2 IMAD.WIDE R18, R25, 0x4, R4 ;  /* 0x000000041912a825 */ /* 0x000fc800078e0204 */
[----:B------:R1:W-:Y:S04]  /*0fa0*/  @!P1 STG.E desc[UR4][R12.64], R23 ;  /* 0x000000170c009986 */ /* 0x0003e8000c101904 */
[----:B------:R-:W0:Y:S01]  /*0fb0*/  @!P2 LDG.E R18, desc[UR4][R18.64] ;  /* 0x000000041212a981 */ /* 0x000e22000c1e1900 */
[----:B------:R-:W-:Y:S02]  /*0fc0*/  VIADD R21, R11, 0x180 ;  /* 0x000001800b157836 */ /* 0x000fe40000000000 */
[----:B------:R-:W-:-:S03]  /*0fd0*/  @!P2 IMAD.WIDE R10, R25, 0x4, R2 ;  /* 0x00000004190aa825 */ /* 0x000fc600078e0202 */
[----:B------:R-:W-:-:S13]  /*0fe0*/  ISETP.GE.AND P1, PT, R21, R0, PT ;  /* 0x000000001500720c */ /* 0x000fda0003f26270 */
[----:B-1----:R-:W1:Y:S01]  /*0ff0*/  @!P1 LDC.64 R22, c[0x0][0x388] ;  /* 0x0000e200ff169b82 */ /* 0x002e620000000a00 */
[----:B0-----:R-:W-:-:S05]  /*1000*/  @!P2 FADD R15, R18, -R15 ;  /* 0x8000000f120fa221 */ /* 0x001fca0000000000 */
[----:B------:R-:W-:Y:S01]  /*1010*/  @!P2 FSET.BF.LT.AND R17, |R15|, R14, PT ;  /* 0x0000000e0f11a20a */ /* 0x000fe20003801200 */
[----:B------:R-:W-:-:S04]  /*1020*/  @!P1 IMAD.WIDE R14, R21, 0x4, R4 ;  /* 0x00000004150e9825 */ /* 0x000fc800078e0204 */
[----:B------:R0:W-:Y:S04]  /*1030*/  @!P2 STG.E desc[UR4][R10.64], R17 ;  /* 0x000000110a00a986 */ /* 0x0001e8000c101904 */
[----:B------:R-:W1:Y:S01]  /*1040*/  @!P1 LDG.E R14, desc[UR4][R14.64] ;  /* 0x000000040e0e9981 */ /* 0x000e62000c1e1900 */
[----:B------:R-:W-:-:S04]  /*1050*/  @!P1 IMAD.WIDE R12, R21, 0x4, R2 ;  /* 0x00000004150c9825 */ /* 0x000fc800078e0202 */
[----:B------:R-:W-:Y:S02]  /*1060*/  VIADD R6, R6, 0x4 ;  /* 0x0000000406067836 */ /* 0x000fe40000000000 */
[----:B-1----:R-:W-:-:S05]  /*1070*/  @!P1 FADD R19, R14, -R23 ;  /* 0x800000170e139221 */ /* 0x002fca0000000000 */
[----:B------:R-:W-:-:S05]  /*1080*/  @!P1 FSET.BF.LT.AND R19, |R19|, R22, PT ;  /* 0x000000161313920a */ /* 0x000fca0003801200 */
[----:B------:R0:W-:Y:S02]  /*1090*/  @!P1 STG.E desc[UR4][R12.64], R19 ;  /* 0x000000130c009986 */ /* 0x0001e4000c101904 */
.L_x_208:
[----:B------:R-:W-:Y:S05]  /*10a0*/  @!P0 EXIT ;  /* 0x000000000000894d */ /* 0x000fea0003800000 */
[----:B------:R-:W-:Y:S02]  /*10b0*/  ISETP.NE.AND P1, PT, R8, 0x1, PT ;  /* 0x000000010800780c */ /* 0x000fe40003f25270 */
[----:B------:R-:W-:-:S04]  /*10c0*/  LOP3.LUT R7, R7, 0x1, RZ, 0xc0, !PT ;  /* 0x0000000107077812 */ /* 0x000fc800078ec0ff */
[----:B------:R-:W-:-:S07]  /*10d0*/  ISETP.NE.U32.AND P0, PT, R7, 0x1, PT ;  /* 0x000000010700780c */ /* 0x000fce0003f05070 */
[----:B------:R-:W-:Y:S06]  /*10e0*/  @!P1 BRA `(.L_x_209) ;  /* 0x00000000004c9947 */ /* 0x000fec0003800000 */
[----:B0-----:R-:W-:-:S05]  /*10f0*/  IMAD R13, R6, 0x80, R9 ;  /* 0x00000080060d7824 */ /* 0x001fca00078e0209 */
[----:B------:R-:W-:-:S13]  /*1100*/  ISETP.GE.AND P1, PT, R13, R0, PT ;  /* 0x000000000d00720c */ /* 0x000fda0003f26270 */
[C---:B------:R-:W-:Y:S01]  /*1110*/  @!P1 IMAD.WIDE R10, R13.reuse, 0x4, R4 ;  /* 0x000000040d0a9825 */ /* 0x040fe200078e0204 */
[----:B------:R-:W0:Y:S05]  /*1120*/  @!P1 LDC.64 R14, c[0x0][0x388] ;  /* 0x0000e200ff0e9b82 */ /* 0x000e2a0000000a00 */
[----:B------:R-:W0:Y:S01]  /*1130*/  @!P1 LDG.E R10, desc[UR4][R10.64] ;  /* 0x000000040a0a9981 */ /* 0x000e22000c1e1900 */
[C---:B------:R-:W-:Y:S01]  /*1140*/  IADD3 R19, PT, PT, R13.reuse, 0x80, RZ ;  /* 0x000000800d137810 */ /* 0x040fe20007ffe0ff */
[----:B------:R-:W-:-:S03]  /*1150*/  @!P1 IMAD.WIDE R12, R13, 0x4, R2 ;  /* 0x000000040d0c9825 */ /* 0x000fc600078e0202 */
[----:B------:R-:W-:-:S13]  /*1160*/  ISETP.GE.AND P2, PT, R19, R0, PT ;  /* 0x000000001300720c */ /* 0x000fda0003f46270 */
[----:B------:R-:W1:Y:S01]  /*1170*/  @!P2 LDC.64 R16, c[0x0][0x388] ;  /* 0x0000e200ff10ab82 */ /* 0x000e620000000a00 */
        /* <DEDUP_REMOVED lines=10> */
.L_x_209:
[----:B------:R-:W-:Y:S05]  /*1220*/  @P0 EXIT ;  /* 0x000000000000094d */ /* 0x000fea0003800000 */
[----:B------:R-:W-:-:S05]  /*1230*/  IMAD R9, R6, 0x80, R9 ;  /* 0x0000008006097824 */ /* 0x000fca00078e0209 */
[----:B------:R-:W-:-:S13]  /*1240*/  ISETP.GE.AND P0, PT, R9, R0, PT ;  /* 0x000000000900720c */ /* 0x000fda0003f06270 */
[----:B------:R-:W-:Y:S05]  /*1250*/  @P0 EXIT ;  /* 0x000000000000094d */ /* 0x000fea0003800000 */
[C---:B------:R-:W-:Y:S01]  /*1260*/  IMAD.WIDE R4, R9.reuse, 0x4, R4 ;  /* 0x0000000409047825 */ /* 0x040fe200078e0204 */
[----:B------:R-:W1:Y:S05]  /*1270*/  LDCU.64 UR6, c[0x0][0x388] ;  /* 0x00007100ff0677ac */ /* 0x000e6a0008000a00 */
[----:B------:R-:W1:Y:S01]  /*1280*/  LDG.E R4, desc[UR4][R4.64] ;  /* 0x0000000404047981 */ /* 0x000e62000c1e1900 */
[----:B------:R-:W-:-:S04]  /*1290*/  IMAD.WIDE R2, R9, 0x4, R2 ;  /* 0x0000000409027825 */ /* 0x000fc800078e0202 */
[----:B-1----:R-:W-:-:S05]  /*12a0*/  FADD R0, R4, -UR7 ;  /* 0x8000000704007e21 */ /* 0x002fca0008000000 */
[----:B--2---:R-:W-:-:S05]  /*12b0*/  FSET.BF.LT.AND R7, |R0|, UR6, PT ;  /* 0x0000000600077c0a */ /* 0x004fca000b801200 */
[----:B------:R-:W-:Y:S01]  /*12c0*/  STG.E desc[UR4][R2.64], R7 ;  /* 0x0000000702007986 */ /* 0x000fe2000c101904 */
[----:B------:R-:W-:Y:S05]  /*12d0*/  EXIT ;  /* 0x000000000000794d */ /* 0x000fea0003800000 */
.L_x_210:
        /* <DEDUP_REMOVED lines=10> */
.L_x_221:


//--------------------- .text._ZN3cub18CUB_300001_SM_10006detail8for_each13static_kernelINS2_12policy_hub_t12policy_500_tEmN6thrust24THRUST_300001_SM_1000_NS8cuda_cub20__uninitialized_fill7functorINS7_10device_ptrIfEEfEEEEvT0_T1_ --------------------------
	.section	.text._ZN3cub18CUB_300001_SM_10006detail8for_each13static_kernelINS2_12policy_hub_t12policy_500_tEmN6thrust24THRUST_300001_SM_1000_NS8cuda_cub20__uninitialized_fill7functorINS7_10device_ptrIfEEfEEEEvT0_T1_,"ax",@progbits
	.align	128
        .global         _ZN3cub18CUB_300001_SM_10006detail8for_each13static_kernelINS2_12policy_hub_t12policy_500_tEmN6thrust24THRUST_300001_SM_1000_NS8cuda_cub20__uninitialized_fill7functorINS7_10device_ptrIfEEfEEEEvT0_T1_
        .type           _ZN3cub18CUB_300001_SM_10006detail8for_each13static_kernelINS2_12policy_hub_t12policy_500_tEmN6thrust24THRUST_300001_SM_1000_NS8cuda_cub20__uninitialized_fill7functorINS7_10device_ptrIfEEfEEEEvT0_T1_,@function
        .size           _ZN3cub18CUB_300001_SM_10006detail8for_each13static_kernelINS2_12policy_hub_t12policy_500_tEmN6thrust24THRUST_300001_SM_1000_NS8cuda_cub20__uninitialized_fill7functorINS7_10device_ptrIfEEfEEEEvT0_T1_,(.L_x_222 - _ZN3cub18CUB_300001_SM_10006detail8for_each13static_kernelINS2_12policy_hub_t12policy_500_tEmN6thrust24THRUST_300001_SM_1000_NS8cuda_cub20__uninitialized_fill7functorINS7_10device_ptrIfEEfEEEEvT0_T1_)
        .other          _ZN3cub18CUB_300001_SM_10006detail8for_each13static_kernelINS2_12policy_hub_t12policy_500_tEmN6thrust24THRUST_300001_SM_1000_NS8cuda_cub20__uninitialized_fill7functorINS7_10device_ptrIfEEfEEEEvT0_T1_,@"STO_CUDA_ENTRY STV_DEFAULT"
_ZN3cub18CUB_300001_SM_10006detail8for_each13static_kernelINS2_12policy_hub_t12policy_500_tEmN6thrust24THRUST_300001_SM_1000_NS8cuda_cub20__uninitialized_fill7functorINS7_10device_ptrIfEEfEEEEvT0_T1_:
.text._ZN3cub18CUB_300001_SM_10006detail8for_each13static_kernelINS2_12policy_hub_t12policy_500_tEmN6thrust24THRUST_300001_SM_1000_NS8cuda_cub20__uninitialized_fill7functorINS7_10device_ptrIfEEfEEEEvT0_T1_:
[----:B------:R-:W-:Y:S08]  /*0000*/  LDC R1, c[0x0][0x37c] ;  /* 0x0000df00ff017b82 */ /* 0x000ff00000000800 */
[----:B------:R-:W0:Y:S01]  /*0010*/  S2UR UR4, SR_CTAID.X ;  /* 0x00000000000479c3 */ /* 0x000e220000002500 */
[----:B------:R-:W1:Y:S01]  /*0020*/  LDCU.64 UR6, c[0x0][0x380] ;  /* 0x00007000ff0677ac */ /* 0x000e620008000a00 */
[----:B------:R-:W2:Y:S01]  /*0030*/  LDCU.64 UR8, c[0x0][0x358] ;  /* 0x00006b00ff0877ac */ /* 0x000ea20008000a00 */
[----:B0-----:R-:W-:-:S04]  /*0040*/  UIMAD.WIDE.U32 UR4, UR4, 0x200, URZ ;  /* 0x00000200040478a5 */ /* 0x001fc8000f8e00ff */
[----:B-1----:R-:W-:-:S04]  /*0050*/  UIADD3 UR6, UP0, UPT, -UR4, UR6, URZ ;  /* 0x0000000604067290 */ /* 0x002fc8000ff1e1ff */
[----:B------:R-:W-:Y:S02]  /*0060*/  UIADD3.X UR7, UPT, UPT, ~UR5, UR7, URZ, UP0, !UPT ;  /* 0x0000000705077290 */ /* 0x000fe400087fe5ff */
[----:B------:R-:W-:-:S04]  /*0070*/  UISETP.GE.U32.AND UP0, UPT, UR6, 0x200, UPT ;  /* 0x000002000600788c */ /* 0x000fc8000bf06070 */
[----:B------:R-:W-:-:S09]  /*0080*/  UISETP.GE.U32.AND.EX UP0, UPT, UR7, URZ, UPT, UP0 ;  /* 0x000000ff0700728c */ /* 0x000fd2000bf06100 */
[----:B--2---:R-:W-:Y:S05]  /*0090*/  BRA.U !UP0, `(.L_x_211) ;  /* 0x0000000108287547 */ /* 0x004fea000b800000 */
[----:B------:R-:W0:Y:S01]  /*00a0*/  S2R R0, SR_TID.X ;  /* 0x0000000000007919 */ /* 0x000e220000002100 */
[----:B------:R-:W1:Y:S01]  /*00b0*/  LDCU.64 UR6, c[0x0][0x388] ;  /* 0x00007100ff0677ac */ /* 0x000e620008000a00 */
[----:B------:R-:W2:Y:S01]  /*00c0*/  LDC R5, c[0x0][0x390] ;  /* 0x0000e400ff057b82 */ /* 0x000ea20000000800 */
[----:B0-----:R-:W-:-:S05]  /*00d0*/  IADD3 R0, P0, PT, R0, UR4, RZ ;  /* 0x0000000400007c10 */ /* 0x001fca000ff1e0ff */
[----:B------:R-:W-:Y:S01]  /*00e0*/  IMAD.X R3, RZ, RZ, UR5, P0 ;  /* 0x00000005ff037e24 */ /* 0x000fe200080e06ff */
[----:B-1----:R-:W-:-:S04]  /*00f0*/  LEA R2, P0, R0, UR6, 0x2 ;  /* 0x0000000600027c11 */ /* 0x002fc8000f8010ff */
[----:B------:R-:W-:-:S05]  /*0100*/  LEA.HI.X R3, R0, UR7, R3, 0x2, P0 ;  /* 0x0000000700037c11 */ /* 0x000fca00080f1403 */
[----:B--2---:R-:W-:Y:S04]  /*0110*/  STG.E desc[UR8][R2.64], R5 ;  /* 0x0000000502007986 */ /* 0x004fe8000c101908 */
[----:B------:R-:W-:Y:S01]  /*0120*/  STG.E desc[UR8][R2.64+0x400], R5 ;  /* 0x0004000502007986 */ /* 0x000fe2000c101908 */
[----:B------:R-:W-:Y:S05]  /*0130*/  EXIT ;  /* 0x000000000000794d */ /* 0x000fea0003800000 */
.L_x_211:
[----:B------:R-:W0:Y:S01]  /*0140*/  S2R R0, SR_TID.X ;  /* 0x0000000000007919 */ /* 0x000e220000002100 */
[----:B------:R-:W-:Y:S01]  /*0150*/  IMAD.U32 R2, RZ, RZ, UR7 ;  /* 0x00000007ff027e24 */ /* 0x000fe2000f8e00ff */
[----:B------:R-:W1:Y:S01]  /*0160*/  LDCU.64 UR10, c[0x0][0x388] ;  /* 0x00007100ff0a77ac */ /* 0x000e620008000a00 */
[----:B------:R-:W-:Y:S01]  /*0170*/  IMAD.U32 R4, RZ, RZ, UR7 ;  /* 0x00000007ff047e24 */ /* 0x000fe2000f8e00ff */
[----:B0-----:R-:W-:-:S04]  /*0180*/  ISETP.LT.U32.AND P0, PT, R0, UR6, PT ;  /* 0x0000000600007c0c */ /* 0x001fc8000bf01070 */
[----:B------:R-:W-:Y:S01]  /*0190*/  ISETP.GT.U32.AND.EX P0, PT, R2, RZ, PT, P0 ;  /* 0x000000ff0200720c */ /* 0x000fe20003f04100 */
[C---:B------:R-:W-:Y:S01]  /*01a0*/  VIADD R2, R0.reuse, 0x100 ;  /* 0x0000010000027836 */ /* 0x040fe20000000000 */
[----:B------:R-:W-:-:S04]  /*01b0*/  IADD3 R0, P2, PT, R0, UR4, RZ ;  /* 0x0000000400007c10 */ /* 0x000fc8000ff5e0ff */
[----:B------:R-:W-:Y:S01]  /*01c0*/  ISETP.LT.U32.AND P1, PT, R2, UR6, PT ;  /* 0x0000000602007c0c */ /* 0x000fe2000bf21070 */
[----:B------:R-:W-:Y:S01]  /*01d0*/  IMAD.X R3, RZ, RZ, UR5, P2 ;  /* 0x00000005ff037e24 */ /* 0x000fe200090e06ff */
[----:B-1----:R-:W-:Y:S02]  /*01e0*/  LEA R2, P2, R0, UR10, 0x2 ;  /* 0x0000000a00027c11 */ /* 0x002fe4000f8410ff */
[----:B------:R-:W-:Y:S02]  /*01f0*/  ISETP.GT.U32.AND.EX P1, PT, R4, RZ, PT, P1 ;  /* 0x000000ff0400720c */ /* 0x000fe40003f24110 */
[----:B------:R-:W-:Y:S01]  /*0200*/  LEA.HI.X R3, R0, UR11, R3, 0x2, P2 ;  /* 0x0000000b00037c11 */ /* 0x000fe200090f1403 */
[----:B------:R-:W0:Y:S04]  /*0210*/  @P0 LDC R5, c[0x0][0x390] ;  /* 0x0000e400ff050b82 */ /* 0x000e280000000800 */
[----:B0-----:R0:W-:Y:S06]  /*0220*/  @P0 STG.E desc[UR8][R2.64], R5 ;  /* 0x0000000502000986 */ /* 0x0011ec000c101908 */
[----:B------:R-:W-:Y:S05]  /*0230*/  @!P1 EXIT ;  /* 0x000000000000994d */ /* 0x000fea0003800000 */
[----:B0-----:R-:W0:Y:S02]  /*0240*/  LDC R5, c[0x0][0x390] ;  /* 0x0000e400ff057b82 */ /* 0x001e240000000800 */
[----:B0-----:R-:W-:Y:S01]  /*0250*/  STG.E desc[UR8][R2.64+0x400], R5 ;  /* 0x0004000502007986 */ /* 0x001fe2000c101908 */
[----:B------:R-:W-:Y:S05]  /*0260*/  EXIT ;  /* 0x000000000000794d */ /* 0x000fea0003800000 */
.L_x_212:
        /* <DEDUP_REMOVED lines=9> */
.L_x_222:


//--------------------- .text._ZN3cub18CUB_300001_SM_10006detail11EmptyKernelIvEEvv --------------------------
	.section	.text._ZN3cub18CUB_300001_SM_10006detail11EmptyKernelIvEEvv,"ax",@progbits
	.align	128
        .global         _ZN3cub18CUB_300001_SM_10006detail11EmptyKernelIvEEvv
        .type           _ZN3cub18CUB_300001_SM_10006detail11EmptyKernelIvEEvv,@function
        .size           _ZN3cub18CUB_300001_SM_10006detail11EmptyKernelIvEEvv,(.L_x_223 - _ZN3cub18CUB_300001_SM_10006detail11EmptyKernelIvEEvv)
        .other          _ZN3cub18CUB_300001_SM_10006detail11EmptyKernelIvEEvv,@"STO_CUDA_ENTRY STV_DEFAULT"
_ZN3cub18CUB_300001_SM_10006detail11EmptyKernelIvEEvv:
.text._ZN3cub18CUB_300001_SM_10006detail11EmptyKernelIvEEvv:
[----:B------:R-:W-:Y:S01]  /*0000*/  LDC R1, c[0x0][0x37c] ;  /* 0x0000df00ff017b82 */ /* 0x000fe20000000800 */
[----:B------:R-:W-:Y:S05]  /*0010*/  EXIT ;  /* 0x000000000000794d */ /* 0x000fea0003800000 */
.L_x_213:
        /* <DEDUP_REMOVED lines=14> */
.L_x_223:


//--------------------- .nv.shared._ZN3cub18CUB_300001_SM_10006detail6reduce28DeviceReduceSingleTileKernelINS2_10policy_hubIlyN4cuda3std3__44plusIlEEE10Policy1000EPlSC_iS9_llNS7_10__identityEEEvT0_T1_T2_T3_T4_T6_ --------------------------
	.section	.nv.shared._ZN3cub18CUB_300001_SM_10006detail6reduce28DeviceReduceSingleTileKernelINS2_10policy_hubIlyN4cuda3std3__44plusIlEEE10Policy1000EPlSC_iS9_llNS7_10__identityEEEvT0_T1_T2_T3_T4_T6_,"aw",@nobits
	.sectionflags	@""
	.align	8
.nv.shared._ZN3cub18CUB_300001_SM_10006detail6reduce28DeviceReduceSingleTileKernelINS2_10policy_hubIlyN4cuda3std3__44plusIlEEE10Policy1000EPlSC_iS9_llNS7_10__identityEEEvT0_T1_T2_T3_T4_T6_:
	.zero		1176


//--------------------- .nv.shared.reserved.0     --------------------------
	.section	.nv.shared.reserved.0,"aw",@nobits
	.weak		__nv_reservedSMEM_offset_0_alias
	.size		__nv_reservedSMEM_offset_0_alias, 0, 64
	.other		__nv_reservedSMEM_offset_0_alias,@"STO_CUDA_RESERVED_SHARED STV_DEFAULT"
__nv_reservedSMEM_offset_0_alias:
	.zero		0
	.zero		64


//--------------------- .nv.global                --------------------------
	.section	.nv.global,"aw",@nobits
.nv.global:
	.type		_ZN34_INTERNAL_d42d8461_4_k_cu_2cf8e89a6thrust24THRUST_300001_SM_1000_NS3seqE,@object
	.size		_ZN34_INTERNAL_d42d8461_4_k_cu_2cf8e89a6thrust24THRUST_300001_SM_1000_NS3seqE,(_ZN34_INTERNAL_d42d8461_4_k_cu_2cf8e89a4cuda3std3__48in_placeE - _ZN34_INTERNAL_d42d8461_4_k_cu_2cf8e89a6thrust24THRUST_300001_SM_1000_NS3seqE)
_ZN34_INTERNAL_d42d8461_4_k_cu_2cf8e89a6thrust24THRUST_300001_SM_1000_NS3seqE:
	.zero		1
	.type		_ZN34_INTERNAL_d42d8461_4_k_cu_2cf8e89a4cuda3std3__48in_placeE,@object
	.size		_ZN34_INTERNAL_d42d8461_4_k_cu_2cf8e89a4cuda3std3__48in_placeE,(_ZN34_INTERNAL_d42d8461_4_k_cu_2cf8e89a4cuda3std6ranges3__45__cpo4sizeE - _ZN34_INTERNAL_d42d8461_4_k_cu_2cf8e89a4cuda3std3__48in_placeE)
_ZN34_INTERNAL_d42d8461_4_k_cu_2cf8e89a4cuda3std3__48in_placeE:
	.zero		1
	.type		_ZN34_INTERNAL_d42d8461_4_k_cu_2cf8e89a4cuda3std6ranges3__45__cpo4sizeE,@object
	.size		_ZN34_INTERNAL_d42d8461_4_k_cu_2cf8e89a4cuda3std6ranges3__45__cpo4sizeE,(_ZN34_INTERNAL_d42d8461_4_k_cu_2cf8e89a6thrust24THRUST_300001_SM_1000_NS12placeholders2_3E - _ZN34_INTERNAL_d42d8461_4_k_cu_2cf8e89a4cuda3std6ranges3__45__cpo4sizeE)
_ZN34_INTERNAL_d42d8461_4_k_cu_2cf8e89a4cuda3std6ranges3__45__cpo4sizeE:
	.zero		1
	.type		_ZN34_INTERNAL_d42d8461_4_k_cu_2cf8e89a6thrust24THRUST_300001_SM_1000_NS12placeholders2_3E,@object
	.size		_ZN34_INTERNAL_d42d8461_4_k_cu_2cf8e89a6thrust24THRUST_300001_SM_1000_NS12placeholders2_3E,(_ZN34_INTERNAL_d42d8461_4_k_cu_2cf8e89a4cuda3std3__45__cpo6cbeginE - _ZN34_INTERNAL_d42d8461_4_k_cu_2cf8e89a6thrust24THRUST_300001_SM_1000_NS12placeholders2_3E)
_ZN34_INTERNAL_d42d8461_4_k_cu_2cf8e89a6thrust24THRUST_300001_SM_1000_NS12placeholders2_3E:
	.zero		1
	.type		_ZN34_INTERNAL_d42d8461_4_k_cu_2cf8e89a4cuda3std3__45__cpo6cbeginE,@object
	.size		_ZN34_INTERNAL_d42d8461_4_k_cu_2cf8e89a4cuda3std3__45__cpo6cbeginE,(_ZN34_INTERNAL_d42d8461_4_k_cu_2cf8e89a4cuda3std6ranges3__45__cpo6cbeginE - _ZN34_INTERNAL_d42d8461_4_k_cu_2cf8e89a4cuda3std3__45__cpo6cbeginE)
_ZN34_INTERNAL_d42d8461_4_k_cu_2cf8e89a4cuda3std3__45__cpo6cbeginE:
	.zero		1
	.type		_ZN34_INTERNAL_d42d8461_4_k_cu_2cf8e89a4cuda3std6ranges3__45__cpo6cbeginE,@object
	.size		_ZN34_INTERNAL_d42d8461_4_k_cu_2cf8e89a4cuda3std6ranges3__45__cpo6cbeginE,(_ZN34_INTERNAL_d42d8461_4_k_cu_2cf8e89a6thrust24THRUST_300001_SM_1000_NS12placeholders2_7E - _ZN34_INTERNAL_d42d8461_4_k_cu_2cf8e89a4cuda3std6ranges3__45__cpo6cbeginE)
_ZN34_INTERNAL_d42d8461_4_k_cu_2cf8e89a4cuda3std6ranges3__45__cpo6cbeginE:
	.zero		1
	.type		_ZN34_INTERNAL_d42d8461_4_k_cu_2cf8e89a6thrust24THRUST_300001_SM_1000_NS12placeholders2_7E,@object
	.size		_ZN34_INTERNAL_d42d8461_4_k_cu_2cf8e89a6thrust24THRUST_300001_SM_1000_NS12placeholders2_7E,(_ZN34_INTERNAL_d42d8461_4_k_cu_2cf8e89a4cuda3std3__45__cpo7crbeginE - _ZN34_INTERNAL_d42d8461_4_k_cu_2cf8e89a6thrust24THRUST_300001_SM_1000_NS12placeholders2_7E)
_ZN34_INTERNAL_d42d8461_4_k_cu_2cf8e89a6thrust24THRUST_300001_SM_1000_NS12placeholders2_7E:
	.zero		1
	.type		_ZN34_INTERNAL_d42d8461_4_k_cu_2cf8e89a4cuda3std3__45__cpo7crbeginE,@object
	.size		_ZN34_INTERNAL_d42d8461_4_k_cu_2cf8e89a4cuda3std3__45__cpo7crbeginE,(_ZN34_INTERNAL_d42d8461_4_k_cu_2cf8e89a4cuda3std6ranges3__45__cpo4nextE - _ZN34_INTERNAL_d42d8461_4_k_cu_2cf8e89a4cuda3std3__45__cpo7crbeginE)
_ZN34_INTERNAL_d42d8461_4_k_cu_2cf8e89a4cuda3std3__45__cpo7crbeginE:
	.zero		1
	.type		_ZN34_INTERNAL_d42d8461_4_k_cu_2cf8e89a4cuda3std6ranges3__45__cpo4nextE,@object
	.size		_ZN34_INTERNAL_d42d8461_4_k_cu_2cf8e89a4cuda3std6ranges3__45__cpo4nextE,(_ZN34_INTERNAL_d42d8461_4_k_cu_2cf8e89a4cuda3std6ranges3__45__cpo4swapE - _ZN34_INTERNAL_d42d8461_4_k_cu_2cf8e89a4cuda3std6ranges3__45__cpo4nextE)
_ZN34_INTERNAL_d42d8461_4_k_cu_2cf8e89a4cuda3std6ranges3__45__cpo4nextE:
	.zero		1
	.type		_ZN34_INTERNAL_d42d8461_4_k_cu_2cf8e89a4cuda3std6ranges3__45__cpo4swapE,@object
	.size		_ZN34_INTERNAL_d42d8461_4_k_cu_2cf8e89a4cuda3std6ranges3__45__cpo4swapE,(_ZN34_INTERNAL_d42d8461_4_k_cu_2cf8e89a6thrust24THRUST_300001_SM_1000_NS8cuda_cub10par_nosyncE - _ZN34_INTERNAL_d42d8461_4_k_cu_2cf8e89a4cuda3std6ranges3__45__cpo4swapE)
_ZN34_INTERNAL_d42d8461_4_k_cu_2cf8e89a4cuda3std6ranges3__45__cpo4swapE:
	.zero		1
	.type		_ZN34_INTERNAL_d42d8461_4_k_cu_2cf8e89a6thrust24THRUST_300001_SM_1000_NS8cuda_cub10par_nosyncE,@object
	.size		_ZN34_INTERNAL_d42d8461_4_k_cu_2cf8e89a6thrust24THRUST_300001_SM_1000_NS8cuda_cub10par_nosyncE,(_ZN34_INTERNAL_d42d8461_4_k_cu_2cf8e89a6thrust24THRUST_300001_SM_1000_NS12placeholders2_9E - _ZN34_INTERNAL_d42d8461_4_k_cu_2cf8e89a6thrust24THRUST_300001_SM_1000_NS8cuda_cub10par_nosyncE)
_ZN34_INTERNAL_d42d8461_4_k_cu_2cf8e89a6thrust24THRUST_300001_SM_1000_NS8cuda_cub10par_nosyncE:
	.zero		1
	.type		_ZN34_INTERNAL_d42d8461_4_k_cu_2cf8e89a6thrust24THRUST_300001_SM_1000_NS12placeholders2_9E,@object
	.size		_ZN34_INTERNAL_d42d8461_4_k_cu_2cf8e89a6thrust24THRUST_300001_SM_1000_NS12placeholders2_9E,(_ZN34_INTERNAL_d42d8461_4_k_cu_2cf8e89a4cuda3std3__436_GLOBAL__N__d42d8461_4_k_cu_2cf8e89a6ignoreE - _ZN34_INTERNAL_d42d8461_4_k_cu_2cf8e89a6thrust24THRUST_300001_SM_1000_NS12placeholders2_9E)
_ZN34_INTERNAL_d42d8461_4_k_cu_2cf8e89a6thrust24THRUST_300001_SM_1000_NS12placeholders2_9E:
	.zero		1
	.type		_ZN34_INTERNAL_d42d8461_4_k_cu_2cf8e89a4cuda3std3__436_GLOBAL__N__d42d8461_4_k_cu_2cf8e89a6ignoreE,@object
	.size		_ZN34_INTERNAL_d42d8461_4_k_cu_2cf8e89a4cuda3std3__436_GLOBAL__N__d42d8461_4_k_cu_2cf8e89a6ignoreE,(_ZN34_INTERNAL_d42d8461_4_k_cu_2cf8e89a4cuda3std6ranges3__45__cpo4dataE - _ZN34_INTERNAL_d42d8461_4_k_cu_2cf8e89a4cuda3std3__436_GLOBAL__N__d42d8461_4_k_cu_2cf8e89a6ignoreE)
_ZN34_INTERNAL_d42d8461_4_k_cu_2cf8e89a4cuda3std3__436_GLOBAL__N__d42d8461_4_k_cu_2cf8e89a6ignoreE:
	.zero		1
	.type		_ZN34_INTERNAL_d42d8461_4_k_cu_2cf8e89a4cuda3std6ranges3__45__cpo4dataE,@object
	.size		_ZN34_INTERNAL_d42d8461_4_k_cu_2cf8e89a4cuda3std6ranges3__45__cpo4dataE,(_ZN34_INTERNAL_d42d8461_4_k_cu_2cf8e89a6thrust24THRUST_300001_SM_1000_NS12placeholders2_1E - _ZN34_INTERNAL_d42d8461_4_k_cu_2cf8e89a4cuda3std6ranges3__45__cpo4dataE)
_ZN34_INTERNAL_d42d8461_4_k_cu_2cf8e89a4cuda3std6ranges3__45__cpo4dataE:
	.zero		1
	.type		_ZN34_INTERNAL_d42d8461_4_k_cu_2cf8e89a6thrust24THRUST_300001_SM_1000_NS12placeholders2_1E,@object
	.size		_ZN34_INTERNAL_d42d8461_4_k_cu_2cf8e89a6thrust24THRUST_300001_SM_1000_NS12placeholders2_1E,(_ZN34_INTERNAL_d42d8461_4_k_cu_2cf8e89a4cuda3std3__45__cpo5beginE - _ZN34_INTERNAL_d42d8461_4_k_cu_2cf8e89a6thrust24THRUST_300001_SM_1000_NS12placeholders2_1E)
_ZN34_INTERNAL_d42d8461_4_k_cu_2cf8e89a6thrust24THRUST_300001_SM_1000_NS12placeholders2_1E:
	.zero		1
	.type		_ZN34_INTERNAL_d42d8461_4_k_cu_2cf8e89a4cuda3std3__45__cpo5beginE,@object
	.size		_ZN34_INTERNAL_d42d8461_4_k_cu_2cf8e89a4cuda3std3__45__cpo5beginE,(_ZN34_INTERNAL_d42d8461_4_k_cu_2cf8e89a4cuda3std6ranges3__45__cpo5beginE - _ZN34_INTERNAL_d42d8461_4_k_cu_2cf8e89a4cuda3std3__45__cpo5beginE)
_ZN34_INTERNAL_d42d8461_4_k_cu_2cf8e89a4cuda3std3__45__cpo5beginE:
	.zero		1
	.type		_ZN34_INTERNAL_d42d8461_4_k_cu_2cf8e89a4cuda3std6ranges3__45__cpo5beginE,@object
	.size		_ZN34_INTERNAL_d42d8461_4_k_cu_2cf8e89a4cuda3std6ranges3__45__cpo5beginE,(_ZN34_INTERNAL_d42d8461_4_k_cu_2cf8e89a6thrust24THRUST_300001_SM_1000_NS12placeholders2_5E - _ZN34_INTERNAL_d42d8461_4_k_cu_2cf8e89a4cuda3std6ranges3__45__cpo5beginE)
_ZN34_INTERNAL_d42d8461_4_k_cu_2cf8e89a4cuda3std6ranges3__45__cpo5beginE:
	.zero		1
	.type		_ZN34_INTERNAL_d42d8461_4_k_cu_2cf8e89a6thrust24THRUST_300001_SM_1000_NS12placeholders2_5E,@object
	.size		_ZN34_INTERNAL_d42d8461_4_k_cu_2cf8e89a6thrust24THRUST_300001_SM_1000_NS12placeholders2_5E,(_ZN34_INTERNAL_d42d8461_4_k_cu_2cf8e89a4cuda3std3__45__cpo6rbeginE - _ZN34_INTERNAL_d42d8461_4_k_cu_2cf8e89a6thrust24THRUST_300001_SM_1000_NS12placeholders2_5E)
_ZN34_INTERNAL_d42d8461_4_k_cu_2cf8e89a6thrust24THRUST_300001_SM_1000_NS12placeholders2_5E:
	.zero		1
	.type		_ZN34_INTERNAL_d42d8461_4_k_cu_2cf8e89a4cuda3std3__45__cpo6rbeginE,@object
	.size		_ZN34_INTERNAL_d42d8461_4_k_cu_2cf8e89a4cuda3std3__45__cpo6rbeginE,(_ZN34_INTERNAL_d42d8461_4_k_cu_2cf8e89a4cuda3std6ranges3__45__cpo7advanceE - _ZN34_INTERNAL_d42d8461_4_k_cu_2cf8e89a4cuda3std3__45__cpo6rbeginE)
_ZN34_INTERNAL_d42d8461_4_k_cu_2cf8e89a4cuda3std3__45__cpo6rbeginE:
	.zero		1
	.type		_ZN34_INTERNAL_d42d8461_4_k_cu_2cf8e89a4cuda3std6ranges3__45__cpo7advanceE,@object
	.size		_ZN34_INTERNAL_d42d8461_4_k_cu_2cf8e89a4cuda3std6ranges3__45__cpo7advanceE,(_ZN34_INTERNAL_d42d8461_4_k_cu_2cf8e89a4cuda3std3__47nulloptE - _ZN34_INTERNAL_d42d8461_4_k_cu_2cf8e89a4cuda3std6ranges3__45__cpo7advanceE)
_ZN34_INTERNAL_d42d8461_4_k_cu_2cf8e89a4cuda3std6ranges3__45__cpo7advanceE:
	.zero		1
	.type		_ZN34_INTERNAL_d42d8461_4_k_cu_2cf8e89a4cuda3std3__47nulloptE,@object
	.size		_ZN34_INTERNAL_d42d8461_4_k_cu_2cf8e89a4cuda3std3__47nulloptE,(_ZN34_INTERNAL_d42d8461_4_k_cu_2cf8e89a4cuda3std6ranges3__45__cpo8distanceE - _ZN34_INTERNAL_d42d8461_4_k_cu_2cf8e89a4cuda3std3__47nulloptE)
_ZN34_INTERNAL_d42d8461_4_k_cu_2cf8e89a4cuda3std3__47nulloptE:
	.zero		1
	.type		_ZN34_INTERNAL_d42d8461_4_k_cu_2cf8e89a4cuda3std6ranges3__45__cpo8distanceE,@object
	.size		_ZN34_INTERNAL_d42d8461_4_k_cu_2cf8e89a4cuda3std6ranges3__45__cpo8distanceE,(_ZN34_INTERNAL_d42d8461_4_k_cu_2cf8e89a6thrust24THRUST_300001_SM_1000_NS12placeholders3_10E - _ZN34_INTERNAL_d42d8461_4_k_cu_2cf8e89a4cuda3std6ranges3__45__cpo8distanceE)
_ZN34_INTERNAL_d42d8461_4_k_cu_2cf8e89a4cuda3std6ranges3__45__cpo8distanceE:
	.zero		1
	.type		_ZN34_INTERNAL_d42d8461_4_k_cu_2cf8e89a6thrust24THRUST_300001_SM_1000_NS12placeholders3_10E,@object
	.size		_ZN34_INTERNAL_d42d8461_4_k_cu_2cf8e89a6thrust24THRUST_300001_SM_1000_NS12placeholders3_10E,(_ZN34_INTERNAL_d42d8461_4_k_cu_2cf8e89a4cuda3std3__419piecewise_constructE - _ZN34_INTERNAL_d42d8461_4_k_cu_2cf8e89a6thrust24THRUST_300001_SM_1000_NS12placeholders3_10E)
_ZN34_INTERNAL_d42d8461_4_k_cu_2cf8e89a6thrust24THRUST_300001_SM_1000_NS12placeholders3_10E:
	.zero		1
	.type		_ZN34_INTERNAL_d42d8461_4_k_cu_2cf8e89a4cuda3std3__419piecewise_constructE,@object
	.size		_ZN34_INTERNAL_d42d8461_4_k_cu_2cf8e89a4cuda3std3__419piecewise_constructE,(_ZN34_INTERNAL_d42d8461_4_k_cu_2cf8e89a4cuda3std6ranges3__45__cpo5cdataE - _ZN34_INTERNAL_d42d8461_4_k_cu_2cf8e89a4cuda3std3__419piecewise_constructE)
_ZN34_INTERNAL_d42d8461_4_k_cu_2cf8e89a4cuda3std3__419piecewise_constructE:
	.zero		1
	.type		_ZN34_INTERNAL_d42d8461_4_k_cu_2cf8e89a4cuda3std6ranges3__45__cpo5cdataE,@object
	.size		_ZN34_INTERNAL_d42d8461_4_k_cu_2cf8e89a4cuda3std6ranges3__45__cpo5cdataE,(_ZN34_INTERNAL_d42d8461_4_k_cu_2cf8e89a6thrust24THRUST_300001_SM_1000_NS12placeholders2_2E - _ZN34_INTERNAL_d42d8461_4_k_cu_2cf8e89a4cuda3std6ranges3__45__cpo5cdataE)
_ZN34_INTERNAL_d42d8461_4_k_cu_2cf8e89a4cuda3std6ranges3__45__cpo5cdataE:
	.zero		1
	.type		_ZN34_INTERNAL_d42d8461_4_k_cu_2cf8e89a6thrust24THRUST_300001_SM_1000_NS12placeholders2_2E,@object
	.size		_ZN34_INTERNAL_d42d8461_4_k_cu_2cf8e89a6thrust24THRUST_300001_SM_1000_NS12placeholders2_2E,(_ZN34_INTERNAL_d42d8461_4_k_cu_2cf8e89a4cuda3std3__45__cpo3endE - _ZN34_INTERNAL_d42d8461_4_k_cu_2cf8e89a6thrust24THRUST_300001_SM_1000_NS12placeholders2_2E)
_ZN34_INTERNAL_d42d8461_4_k_cu_2cf8e89a6thrust24THRUST_300001_SM_1000_NS12placeholders2_2E:
	.zero		1
	.type		_ZN34_INTERNAL_d42d8461_4_k_cu_2cf8e89a4cuda3std3__45__cpo3endE,@object
	.size		_ZN34_INTERNAL_d42d8461_4_k_cu_2cf8e89a4cuda3std3__45__cpo3endE,(_ZN34_INTERNAL_d42d8461_4_k_cu_2cf8e89a4cuda3std6ranges3__45__cpo3endE - _ZN34_INTERNAL_d42d8461_4_k_cu_2cf8e89a4cuda3std3__45__cpo3endE)
_ZN34_INTERNAL_d42d8461_4_k_cu_2cf8e89a4cuda3std3__45__cpo3endE:
	.zero		1
	.type		_ZN34_INTERNAL_d42d8461_4_k_cu_2cf8e89a4cuda3std6ranges3__45__cpo3endE,@object
	.size		_ZN34_INTERNAL_d42d8461_4_k_cu_2cf8e89a4cuda3std6ranges3__45__cpo3endE,(_ZN34_INTERNAL_d42d8461_4_k_cu_2cf8e89a6thrust24THRUST_300001_SM_1000_NS12placeholders2_6E - _ZN34_INTERNAL_d42d8461_4_k_cu_2cf8e89a4cuda3std6ranges3__45__cpo3endE)
_ZN34_INTERNAL_d42d8461_4_k_cu_2cf8e89a4cuda3std6ranges3__45__cpo3endE:
	.zero		1
	.type		_ZN34_INTERNAL_d42d8461_4_k_cu_2cf8e89a6thrust24THRUST_300001_SM_1000_NS12placeholders2_6E,@object
	.size		_ZN34_INTERNAL_d42d8461_4_k_cu_2cf8e89a6thrust24THRUST_300001_SM_1000_NS12placeholders2_6E,(_ZN34_INTERNAL_d42d8461_4_k_cu_2cf8e89a4cuda3std3__45__cpo4rendE - _ZN34_INTERNAL_d42d8461_4_k_cu_2cf8e89a6thrust24THRUST_300001_SM_1000_NS12placeholders2_6E)
_ZN34_INTERNAL_d42d8461_4_k_cu_2cf8e89a6thrust24THRUST_300001_SM_1000_NS12placeholders2_6E:
	.zero		1
	.type		_ZN34_INTERNAL_d42d8461_4_k_cu_2cf8e89a4cuda3std3__45__cpo4rendE,@object
	.size		_ZN34_INTERNAL_d42d8461_4_k_cu_2cf8e89a4cuda3std3__45__cpo4rendE,(_ZN34_INTERNAL_d42d8461_4_k_cu_2cf8e89a4cuda3std6ranges3__45__cpo9iter_swapE - _ZN34_INTERNAL_d42d8461_4_k_cu_2cf8e89a4cuda3std3__45__cpo4rendE)
_ZN34_INTERNAL_d42d8461_4_k_cu_2cf8e89a4cuda3std3__45__cpo4rendE:
	.zero		1
	.type		_ZN34_INTERNAL_d42d8461_4_k_cu_2cf8e89a4cuda3std6ranges3__45__cpo9iter_swapE,@object
	.size		_ZN34_INTERNAL_d42d8461_4_k_cu_2cf8e89a4cuda3std6ranges3__45__cpo9iter_swapE,(_ZN34_INTERNAL_d42d8461_4_k_cu_2cf8e89a4cuda3std3__48unexpectE - _ZN34_INTERNAL_d42d8461_4_k_cu_2cf8e89a4cuda3std6ranges3__45__cpo9iter_swapE)
_ZN34_INTERNAL_d42d8461_4_k_cu_2cf8e89a4cuda3std6ranges3__45__cpo9iter_swapE:
	.zero		1
	.type		_ZN34_INTERNAL_d42d8461_4_k_cu_2cf8e89a4cuda3std3__48unexpectE,@object
	.size		_ZN34_INTERNAL_d42d8461_4_k_cu_2cf8e89a4cuda3std3__48unexpectE,(_ZN34_INTERNAL_d42d8461_4_k_cu_2cf8e89a6thrust24THRUST_300001_SM_1000_NS8cuda_cub3parE - _ZN34_INTERNAL_d42d8461_4_k_cu_2cf8e89a4cuda3std3__48unexpectE)
_ZN34_INTERNAL_d42d8461_4_k_cu_2cf8e89a4cuda3std3__48unexpectE:
	.zero		1
	.type		_ZN34_INTERNAL_d42d8461_4_k_cu_2cf8e89a6thrust24THRUST_300001_SM_1000_NS8cuda_cub3parE,@object
	.size		_ZN34_INTERNAL_d42d8461_4_k_cu_2cf8e89a6thrust24THRUST_300001_SM_1000_NS8cuda_cub3parE,(_ZN34_INTERNAL_d42d8461_4_k_cu_2cf8e89a6thrust24THRUST_300001_SM_1000_NS12placeholders2_4E - _ZN34_INTERNAL_d42d8461_4_k_cu_2cf8e89a6thrust24THRUST_300001_SM_1000_NS8cuda_cub3parE)
_ZN34_INTERNAL_d42d8461_4_k_cu_2cf8e89a6thrust24THRUST_300001_SM_1000_NS8cuda_cub3parE:
	.zero		1
	.type		_ZN34_INTERNAL_d42d8461_4_k_cu_2cf8e89a6thrust24THRUST_300001_SM_1000_NS12placeholders2_4E,@object
	.size		_ZN34_INTERNAL_d42d8461_4_k_cu_2cf8e89a6thrust24THRUST_300001_SM_1000_NS12placeholders2_4E,(_ZN34_INTERNAL_d42d8461_4_k_cu_2cf8e89a4cuda3std3__45__cpo4cendE - _ZN34_INTERNAL_d42d8461_4_k_cu_2cf8e89a6thrust24THRUST_300001_SM_1000_NS12placeholders2_4E)
_ZN34_INTERNAL_d42d8461_4_k_cu_2cf8e89a6thrust24THRUST_300001_SM_1000_NS12placeholders2_4E:
	.zero		1
	.type		_ZN34_INTERNAL_d42d8461_4_k_cu_2cf8e89a4cuda3std3__45__cpo4cendE,@object
	.size		_ZN34_INTERNAL_d42d8461_4_k_cu_2cf8e89a4cuda3std3__45__cpo4cendE,(_ZN34_INTERNAL_d42d8461_4_k_cu_2cf8e89a4cuda3std6ranges3__45__cpo4cendE - _ZN34_INTERNAL_d42d8461_4_k_cu_2cf8e89a4cuda3std3__45__cpo4cendE)
_ZN34_INTERNAL_d42d8461_4_k_cu_2cf8e89a4cuda3std3__45__cpo4cendE:
	.zero		1
	.type		_ZN34_INTERNAL_d42d8461_4_k_cu_2cf8e89a4cuda3std6ranges3__45__cpo4cendE,@object
	.size		_ZN34_INTERNAL_d42d8461_4_k_cu_2cf8e89a4cuda3std6ranges3__45__cpo4cendE,(_ZN34_INTERNAL_d42d8461_4_k_cu_2cf8e89a4cuda3std3__420unreachable_sentinelE - _ZN34_INTERNAL_d42d8461_4_k_cu_2cf8e89a4cuda3std6ranges3__45__cpo4cendE)
_ZN34_INTERNAL_d42d8461_4_k_cu_2cf8e89a4cuda3std6ranges3__45__cpo4cendE:
	.zero		1
	.type		_ZN34_INTERNAL_d42d8461_4_k_cu_2cf8e89a4cuda3std3__420unreachable_sentinelE,@object
	.size		_ZN34_INTERNAL_d42d8461_4_k_cu_2cf8e89a4cuda3std3__420unreachable_sentinelE,(_ZN34_INTERNAL_d42d8461_4_k_cu_2cf8e89a4cuda3std6ranges3__45__cpo5ssizeE - _ZN34_INTERNAL_d42d8461_4_k_cu_2cf8e89a4cuda3std3__420unreachable_sentinelE)
_ZN34_INTERNAL_d42d8461_4_k_cu_2cf8e89a4cuda3std3__420unreachable_sentinelE:
	.zero		1
	.type		_ZN34_INTERNAL_d42d8461_4_k_cu_2cf8e89a4cuda3std6ranges3__45__cpo5ssizeE,@object
	.size		_ZN34_INTERNAL_d42d8461_4_k_cu_2cf8e89a4cuda3std6ranges3__45__cpo5ssizeE,(_ZN34_INTERNAL_d42d8461_4_k_cu_2cf8e89a6thrust24THRUST_300001_SM_1000_NS12placeholders2_8E - _ZN34_INTERNAL_d42d8461_4_k_cu_2cf8e89a4cuda3std6ranges3__45__cpo5ssizeE)
_ZN34_INTERNAL_d42d8461_4_k_cu_2cf8e89a4cuda3std6ranges3__45__cpo5ssizeE:
	.zero		1
	.type		_ZN34_INTERNAL_d42d8461_4_k_cu_2cf8e89a6thrust24THRUST_300001_SM_1000_NS12placeholders2_8E,@object
	.size		_ZN34_INTERNAL_d42d8461_4_k_cu_2cf8e89a6thrust24THRUST_300001_SM_1000_NS12placeholders2_8E,(_ZN34_INTERNAL_d42d8461_4_k_cu_2cf8e89a4cuda3std3__45__cpo5crendE - _ZN34_INTERNAL_d42d8461_4_k_cu_2cf8e89a6thrust24THRUST_300001_SM_1000_NS12placeholders2_8E)
_ZN34_INTERNAL_d42d8461_4_k_cu_2cf8e89a6thrust24THRUST_300001_SM_1000_NS12placeholders2_8E:
	.zero		1
	.type		_ZN34_INTERNAL_d42d8461_4_k_cu_2cf8e89a4cuda3std3__45__cpo5crendE,@object
	.size		_ZN34_INTERNAL_d42d8461_4_k_cu_2cf8e89a4cuda3std3__45__cpo5crendE,(_ZN34_INTERNAL_d42d8461_4_k_cu_2cf8e89a4cuda3std6ranges3__45__cpo4prevE - _ZN34_INTERNAL_d42d8461_4_k_cu_2cf8e89a4cuda3std3__45__cpo5crendE)
_ZN34_INTERNAL_d42d8461_4_k_cu_2cf8e89a4cuda3std3__45__cpo5crendE:
	.zero		1
	.type		_ZN34_INTERNAL_d42d8461_4_k_cu_2cf8e89a4cuda3std6ranges3__45__cpo4prevE,@object
	.size		_ZN34_INTERNAL_d42d8461_4_k_cu_2cf8e89a4cuda3std6ranges3__45__cpo4prevE,(_ZN34_INTERNAL_d42d8461_4_k_cu_2cf8e89a4cuda3std6ranges3__45__cpo9iter_moveE - _ZN34_INTERNAL_d42d8461_4_k_cu_2cf8e89a4cuda3std6ranges3__45__cpo4prevE)
_ZN34_INTERNAL_d42d8461_4_k_cu_2cf8e89a4cuda3std6ranges3__45__cpo4prevE:
	.zero		1
	.type		_ZN34_INTERNAL_d42d8461_4_k_cu_2cf8e89a4cuda3std6ranges3__45__cpo9iter_moveE,@object
	.size		_ZN34_INTERNAL_d42d8461_4_k_cu_2cf8e89a4cuda3std6ranges3__45__cpo9iter_moveE,(_ZN34_INTERNAL_d42d8461_4_k_cu_2cf8e89a6thrust24THRUST_300001_SM_1000_NS6system6detail10sequential3seqE - _ZN34_INTERNAL_d42d8461_4_k_cu_2cf8e89a4cuda3std6ranges3__45__cpo9iter_moveE)
_ZN34_INTERNAL_d42d8461_4_k_cu_2cf8e89a4cuda3std6ranges3__45__cpo9iter_moveE:
	.zero		1
	.type		_ZN34_INTERNAL_d42d8461_4_k_cu_2cf8e89a6thrust24THRUST_300001_SM_1000_NS6system6detail10sequential3seqE,@object
	.size		_ZN34_INTERNAL_d42d8461_4_k_cu_2cf8e89a6thrust24THRUST_300001_SM_1000_NS6system6detail10sequential3seqE,(.L_31 - _ZN34_INTERNAL_d42d8461_4_k_cu_2cf8e89a6thrust24THRUST_300001_SM_1000_NS6system6detail10sequential3seqE)
_ZN34_INTERNAL_d42d8461_4_k_cu_2cf8e89a6thrust24THRUST_300001_SM_1000_NS6system6detail10sequential3seqE:
	.zero		1
.L_31:


//--------------------- .nv.shared._ZN3cub18CUB_300001_SM_10006detail6reduce18DeviceReduceKernelINS2_10policy_hubIlyN4cuda3std3__44plusIlEEE10Policy1000EN6thrust24THRUST_300001_SM_1000_NS18transform_iteratorINSD_6detail14equal_to_valueIiEENSF_15normal_iteratorINSD_10device_ptrIfEEEEllEEyS9_lNS7_10__identityEEEvT0_PT3_T1_NS0_13GridEvenShareISR_EET2_T4_ --------------------------
	.section	.nv.shared._ZN3cub18CUB_300001_SM_10006detail6reduce18DeviceReduceKernelINS2_10policy_hubIlyN4cuda3std3__44plusIlEEE10Policy1000EN6thrust24THRUST_300001_SM_1000_NS18transform_iteratorINSD_6detail14equal_to_valueIiEENSF_15normal_iteratorINSD_10device_ptrIfEEEEllEEyS9_lNS7_10__identityEEEvT0_PT3_T1_NS0_13GridEvenShareISR_EET2_T4_,"aw",@nobits
	.sectionflags	@""
	.align	8
.nv.shared._ZN3cub18CUB_300001_SM_10006detail6reduce18DeviceReduceKernelINS2_10policy_hubIlyN4cuda3std3__44plusIlEEE10Policy1000EN6thrust24THRUST_300001_SM_1000_NS18transform_iteratorINSD_6detail14equal_to_valueIiEENSF_15normal_iteratorINSD_10device_ptrIfEEEEllEEyS9_lNS7_10__identityEEEvT0_PT3_T1_NS0_13GridEvenShareISR_EET2_T4_:
	.zero		1176


//--------------------- .nv.shared._ZN3cub18CUB_300001_SM_10006detail6reduce28DeviceReduceSingleTileKernelINS2_10policy_hubIlyN4cuda3std3__44plusIlEEE10Policy1000EN6thrust24THRUST_300001_SM_1000_NS18transform_iteratorINSD_6detail14equal_to_valueIiEENSF_15normal_iteratorINSD_10device_ptrIfEEEEllEEPlyS9_llNS7_10__identityEEEvT0_T1_T2_T3_T4_T6_ --------------------------
	.section	.nv.shared._ZN3cub18CUB_300001_SM_10006detail6reduce28DeviceReduceSingleTileKernelINS2_10policy_hubIlyN4cuda3std3__44plusIlEEE10Policy1000EN6thrust24THRUST_300001_SM_1000_NS18transform_iteratorINSD_6detail14equal_to_valueIiEENSF_15normal_iteratorINSD_10device_ptrIfEEEEllEEPlyS9_llNS7_10__identityEEEvT0_T1_T2_T3_T4_T6_,"aw",@nobits
	.sectionflags	@""
	.align	8
.nv.shared._ZN3cub18CUB_300001_SM_10006detail6reduce28DeviceReduceSingleTileKernelINS2_10policy_hubIlyN4cuda3std3__44plusIlEEE10Policy1000EN6thrust24THRUST_300001_SM_1000_NS18transform_iteratorINSD_6detail14equal_to_valueIiEENSF_15normal_iteratorINSD_10device_ptrIfEEEEllEEPlyS9_llNS7_10__identityEEEvT0_T1_T2_T3_T4_T6_:
	.zero		1176


//--------------------- .nv.shared._ZN3cub18CUB_300001_SM_10006detail6reduce28DeviceReduceSingleTileKernelINS2_10policy_hubIljN4cuda3std3__44plusIlEEE10Policy1000EPlSC_iS9_llNS7_10__identityEEEvT0_T1_T2_T3_T4_T6_ --------------------------
	.section	.nv.shared._ZN3cub18CUB_300001_SM_10006detail6reduce28DeviceReduceSingleTileKernelINS2_10policy_hubIljN4cuda3std3__44plusIlEEE10Policy1000EPlSC_iS9_llNS7_10__identityEEEvT0_T1_T2_T3_T4_T6_,"aw",@nobits
	.sectionflags	@""
	.align	8
.nv.shared._ZN3cub18CUB_300001_SM_10006detail6reduce28DeviceReduceSingleTileKernelINS2_10policy_hubIljN4cuda3std3__44plusIlEEE10Policy1000EPlSC_iS9_llNS7_10__identityEEEvT0_T1_T2_T3_T4_T6_:
	.zero		1176


//--------------------- .nv.shared._ZN3cub18CUB_300001_SM_10006detail6reduce18DeviceReduceKernelINS2_10policy_hubIljN4cuda3std3__44plusIlEEE10Policy1000EN6thrust24THRUST_300001_SM_1000_NS18transform_iteratorINSD_6detail14equal_to_valueIiEENSF_15normal_iteratorINSD_10device_ptrIfEEEEllEEjS9_lNS7_10__identityEEEvT0_PT3_T1_NS0_13GridEvenShareISR_EET2_T4_ --------------------------
	.section	.nv.shared._ZN3cub18CUB_300001_SM_10006detail6reduce18DeviceReduceKernelINS2_10policy_hubIljN4cuda3std3__44plusIlEEE10Policy1000EN6thrust24THRUST_300001_SM_1000_NS18transform_iteratorINSD_6detail14equal_to_valueIiEENSF_15normal_iteratorINSD_10device_ptrIfEEEEllEEjS9_lNS7_10__identityEEEvT0_PT3_T1_NS0_13GridEvenShareISR_EET2_T4_,"aw",@nobits
	.sectionflags	@""
	.align	8
.nv.shared._ZN3cub18CUB_300001_SM_10006detail6reduce18DeviceReduceKernelINS2_10policy_hubIljN4cuda3std3__44plusIlEEE10Policy1000EN6thrust24THRUST_300001_SM_1000_NS18transform_iteratorINSD_6detail14equal_to_valueIiEENSF_15normal_iteratorINSD_10device_ptrIfEEEEllEEjS9_lNS7_10__identityEEEvT0_PT3_T1_NS0_13GridEvenShareISR_EET2_T4_:
	.zero		1176


//--------------------- .nv.shared._ZN3cub18CUB_300001_SM_10006detail6reduce28DeviceReduceSingleTileKernelINS2_10policy_hubIljN4cuda3std3__44plusIlEEE10Policy1000EN6thrust24THRUST_300001_SM_1000_NS18transform_iteratorINSD_6detail14equal_to_valueIiEENSF_15normal_iteratorINSD_10device_ptrIfEEEEllEEPljS9_llNS7_10__identityEEEvT0_T1_T2_T3_T4_T6_ --------------------------
	.section	.nv.shared._ZN3cub18CUB_300001_SM_10006detail6reduce28DeviceReduceSingleTileKernelINS2_10policy_hubIljN4cuda3std3__44plusIlEEE10Policy1000EN6thrust24THRUST_300001_SM_1000_NS18transform_iteratorINSD_6detail14equal_to_valueIiEENSF_15normal_iteratorINSD_10device_ptrIfEEEEllEEPljS9_llNS7_10__identityEEEvT0_T1_T2_T3_T4_T6_,"aw",@nobits
	.sectionflags	@""
	.align	8
.nv.shared._ZN3cub18CUB_300001_SM_10006detail6reduce28DeviceReduceSingleTileKernelINS2_10policy_hubIljN4cuda3std3__44plusIlEEE10Policy1000EN6thrust24THRUST_300001_SM_1000_NS18transform_iteratorINSD_6detail14equal_to_valueIiEENSF_15normal_iteratorINSD_10device_ptrIfEEEEllEEPljS9_llNS7_10__identityEEEvT0_T1_T2_T3_T4_T6_:
	.zero		1176


//--------------------- .nv.constant0._ZN3cub18CUB_300001_SM_10006detail6reduce28DeviceReduceSingleTileKernelINS2_10policy_hubIlyN4cuda3std3__44plusIlEEE10Policy1000EPlSC_iS9_llNS7_10__identityEEEvT0_T1_T2_T3_T4_T6_ --------------------------
	.section	.nv.constant0._ZN3cub18CUB_300001_SM_10006detail6reduce28DeviceReduceSingleTileKernelINS2_10policy_hubIlyN4cuda3std3__44plusIlEEE10Policy1000EPlSC_iS9_llNS7_10__identityEEEvT0_T1_T2_T3_T4_T6_,"a",@progbits
	.sectionflags	@""
	.align	4
.nv.constant0._ZN3cub18CUB_300001_SM_10006detail6reduce28DeviceReduceSingleTileKernelINS2_10policy_hubIlyN4cuda3std3__44plusIlEEE10Policy1000EPlSC_iS9_llNS7_10__identityEEEvT0_T1_T2_T3_T4_T6_:
	.zero		929


//--------------------- .nv.constant0._ZN3cub18CUB_300001_SM_10006detail6reduce18DeviceReduceKernelINS2_10policy_hubIlyN4cuda3std3__44plusIlEEE10Policy1000EN6thrust24THRUST_300001_SM_1000_NS18transform_iteratorINSD_6detail14equal_to_valueIiEENSF_15normal_iteratorINSD_10device_ptrIfEEEEllEEyS9_lNS7_10__identityEEEvT0_PT3_T1_NS0_13GridEvenShareISR_EET2_T4_ --------------------------
	.section	.nv.constant0._ZN3cub18CUB_300001_SM_10006detail6reduce18DeviceReduceKernelINS2_10policy_hubIlyN4cuda3std3__44plusIlEEE10Policy1000EN6thrust24THRUST_300001_SM_1000_NS18transform_iteratorINSD_6detail14equal_to_valueIiEENSF_15normal_iteratorINSD_10device_ptrIfEEEEllEEyS9_lNS7_10__identityEEEvT0_PT3_T1_NS0_13GridEvenShareISR_EET2_T4_,"a",@progbits
	.sectionflags	@""
	.align	4
.nv.constant0._ZN3cub18CUB_300001_SM_10006detail6reduce18DeviceReduceKernelINS2_10policy_hubIlyN4cuda3std3__44plusIlEEE10Policy1000EN6thrust24THRUST_300001_SM_1000_NS18transform_iteratorINSD_6detail14equal_to_valueIiEENSF_15normal_iteratorINSD_10device_ptrIfEEEEllEEyS9_lNS7_10__identityEEEvT0_PT3_T1_NS0_13GridEvenShareISR_EET2_T4_:
	.zero		1002


//--------------------- .nv.constant0._ZN3cub18CUB_300001_SM_10006detail6reduce28DeviceReduceSingleTileKernelINS2_10policy_hubIlyN4cuda3std3__44plusIlEEE10Policy1000EN6thrust24THRUST_300001_SM_1000_NS18transform_iteratorINSD_6detail14equal_to_valueIiEENSF_15normal_iteratorINSD_10device_ptrIfEEEEllEEPlyS9_llNS7_10__identityEEEvT0_T1_T2_T3_T4_T6_ --------------------------
	.section	.nv.constant0._ZN3cub18CUB_300001_SM_10006detail6reduce28DeviceReduceSingleTileKernelINS2_10policy_hubIlyN4cuda3std3__44plusIlEEE10Policy1000EN6thrust24THRUST_300001_SM_1000_NS18transform_iteratorINSD_6detail14equal_to_valueIiEENSF_15normal_iteratorINSD_10device_ptrIfEEEEllEEPlyS9_llNS7_10__identityEEEvT0_T1_T2_T3_T4_T6_,"a",@progbits
	.sectionflags	@""
	.align	4
.nv.constant0._ZN3cub18CUB_300001_SM_10006detail6reduce28DeviceReduceSingleTileKernelINS2_10policy_hubIlyN4cuda3std3__44plusIlEEE10Policy1000EN6thrust24THRUST_300001_SM_1000_NS18transform_iteratorINSD_6detail14equal_to_valueIiEENSF_15normal_iteratorINSD_10device_ptrIfEEEEllEEPlyS9_llNS7_10__identityEEEvT0_T1_T2_T3_T4_T6_:
	.zero		945


//--------------------- .nv.constant0._ZN3cub18CUB_300001_SM_10006detail6reduce28DeviceReduceSingleTileKernelINS2_10policy_hubIljN4cuda3std3__44plusIlEEE10Policy1000EPlSC_iS9_llNS7_10__identityEEEvT0_T1_T2_T3_T4_T6_ --------------------------
	.section	.nv.constant0._ZN3cub18CUB_300001_SM_10006detail6reduce28DeviceReduceSingleTileKernelINS2_10policy_hubIljN4cuda3std3__44plusIlEEE10Policy1000EPlSC_iS9_llNS7_10__identityEEEvT0_T1_T2_T3_T4_T6_,"a",@progbits
	.sectionflags	@""
	.align	4
.nv.constant0._ZN3cub18CUB_300001_SM_10006detail6reduce28DeviceReduceSingleTileKernelINS2_10policy_hubIljN4cuda3std3__44plusIlEEE10Policy1000EPlSC_iS9_llNS7_10__identityEEEvT0_T1_T2_T3_T4_T6_:
	.zero		929


//--------------------- .nv.constant0._ZN3cub18CUB_300001_SM_10006detail6reduce18DeviceReduceKernelINS2_10policy_hubIljN4cuda3std3__44plusIlEEE10Policy1000EN6thrust24THRUST_300001_SM_1000_NS18transform_iteratorINSD_6detail14equal_to_valueIiEENSF_15normal_iteratorINSD_10device_ptrIfEEEEllEEjS9_lNS7_10__identityEEEvT0_PT3_T1_NS0_13GridEvenShareISR_EET2_T4_ --------------------------
	.section	.nv.constant0._ZN3cub18CUB_300001_SM_10006detail6reduce18DeviceReduceKernelINS2_10policy_hubIljN4cuda3std3__44plusIlEEE10Policy1000EN6thrust24THRUST_300001_SM_1000_NS18transform_iteratorINSD_6detail14equal_to_valueIiEENSF_15normal_iteratorINSD_10device_ptrIfEEEEllEEjS9_lNS7_10__identityEEEvT0_PT3_T1_NS0_13GridEvenShareISR_EET2_T4_,"a",@progbits
	.sectionflags	@""
	.align	4
.nv.constant0._ZN3cub18CUB_300001_SM_10006detail6reduce18DeviceReduceKernelINS2_10policy_hubIljN4cuda3std3__44plusIlEEE10Policy1000EN6thrust24THRUST_300001_SM_1000_NS18transform_iteratorINSD_6detail14equal_to_valueIiEENSF_15normal_iteratorINSD_10device_ptrIfEEEEllEEjS9_lNS7_10__identityEEEvT0_PT3_T1_NS0_13GridEvenShareISR_EET2_T4_:
	.zero		966


//--------------------- .nv.constant0._ZN3cub18CUB_300001_SM_10006detail6reduce28DeviceReduceSingleTileKernelINS2_10policy_hubIljN4cuda3std3__44plusIlEEE10Policy1000EN6thrust24THRUST_300001_SM_1000_NS18transform_iteratorINSD_6detail14equal_to_valueIiEENSF_15normal_iteratorINSD_10device_ptrIfEEEEllEEPljS9_llNS7_10__identityEEEvT0_T1_T2_T3_T4_T6_ --------------------------
	.section	.nv.constant0._ZN3cub18CUB_300001_SM_10006detail6reduce28DeviceReduceSingleTileKernelINS2_10policy_hubIljN4cuda3std3__44plusIlEEE10Policy1000EN6thrust24THRUST_300001_SM_1000_NS18transform_iteratorINSD_6detail14equal_to_valueIiEENSF_15normal_iteratorINSD_10device_ptrIfEEEEllEEPljS9_llNS7_10__identityEEEvT0_T1_T2_T3_T4_T6_,"a",@progbits
	.sectionflags	@""
	.align	4
.nv.constant0._ZN3cub18CUB_300001_SM_10006detail6reduce28DeviceReduceSingleTileKernelINS2_10policy_hubIljN4cuda3std3__44plusIlEEE10Policy1000EN6thrust24THRUST_300001_SM_1000_NS18transform_iteratorINSD_6detail14equal_to_valueIiEENSF_15normal_iteratorINSD_10device_ptrIfEEEEllEEPljS9_llNS7_10__identityEEEvT0_T1_T2_T3_T4_T6_:
	.zero		937


//--------------------- .nv.constant0._ZN3cub18CUB_300001_SM_10006detail9transform16transform_kernelINS2_10policy_hubILb1EN4cuda3std3__45tupleIJN6thrust24THRUST_300001_SM_1000_NS6detail15normal_iteratorINSA_10device_ptrIfEEEEEEEE10policy1000El8finddiffSF_JPfEEEvT0_iT1_T2_DpNS2_10kernel_argIT3_EE --------------------------
	.section	.nv.constant0._ZN3cub18CUB_300001_SM_10006detail9transform16transform_kernelINS2_10policy_hubILb1EN4cuda3std3__45tupleIJN6thrust24THRUST_300001_SM_1000_NS6detail15normal_iteratorINSA_10device_ptrIfEEEEEEEE10policy1000El8finddiffSF_JPfEEEvT0_iT1_T2_DpNS2_10kernel_argIT3_EE,"a",@progbits
	.sectionflags	@""
	.align	4
.nv.constant0._ZN3cub18CUB_300001_SM_10006detail9transform16transform_kernelINS2_10policy_hubILb1EN4cuda3std3__45tupleIJN6thrust24THRUST_300001_SM_1000_NS6detail15normal_iteratorINSA_10device_ptrIfEEEEEEEE10policy1000El8finddiffSF_JPfEEEvT0_iT1_T2_DpNS2_10kernel_argIT3_EE:
	.zero		944


//--------------------- .nv.constant0._ZN3cub18CUB_300001_SM_10006detail9transform16transform_kernelINS2_10policy_hubILb1EN4cuda3std3__45tupleIJN6thrust24THRUST_300001_SM_1000_NS6detail15normal_iteratorINSA_10device_ptrIfEEEEEEEE10policy1000Ei8finddiffSF_JPfEEEvT0_iT1_T2_DpNS2_10kernel_argIT3_EE --------------------------
	.section	.nv.constant0._ZN3cub18CUB_300001_SM_10006detail9transform16transform_kernelINS2_10policy_hubILb1EN4cuda3std3__45tupleIJN6thrust24THRUST_300001_SM_1000_NS6detail15normal_iteratorINSA_10device_ptrIfEEEEEEEE10policy1000Ei8finddiffSF_JPfEEEvT0_iT1_T2_DpNS2_10kernel_argIT3_EE,"a",@progbits
	.sectionflags	@""
	.align	4
.nv.constant0._ZN3cub18CUB_300001_SM_10006detail9transform16transform_kernelINS2_10policy_hubILb1EN4cuda3std3__45tupleIJN6thrust24THRUST_300001_SM_1000_NS6detail15normal_iteratorINSA_10device_ptrIfEEEEEEEE10policy1000Ei8finddiffSF_JPfEEEvT0_iT1_T2_DpNS2_10kernel_argIT3_EE:
	.zero		936


//--------------------- .nv.constant0._ZN3cub18CUB_300001_SM_10006detail8for_each13static_kernelINS2_12policy_hub_t12policy_500_tEmN6thrust24THRUST_300001_SM_1000_NS8cuda_cub20__uninitialized_fill7functorINS7_10device_ptrIfEEfEEEEvT0_T1_ --------------------------
	.section	.nv.constant0._ZN3cub18CUB_300001_SM_10006detail8for_each13static_kernelINS2_12policy_hub_t12policy_500_tEmN6thrust24THRUST_300001_SM_1000_NS8cuda_cub20__uninitialized_fill7functorINS7_10device_ptrIfEEfEEEEvT0_T1_,"a",@progbits
	.sectionflags	@""
	.align	4
.nv.constant0._ZN3cub18CUB_300001_SM_10006detail8for_each13static_kernelINS2_12policy_hub_t12policy_500_tEmN6thrust24THRUST_300001_SM_1000_NS8cuda_cub20__uninitialized_fill7functorINS7_10device_ptrIfEEfEEEEvT0_T1_:
	.zero		920


//--------------------- .nv.constant0._ZN3cub18CUB_300001_SM_10006detail11EmptyKernelIvEEvv --------------------------
	.section	.nv.constant0._ZN3cub18CUB_300001_SM_10006detail11EmptyKernelIvEEvv,"a",@progbits
	.sectionflags	@""
	.align	4
.nv.constant0._ZN3cub18CUB_300001_SM_10006detail11EmptyKernelIvEEvv:
	.zero		896


//--------------------- SYMBOLS --------------------------

	.type		.nv.reservedSmem.offset0,@object
	.size		.nv.reservedSmem.offset0,0x4
	.type		.nv.reservedSmem.cap,@object
	.size		.nv.reservedSmem.cap,0x4
